def matmul_kernel(
    a_ptr,
    b_ptr,
    c_ptr,
    M,
    N,
    K,
    stride_am,
    stride_ak,
    stride_bk,
    stride_bn,
    stride_cm,
    stride_cn,
    BLOCK_M: tl.constexpr,
    BLOCK_N: tl.constexpr,
    BLOCK_K: tl.constexpr,
    GROUP_M: tl.constexpr,
):
    pid = tl.program_id(axis=0)
    num_pid_m = tl.cdiv(M, BLOCK_M)
    num_pid_n = tl.cdiv(N, BLOCK_N)
    num_pid_in_group = GROUP_M * num_pid_n
    group_id = pid // num_pid_in_group
    first_pid_m = group_id * GROUP_M
    group_size_m = min(num_pid_m - first_pid_m, GROUP_M)
    pid_m = first_pid_m + ((pid % num_pid_in_group) % group_size_m)
    pid_n = (pid % num_pid_in_group) // group_size_m

    offs_am = (pid_m * BLOCK_M + tl.arange(0, BLOCK_M)) % M
    offs_bn = (pid_n * BLOCK_N + tl.arange(0, BLOCK_N)) % N
    offs_k = tl.arange(0, BLOCK_K)
    a_ptrs = a_ptr + offs_am[:, None] * stride_am + offs_k[None, :] * stride_ak
    b_ptrs = b_ptr + offs_k[:, None] * stride_bk + offs_bn[None, :] * stride_bn

    acc = tl.zeros((BLOCK_M, BLOCK_N), dtype=tl.float32)
    for kk in range(0, tl.cdiv(K, BLOCK_K)):
        a = tl.load(a_ptrs, mask=offs_k[None, :] < K - kk * BLOCK_K, other=0.0)
        b = tl.load(b_ptrs, mask=offs_k[:, None] < K - kk * BLOCK_K, other=0.0)
        acc = tl.dot(a, b, acc)
        a_ptrs += BLOCK_K * stride_ak
        b_ptrs += BLOCK_K * stride_bk

    c = acc.to(c_ptr.dtype.element_ty)
    offs_cm = pid_m * BLOCK_M + tl.arange(0, BLOCK_M)
    offs_cn = pid_n * BLOCK_N + tl.arange(0, BLOCK_N)
    c_ptrs = c_ptr + offs_cm[:, None] * stride_cm + offs_cn[None, :] * stride_cn
    mask = (offs_cm[:, None] < M) & (offs_cn[None, :] < N)
    tl.store(c_ptrs, c, mask=mask)

# config = {"BLOCK_K": 256, "BLOCK_M": 64, "BLOCK_N": 128, "GROUP_M": 8, "arch": "sm_100", "dtype": "fp8e4m3", "num_ctas": 1, "num_stages": 3, "num_warps": 4}
# arch = sm_100


// ===== COMPILED SASS (sm_100a) =====

	.target	sm_100a

	.elftype	@"ET_EXEC"


//--------------------- .note.nv.tkinfo           --------------------------
	.section	.note.nv.tkinfo,"",@"SHT_NOTE"
	.sectionflags	@"SHF_NOTE_NV_TKINFO"
	.tkinfo
        /*0018*/ 	.word	0x00000081
        /*0030*/ 	.string	""
        /*0030*/ 	.string	"ptxas-blackwell"
        /*0030*/ 	.string	"Cuda compilation tools, release 12.9, V12.9.86"
        /*0030*/ 	.string	"Build cuda_12.9.r12.9/compiler.36037853_0"
        /*0030*/ 	.string	"-v  -suppress-debug-info  -lineinfo  -arch sm_100a "



//--------------------- .note.nv.cuver            --------------------------
	.section	.note.nv.cuver,"",@"SHT_NOTE"
	.sectionflags	@"SHF_NOTE_NV_CUVER"
        /*0018*/ 	.short	0x0001
        /*001a*/ 	.short	0x0064
        /*001c*/ 	.short	0x0001
        /*001e*/ 	.short	0x0000
        /*0020*/ 	.short	0x0001
        /*0022*/ 	.short	0x0000


//--------------------- .nv.info                  --------------------------
	.section	.nv.info,"",@"SHT_CUDA_INFO"
	.align	4


	//----- nvinfo : EIATTR_REGCOUNT
	.align		4
        /*0000*/ 	.byte	0x04, 0x2f
        /*0002*/ 	.short	(.L_4 - .L_3)
	.align		4
.L_3:
        /*0004*/ 	.word	index@(matmul_kernel)
        /*0008*/ 	.word	0x00000060


	//----- nvinfo : EIATTR_FRAME_SIZE
	.align		4
.L_4:
        /*000c*/ 	.byte	0x04, 0x11
        /*000e*/ 	.short	(.L_6 - .L_5)
	.align		4
.L_5:
        /*0010*/ 	.word	index@($__internal_2_$__cuda_sm10x_tcgen05_guardrail_trap_unallocated_columns_being_dealloced)
        /*0014*/ 	.word	0x000013e8


	//----- nvinfo : EIATTR_FRAME_SIZE
	.align		4
.L_6:
        /*0018*/ 	.byte	0x04, 0x11
        /*001a*/ 	.short	(.L_8 - .L_7)
	.align		4
.L_7:
        /*001c*/ 	.word	index@($__internal_1_$__cuda_sm10x_tcgen05_guardrail_trap_phase_invalid_during_alloc)
        /*0020*/ 	.word	0x000013e8


	//----- nvinfo : EIATTR_FRAME_SIZE
	.align		4
.L_8:
        /*0024*/ 	.byte	0x04, 0x11
        /*0026*/ 	.short	(.L_10 - .L_9)
	.align		4
.L_9:
        /*0028*/ 	.word	index@($__internal_0_$__cuda_sm10x_tcgen05_guardrail_trap_col_being_dealloced_not_returned_by_alloc)
        /*002c*/ 	.word	0x000013e8


	//----- nvinfo : EIATTR_FRAME_SIZE
	.align		4
.L_10:
        /*0030*/ 	.byte	0x04, 0x11
        /*0032*/ 	.short	(.L_12 - .L_11)
	.align		4
.L_11:
        /*0034*/ 	.word	index@(matmul_kernel)
        /*0038*/ 	.word	0x000013e8


	//----- nvinfo : EIATTR_MIN_STACK_SIZE
	.align		4
.L_12:
        /*003c*/ 	.byte	0x04, 0x12
        /*003e*/ 	.short	(.L_14 - .L_13)
	.align		4
.L_13:
        /*0040*/ 	.word	index@(matmul_kernel)
        /*0044*/ 	.word	0x000013e8
.L_14:


//--------------------- .nv.info.matmul_kernel    --------------------------
	.section	.nv.info.matmul_kernel,"",@"SHT_CUDA_INFO"
	.sectionflags	@""
	.align	4


	//----- nvinfo : EIATTR_CUDA_API_VERSION
	.align		4
        /*0000*/ 	.byte	0x04, 0x37
        /*0002*/ 	.short	(.L_16 - .L_15)
.L_15:
        /*0004*/ 	.word	0x00000081


	//----- nvinfo : EIATTR_KPARAM_INFO
	.align		4
.L_16:
        /*0008*/ 	.byte	0x04, 0x17
        /*000a*/ 	.short	(.L_18 - .L_17)
.L_17:
        /*000c*/ 	.word	0x00000000
        /*0010*/ 	.short	0x000d
        /*0012*/ 	.short	0x0048
        /*0014*/ 	.byte	0x00, 0xf4, 0x21, 0x00


	//----- nvinfo : EIATTR_KPARAM_INFO
	.align		4
.L_18:
        /*0018*/ 	.byte	0x04, 0x17
        /*001a*/ 	.short	(.L_20 - .L_19)
.L_19:
        /*001c*/ 	.word	0x00000000
        /*0020*/ 	.short	0x000c
        /*0022*/ 	.short	0x0040
        /*0024*/ 	.byte	0x00, 0xf4, 0x21, 0x00


	//----- nvinfo : EIATTR_KPARAM_INFO
	.align		4
.L_20:
        /*0028*/ 	.byte	0x04, 0x17
        /*002a*/ 	.short	(.L_22 - .L_21)
.L_21:
        /*002c*/ 	.word	0x00000000
        /*0030*/ 	.short	0x000b
        /*0032*/ 	.short	0x0038
        /*0034*/ 	.byte	0x00, 0xf0, 0x11, 0x00


	//----- nvinfo : EIATTR_KPARAM_INFO
	.align		4
.L_22:
        /*0038*/ 	.byte	0x04, 0x17
        /*003a*/ 	.short	(.L_24 - .L_23)
.L_23:
        /*003c*/ 	.word	0x00000000
        /*0040*/ 	.short	0x000a
        /*0042*/ 	.short	0x0034
        /*0044*/ 	.byte	0x00, 0xf0, 0x11, 0x00


	//----- nvinfo : EIATTR_KPARAM_INFO
	.align		4
.L_24:
        /*0048*/ 	.byte	0x04, 0x17
        /*004a*/ 	.short	(.L_26 - .L_25)
.L_25:
        /*004c*/ 	.word	0x00000000
        /*0050*/ 	.short	0x0009
        /*0052*/ 	.short	0x0030
        /*0054*/ 	.byte	0x00, 0xf0, 0x11, 0x00


	//----- nvinfo : EIATTR_KPARAM_INFO
	.align		4
.L_26:
        /*0058*/ 	.byte	0x04, 0x17
        /*005a*/ 	.short	(.L_28 - .L_27)
.L_27:
        /*005c*/ 	.word	0x00000000
        /*0060*/ 	.short	0x0008
        /*0062*/ 	.short	0x002c
        /*0064*/ 	.byte	0x00, 0xf0, 0x11, 0x00


	//----- nvinfo : EIATTR_KPARAM_INFO
	.align		4
.L_28:
        /*0068*/ 	.byte	0x04, 0x17
        /*006a*/ 	.short	(.L_30 - .L_29)
.L_29:
        /*006c*/ 	.word	0x00000000
        /*0070*/ 	.short	0x0007
        /*0072*/ 	.short	0x0028
        /*0074*/ 	.byte	0x00, 0xf0, 0x11, 0x00


	//----- nvinfo : EIATTR_KPARAM_INFO
	.align		4
.L_30:
        /*0078*/ 	.byte	0x04, 0x17
        /*007a*/ 	.short	(.L_32 - .L_31)
.L_31:
        /*007c*/ 	.word	0x00000000
        /*0080*/ 	.short	0x0006
        /*0082*/ 	.short	0x0024
        /*0084*/ 	.byte	0x00, 0xf0, 0x11, 0x00


	//----- nvinfo : EIATTR_KPARAM_INFO
	.align		4
.L_32:
        /*0088*/ 	.byte	0x04, 0x17
        /*008a*/ 	.short	(.L_34 - .L_33)
.L_33:
        /*008c*/ 	.word	0x00000000
        /*0090*/ 	.short	0x0005
        /*0092*/ 	.short	0x0020
        /*0094*/ 	.byte	0x00, 0xf0, 0x11, 0x00


	//----- nvinfo : EIATTR_KPARAM_INFO
	.align		4
.L_34:
        /*0098*/ 	.byte	0x04, 0x17
        /*009a*/ 	.short	(.L_36 - .L_35)
.L_35:
        /*009c*/ 	.word	0x00000000
        /*00a0*/ 	.short	0x0004
        /*00a2*/ 	.short	0x001c
        /*00a4*/ 	.byte	0x00, 0xf0, 0x11, 0x00


	//----- nvinfo : EIATTR_KPARAM_INFO
	.align		4
.L_36:
        /*00a8*/ 	.byte	0x04, 0x17
        /*00aa*/ 	.short	(.L_38 - .L_37)
.L_37:
        /*00ac*/ 	.word	0x00000000
        /*00b0*/ 	.short	0x0003
        /*00b2*/ 	.short	0x0018
        /*00b4*/ 	.byte	0x00, 0xf0, 0x11, 0x00


	//----- nvinfo : EIATTR_KPARAM_INFO
	.align		4
.L_38:
        /*00b8*/ 	.byte	0x04, 0x17
        /*00ba*/ 	.short	(.L_40 - .L_39)
.L_39:
        /*00bc*/ 	.word	0x00000000
        /*00c0*/ 	.short	0x0002
        /*00c2*/ 	.short	0x0010
        /*00c4*/ 	.byte	0x00, 0xf4, 0x21, 0x00


	//----- nvinfo : EIATTR_KPARAM_INFO
	.align		4
.L_40:
        /*00c8*/ 	.byte	0x04, 0x17
        /*00ca*/ 	.short	(.L_42 - .L_41)
.L_41:
        /*00cc*/ 	.word	0x00000000
        /*00d0*/ 	.short	0x0001
        /*00d2*/ 	.short	0x0008
        /*00d4*/ 	.byte	0x00, 0xf4, 0x21, 0x00


	//----- nvinfo : EIATTR_KPARAM_INFO
	.align		4
.L_42:
        /*00d8*/ 	.byte	0x04, 0x17
        /*00da*/ 	.short	(.L_44 - .L_43)
.L_43:
        /*00dc*/ 	.word	0x00000000
        /*00e0*/ 	.short	0x0000
        /*00e2*/ 	.short	0x0000
        /*00e4*/ 	.byte	0x00, 0xf4, 0x21, 0x00


	//----- nvinfo : EIATTR_AT_ENTRY_FRAGMENTS
	.align		4
.L_44:
        /*00e8*/ 	.byte	0x04, 0x4f
        /*00ea*/ 	.short	(.L_46 - .L_45)


	//   ....[0]....
.L_45:
        /*00ec*/ 	.word	0x00000004


	//----- nvinfo : EIATTR_RESERVED_SMEM_USED
	.align		4
.L_46:
        /*00f0*/ 	.byte	0x01, 0x41
	.zero		2


	//----- nvinfo : EIATTR_SPARSE_MMA_MASK
	.align		4
        /*00f4*/ 	.byte	0x03, 0x50
        /*00f6*/ 	.short	0x0000


	//----- nvinfo : EIATTR_TCGEN05_1CTA_USED
	.align		4
        /*00f8*/ 	.byte	0x01, 0x51
	.zero		2


	//----- nvinfo : EIATTR_MAXREG_COUNT
	.align		4
        /*00fc*/ 	.byte	0x03, 0x1b
        /*00fe*/ 	.short	0x00ff


	//----- nvinfo : EIATTR_NUM_BARRIERS
	.align		4
        /*0100*/ 	.byte	0x02, 0x4c
        /*0102*/ 	.byte	0x01
	.zero		1


	//----- nvinfo : EIATTR_ANNOTATIONS
	.align		4
        /*0104*/ 	.byte	0x04, 0x55
        /*0106*/ 	.short	(.L_48 - .L_47)


	//   ....[0]....
.L_47:
        /*0108*/ 	.word	0x00000001
        /*010c*/ 	.byte	0x00, 0x04, 0x00, 0x00, 0x01, 0x00, 0x00, 0x00, 0x20, 0x04, 0x00, 0x00, 0x01, 0x00, 0x00, 0x00
        /* <DEDUP_REMOVED lines=2772> */
        /*ae5c*/ 	.byte	0x60, 0xb1, 0x03, 0x00


	//----- nvinfo : EIATTR_INT_WARP_WIDE_INSTR_OFFSETS
	.align		4
.L_48:
        /*ae60*/ 	.byte	0x04, 0x31
        /*ae62*/ 	.short	(.L_50 - .L_49)


	//   ....[0]....
.L_49:
        /*ae64*/ 	.word	0x00003ba0


	//   ....[1]....
        /*ae68*/ 	.word	0x00003bc0


	//   ....[2]....
        /*ae6c*/ 	.word	0x0000f6e0


	//   ....[3]....
        /*ae70*/ 	.word	0x0003b6d0


	//   ....[4]....
        /*ae74*/ 	.word	0x0003b720


	//----- nvinfo : EIATTR_COOP_GROUP_MASK_REGIDS
	.align		4
.L_50:
        /*ae78*/ 	.byte	0x04, 0x29
        /*ae7a*/ 	.short	(.L_52 - .L_51)


	//   ....[0]....
.L_51:
        /*ae7c*/ 	.word	0xffffffff


	//   ....[1]....
        /*ae80*/ 	.word	0xffffffff


	//   ....[2]....
        /*ae84*/ 	.word	0xffffffff


	//   ....[3]....
        /*ae88*/ 	.word	0xffffffff


	//----- nvinfo : EIATTR_COOP_GROUP_INSTR_OFFSETS
	.align		4
.L_52:
        /*ae8c*/ 	.byte	0x04, 0x28
        /*ae8e*/ 	.short	(.L_54 - .L_53)


	//   ....[0]....
.L_53:
        /*ae90*/ 	.word	0x00000070


	//   ....[1]....
        /*ae94*/ 	.word	0x00000330


	//   ....[2]....
        /*ae98*/ 	.word	0x0003b560


	//   ....[3]....
        /*ae9c*/ 	.word	0x0003b7d0


	//----- nvinfo : EIATTR_VRC_CTA_INIT_COUNT
	.align		4
.L_54:
        /*aea0*/ 	.byte	0x02, 0x4a
        /*aea2*/ 	.byte	0x80
	.zero		1


	//----- nvinfo : EIATTR_MBARRIER_INSTR_OFFSETS
	.align		4
        /*aea4*/ 	.byte	0x04, 0x39
        /*aea6*/ 	.short	(.L_56 - .L_55)


	//   ....[0]....
.L_55:
        /*aea8*/ 	.word	0x00003e60
        /*aeac*/ 	.word	0x000000ff
        /*aeb0*/ 	.word	0x00000000
        /*aeb4*/ 	.short	0x0100
        /*aeb6*/ 	.byte	0x0b
	.zero		1


	//   ....[1]....
        /*aeb8*/ 	.word	0x00012410
        /*aebc*/ 	.word	0x000000ff
        /*aec0*/ 	.word	0x00018008
        /*aec4*/ 	.short	0x0100
        /*aec6*/ 	.byte	0x08
	.zero		1


	//   ....[2]....
        /*aec8*/ 	.word	0x000281b0
        /*aecc*/ 	.word	0x000000ff
        /*aed0*/ 	.word	0x00000000
        /*aed4*/ 	.short	0x010a
        /*aed6*/ 	.byte	0x0b
	.zero		1


	//   ....[3]....
        /*aed8*/ 	.word	0x00038bf0
        /*aedc*/ 	.word	0x000000ff
        /*aee0*/ 	.word	0x00000000
        /*aee4*/ 	.short	0x010a
        /*aee6*/ 	.byte	0x0b
	.zero		1


	//   ....[4]....
        /*aee8*/ 	.word	0x00038d40
        /*aeec*/ 	.word	0x000000ff
        /*aef0*/ 	.word	0x00018000
        /*aef4*/ 	.short	0x0108
        /*aef6*/ 	.byte	0x08
	.zero		1


	//   ....[5]....
        /*aef8*/ 	.word	0x00038e40
        /*aefc*/ 	.word	0x000000ff
        /*af00*/ 	.word	0x00018008
        /*af04*/ 	.short	0x0108
        /*af06*/ 	.byte	0x08
	.zero		1


	//   ....[6]....
        /*af08*/ 	.word	0x0003b7f0
        /*af0c*/ 	.word	0x000000ff
        /*af10*/ 	.word	0x00000000
        /*af14*/ 	.short	0x010a
        /*af16*/ 	.byte	0x0b
	.zero		1


	//   ....[7]....
        /*af18*/ 	.word	0x0003b820
        /*af1c*/ 	.word	0x000000ff
        /*af20*/ 	.word	0x00000000
        /*af24*/ 	.short	0x010a
        /*af26*/ 	.byte	0x0b
	.zero		1


	//----- nvinfo : EIATTR_NUM_MBARRIERS
	.align		4
.L_56:
        /*af28*/ 	.byte	0x03, 0x38
        /*af2a*/ 	.short	0x0002


	//----- nvinfo : EIATTR_EXIT_INSTR_OFFSETS
	.align		4
        /*af2c*/ 	.byte	0x04, 0x1c
        /*af2e*/ 	.short	(.L_58 - .L_57)


	//   ....[0]....
.L_57:
        /*af30*/ 	.word	0x0003b7e0


	//----- nvinfo : EIATTR_REQNTID
	.align		4
.L_58:
        /*af34*/ 	.byte	0x04, 0x10
        /*af36*/ 	.short	(.L_60 - .L_59)
.L_59:
        /*af38*/ 	.word	0x00000080
        /*af3c*/ 	.word	0x00000001
        /*af40*/ 	.word	0x00000001


	//----- nvinfo : EIATTR_CRS_STACK_SIZE
	.align		4
.L_60:
        /*af44*/ 	.byte	0x04, 0x1e
        /*af46*/ 	.short	(.L_62 - .L_61)
.L_61:
        /*af48*/ 	.word	0x00000000


	//----- nvinfo : EIATTR_CBANK_PARAM_SIZE
	.align		4
.L_62:
        /*af4c*/ 	.byte	0x03, 0x19
        /*af4e*/ 	.short	0x0050


	//----- nvinfo : EIATTR_PARAM_CBANK
	.align		4
        /*af50*/ 	.byte	0x04, 0x0a
        /*af52*/ 	.short	(.L_64 - .L_63)
	.align		4
.L_63:
        /*af54*/ 	.word	index@(.nv.constant0.matmul_kernel)
        /*af58*/ 	.short	0x0380
        /*af5a*/ 	.short	0x0050


	//----- nvinfo : EIATTR_SW_WAR
	.align		4
.L_64:
        /*af5c*/ 	.byte	0x04, 0x36
        /*af5e*/ 	.short	(.L_66 - .L_65)
.L_65:
        /*af60*/ 	.word	0x00000008
.L_66:


//--------------------- .nv.compat                --------------------------
	.section	.nv.compat,"",@"SHT_CUDA_COMPAT_INFO"
	.align	4
        /*0000*/ 	.byte	0x02, 0x02, 0x02, 0x00, 0x02, 0x05, 0x05, 0x00, 0x02, 0x03, 0x00, 0x00, 0x02, 0x06, 0x01, 0x00


//--------------------- .nv.callgraph             --------------------------
	.section	.nv.callgraph,"",@"SHT_CUDA_CALLGRAPH"
	.align	4
	.sectionentsize	8
	.align		4
        /*0000*/ 	.word	0x00000000
	.align		4
        /*0004*/ 	.word	0xffffffff
	.align		4
        /*0008*/ 	.word	0x00000000
	.align		4
        /*000c*/ 	.word	0xfffffffe
	.align		4
        /*0010*/ 	.word	0x00000000
	.align		4
        /*0014*/ 	.word	0xfffffffd
	.align		4
        /*0018*/ 	.word	0x00000000
	.align		4
        /*001c*/ 	.word	0xfffffffc


//--------------------- .text.matmul_kernel       --------------------------
	.section	.text.matmul_kernel,"ax",@progbits
	.align	128
        .global         matmul_kernel
        .type           matmul_kernel,@function
        .size           matmul_kernel,(.L_x_20 - matmul_kernel)
        .other          matmul_kernel,@"STO_CUDA_ENTRY STV_DEFAULT"
matmul_kernel:
.text.matmul_kernel:
[----:B------:R-:W0:Y:S01]  /*0000*/  LDC R1, c[0x0][0x37c] ;  /* 0x0000df00ff017b82 */ /* 0x000e220000000800 */
[----:B------:R-:W1:Y:S01]  /*0010*/  S2R R0, SR_TID.X ;  /* 0x0000000000007919 */ /* 0x000e620000002100 */
[----:B0-----:R-:W-:Y:S01]  /*0020*/  VIADD R1, R1, 0xffffec18 ;  /* 0xffffec1801017836 */ /* 0x001fe20000000000 */
[----:B-1----:R-:W-:-:S13]  /*0030*/  ISETP.GE.U32.AND P0, PT, R0, 0x20, PT ;  /* 0x000000200000780c */ /* 0x002fda0003f06070 */
[----:B------:R-:W-:Y:S02]  /*0040*/  VOTEU.ANY UP0, P0 ;  /* 0x0000000000ff7886 */ /* 0x000fe40000000100 */
[----:B------:R-:W-:Y:S05]  /*0050*/  BRA.U UP0, `(.L_x_0) ;  /* 0x0000000100b87547 */ /* 0x000fea000b800000 */
[----:B------:R-:W0:Y:S01]  /*0060*/  S2UR UR6, SR_CgaCtaId ;  /* 0x00000000000679c3 */ /* 0x000e220000008800 */
[----:B------:R-:W-:Y:S01]  /*0070*/  NOP ;  /* 0x0000000000007918 */ /* 0x000fe20000000000 */
[----:B------:R-:W-:Y:S02]  /*0080*/  UMOV UR4, 0x40 ;  /* 0x0000004000047882 */ /* 0x000fe40000000000 */
[----:B0-----:R-:W-:-:S09]  /*0090*/  ULEA UR4, UR6, UR4, 0x18 ;  /* 0x0000000406047291 */ /* 0x001fd2000f8ec0ff */
[----:B------:R-:W0:Y:S01]  /*00a0*/  LDS.U8 R0, [UR4] ;  /* 0x00000004ff007984 */ /* 0x000e220008000000 */
[----:B------:R-:W-:Y:S02]  /*00b0*/  UMOV UR4, 0x400 ;  /* 0x0000040000047882 */ /* 0x000fe40000000000 */
[----:B------:R-:W-:Y:S01]  /*00c0*/  ULEA UR4, UR6, UR4, 0x18 ;  /* 0x0000000406047291 */ /* 0x000fe2000f8ec0ff */
[----:B0-----:R-:W-:-:S13]  /*00d0*/  ISETP.NE.AND P0, PT, R0, RZ, PT ;  /* 0x000000ff0000720c */ /* 0x001fda0003f05270 */
[----:B------:R-:W-:Y:S05]  /*00e0*/  @P0 BRA `(.L_x_1) ;  /* 0x00000000007c0947 */ /* 0x000fea0003800000 */
[----:B------:R-:W-:-:S13]  /*00f0*/  ELECT P0, URZ, PT ;  /* 0x0000000000ff782f */ /* 0x000fda0003800000 */
[----:B------:R-:W-:Y:S05]  /*0100*/  @!P0 BRA `(.L_x_2) ;  /* 0x0000000000848947 */ /* 0x000fea0003800000 */
[----:B------:R-:W-:Y:S01]  /*0110*/  UMOV UR5, 0x4 ;  /* 0x0000000400057882 */ /* 0x000fe20000000000 */
[----:B------:R-:W-:Y:S02]  /*0120*/  IMAD.MOV.U32 R4, RZ, RZ, 0x1 ;  /* 0x00000001ff047424 */ /* 0x000fe400078e00ff */
[----:B------:R-:W-:Y:S02]  /*0130*/  IMAD.MOV.U32 R5, RZ, RZ, 0xf ;  /* 0x0000000fff057424 */ /* 0x000fe400078e00ff */
[----:B------:R-:W-:Y:S04]  /*0140*/  DEPBAR.LE SB0, 0x36 ;  /* 0x00008d800000791a */ /* 0x000fe80000000000 */
[----:B------:R-:W0:Y:S02]  /*0150*/  UTCATOMSWS.FIND_AND_SET.ALIGN UP1, UR5, UR5 ;  /* 0x00000005000575e3 */ /* 0x000e240008020800 */
[----:B0-----:R-:W-:-:S04]  /*0160*/  PLOP3.LUT P0, PT, PT, PT, UP1, 0x80, 0x8 ;  /* 0x000000000008781c */ /* 0x001fc80003f0f018 */
[----:B------:R-:W-:-:S04]  /*0170*/  SEL R0, RZ, 0xffffffff, !P0 ;  /* 0xffffffffff007807 */ /* 0x000fc80004000000 */
[----:B------:R-:W-:Y:S01]  /*0180*/  ISETP.NE.AND P0, PT, R0, RZ, PT ;  /* 0x000000ff0000720c */ /* 0x000fe20003f05270 */
[----:B------:R-:W-:-:S12]  /*0190*/  IMAD.U32 R0, RZ, RZ, UR5 ;  /* 0x00000005ff007e24 */ /* 0x000fd8000f8e00ff */
[----:B------:R-:W-:Y:S05]  /*01a0*/  @P0 BRA `(.L_x_3) ;  /* 0x0000000000240947 */ /* 0x000fea0003800000 */
.L_x_4:
[----:B------:R-:W-:Y:S05]  /*01b0*/  NANOSLEEP 0x64 ;  /* 0x000000640000795d */ /* 0x000fea0003800000 */
[----:B------:R-:W-:-:S05]  /*01c0*/  UMOV UR5, 0x4 ;  /* 0x0000000400057882 */ /* 0x000fca0000000000 */
[----:B------:R-:W-:Y:S04]  /*01d0*/  DEPBAR.LE SB0, 0x36 ;  /* 0x00008d800000791a */ /* 0x000fe80000000000 */
[----:B------:R-:W0:Y:S02]  /*01e0*/  UTCATOMSWS.FIND_AND_SET.ALIGN UP1, UR5, UR5 ;  /* 0x00000005000575e3 */ /* 0x000e240008020800 */
[----:B0-----:R-:W-:-:S04]  /*01f0*/  PLOP3.LUT P0, PT, PT, PT, UP1, 0x80, 0x8 ;  /* 0x000000000008781c */ /* 0x001fc80003f0f018 */
[----:B------:R-:W-:-:S04]  /*0200*/  SEL R0, RZ, 0xffffffff, !P0 ;  /* 0xffffffffff007807 */ /* 0x000fc80004000000 */
[----:B------:R-:W-:Y:S01]  /*0210*/  ISETP.NE.AND P0, PT, R0, RZ, PT ;  /* 0x000000ff0000720c */ /* 0x000fe20003f05270 */
[----:B------:R-:W-:-:S12]  /*0220*/  IMAD.U32 R0, RZ, RZ, UR5 ;  /* 0x00000005ff007e24 */ /* 0x000fd8000f8e00ff */
[----:B------:R-:W-:Y:S05]  /*0230*/  @!P0 BRA `(.L_x_4) ;  /* 0xfffffffc00dc8947 */ /* 0x000fea000383ffff */
.L_x_3:
[C---:B------:R-:W-:Y:S01]  /*0240*/  VIADD R3, R0.reuse, 0x10 ;  /* 0x0000001000037836 */ /* 0x040fe20000000000 */
[----:B------:R-:W-:Y:S01]  /*0250*/  UMOV UR5, 0x50 ;  /* 0x0000005000057882 */ /* 0x000fe20000000000 */
[----:B------:R-:W-:Y:S01]  /*0260*/  SHF.L.U32 R2, R5, R0, RZ ;  /* 0x0000000005027219 */ /* 0x000fe200000006ff */
[----:B------:R-:W-:Y:S01]  /*0270*/  ULEA UR5, UR6, UR5, 0x18 ;  /* 0x0000000506057291 */ /* 0x000fe2000f8ec0ff */
[----:B------:R-:W-:Y:S01]  /*0280*/  IMAD.SHL.U32 R0, R0, 0x20, RZ ;  /* 0x0000002000007824 */ /* 0x000fe200078e00ff */
[----:B------:R-:W-:-:S04]  /*0290*/  SHF.L.U32 R3, R4, R3, RZ ;  /* 0x0000000304037219 */ /* 0x000fc800000006ff */
[----:B------:R-:W-:-:S05]  /*02a0*/  LOP3.LUT R2, R3, R2, RZ, 0xfc, !PT ;  /* 0x0000000203027212 */ /* 0x000fca00078efcff */
[----:B------:R0:W-:Y:S04]  /*02b0*/  ATOMS.OR RZ, [UR5], R2 ;  /* 0x00000002ffff798c */ /* 0x0001e8000b000005 */
[----:B------:R0:W-:Y:S01]  /*02c0*/  STS [UR4], R0 ;  /* 0x00000000ff007988 */ /* 0x0001e20008000804 */
[----:B------:R-:W-:Y:S05]  /*02d0*/  BRA `(.L_x_2) ;  /* 0x0000000000107947 */ /* 0x000fea0003800000 */
.L_x_1:
[----:B------:R-:W-:Y:S01]  /*02e0*/  IMAD.MOV.U32 R0, RZ, RZ, -0x1 ;  /* 0xffffffffff007424 */ /* 0x000fe200078e00ff */
[----:B------:R-:W-:-:S04]  /*02f0*/  MOV R2, 0x320 ;  /* 0x0000032000027802 */ /* 0x000fc80000000f00 */
[----:B------:R0:W-:Y:S03]  /*0300*/  STS [UR4], R0 ;  /* 0x00000000ff007988 */ /* 0x0001e60008000804 */
[----:B0-----:R-:W-:Y:S05]  /*0310*/  CALL.REL.NOINC `($__internal_1_$__cuda_sm10x_tcgen05_guardrail_trap_phase_invalid_during_alloc) ;  /* 0x000003b400587944 */ /* 0x001fea0003c00000 */
.L_x_2:
[----:B------:R-:W-:Y:S05]  /*0320*/  WARPSYNC.ALL ;  /* 0x0000000000007948 */ /* 0x000fea0003800000 */
[----:B------:R-:W-:Y:S01]  /*0330*/  NOP ;  /* 0x0000000000007918 */ /* 0x000fe20000000000 */
.L_x_0:
[----:B0-----:R-:W0:Y:S01]  /*0340*/  LDC.64 R2, c[0x0][0x398] ;  /* 0x0000e600ff027b82 */ /* 0x001e220000000a00 */
[----:B------:R-:W1:Y:S01]  /*0350*/  S2R R7, SR_CTAID.X ;  /* 0x0000000000077919 */ /* 0x000e620000002500 */
[----:B------:R-:W-:Y:S01]  /*0360*/  UMOV UR8, 0x400 ;  /* 0x0000040000087882 */ /* 0x000fe20000000000 */
[----:B------:R-:W2:Y:S01]  /*0370*/  LDCU UR16, c[0x0][0x3a0] ;  /* 0x00007400ff1077ac */ /* 0x000ea20008000800 */
[----:B------:R-:W3:Y:S01]  /*0380*/  S2R R15, SR_TID.X ;  /* 0x00000000000f7919 */ /* 0x000ee20000002100 */
[----:B------:R-:W4:Y:S03]  /*0390*/  LDCU UR18, c[0x0][0x3ac] ;  /* 0x00007580ff1277ac */ /* 0x000f260008000800 */
[----:B------:R-:W0:Y:S01]  /*03a0*/  S2UR UR5, SR_CgaCtaId ;  /* 0x00000000000579c3 */ /* 0x000e220000008800 */
[----:B------:R-:W0:Y:S01]  /*03b0*/  LDCU.128 UR12, c[0x0][0x380] ;  /* 0x00007000ff0c77ac */ /* 0x000e220008000c00 */
[----:B------:R-:W0:Y:S01]  /*03c0*/  LDCU UR4, c[0x0][0x3a4] ;  /* 0x00007480ff0477ac */ /* 0x000e220008000800 */
[----:B--2---:R-:W-:Y:S01]  /*03d0*/  UIADD3 UR22, UPT, UPT, UR16, 0xff, URZ ;  /* 0x000000ff10167890 */ /* 0x004fe2000fffe0ff */
[----:B0-----:R-:W-:-:S03]  /*03e0*/  VIADD R0, R3, 0x7f ;  /* 0x0000007f03007836 */ /* 0x001fc60000000000 */
[----:B------:R-:W-:Y:S01]  /*03f0*/  UISETP.GT.AND UP1, UPT, UR22, 0xff, UPT ;  /* 0x000000ff1600788c */ /* 0x000fe2000bf24270 */
[----:B------:R-:W-:Y:S01]  /*0400*/  STL [R1+0xf84], R3 ;  /* 0x000f840301007387 */ /* 0x000fe20000100800 */
[----:B------:R-:W-:-:S03]  /*0410*/  SHF.R.S32.HI R5, RZ, 0x1f, R0 ;  /* 0x0000001fff057819 */ /* 0x000fc60000011400 */
[----:B------:R-:W-:Y:S01]  /*0420*/  STL [R1+0xf8c], R2 ;  /* 0x000f8c0201007387 */ /* 0x000fe20000100800 */
[----:B------:R-:W-:Y:S01]  /*0430*/  ULEA UR8, UR5, UR8, 0x18 ;  /* 0x0000000805087291 */ /* 0x000fe2000f8ec0ff */
[----:B------:R-:W-:Y:S02]  /*0440*/  LEA.HI R5, R5, R0, RZ, 0x7 ;  /* 0x0000000005057211 */ /* 0x000fe400078f38ff */
[----:B-1----:R-:W-:Y:S02]  /*0450*/  IABS R10, R7 ;  /* 0x00000007000a7213 */ /* 0x002fe40000000000 */
[----:B------:R-:W-:-:S05]  /*0460*/  SHF.R.S32.HI R5, RZ, 0x7, R5 ;  /* 0x00000007ff057819 */ /* 0x000fca0000011405 */
[----:B------:R-:W-:-:S05]  /*0470*/  IMAD.SHL.U32 R6, R5, 0x8, RZ ;  /* 0x0000000805067824 */ /* 0x000fca00078e00ff */
[-C--:B------:R-:W-:Y:S02]  /*0480*/  IABS R9, R6.reuse ;  /* 0x0000000600097213 */ /* 0x080fe40000000000 */
[----:B------:R-:W-:Y:S02]  /*0490*/  IABS R12, R6 ;  /* 0x00000006000c7213 */ /* 0x000fe40000000000 */
[----:B------:R-:W0:Y:S08]  /*04a0*/  I2F.RP R0, R9 ;  /* 0x0000000900007306 */ /* 0x000e300000209400 */
[----:B0-----:R-:W0:Y:S02]  /*04b0*/  MUFU.RCP R0, R0 ;  /* 0x0000000000007308 */ /* 0x001e240000001000 */
[----:B0-----:R-:W-:-:S02]  /*04c0*/  VIADD R4, R0, 0xffffffe ;  /* 0x0ffffffe00047836 */ /* 0x001fc40000000000 */
[----:B------:R-:W-:Y:S01]  /*04d0*/  IMAD.MOV R0, RZ, RZ, -R12 ;  /* 0x000000ffff007224 */ /* 0x000fe200078e0a0c */
[----:B------:R-:W-:-:S03]  /*04e0*/  IABS R12, R2 ;  /* 0x00000002000c7213 */ /* 0x000fc60000000000 */
[----:B------:R0:W1:Y:S02]  /*04f0*/  F2I.FTZ.U32.TRUNC.NTZ R5, R4 ;  /* 0x0000000400057305 */ /* 0x000064000021f000 */
[----:B0-----:R-:W-:Y:S02]  /*0500*/  IMAD.MOV.U32 R4, RZ, RZ, RZ ;  /* 0x000000ffff047224 */ /* 0x001fe400078e00ff */
[----:B-1----:R-:W-:-:S04]  /*0510*/  IMAD.MOV R8, RZ, RZ, -R5 ;  /* 0x000000ffff087224 */ /* 0x002fc800078e0a05 */
[----:B------:R-:W-:Y:S02]  /*0520*/  IMAD R11, R8, R9, RZ ;  /* 0x00000009080b7224 */ /* 0x000fe400078e02ff */
[----:B------:R-:W-:Y:S02]  /*0530*/  IMAD.MOV.U32 R8, RZ, RZ, R10 ;  /* 0x000000ffff087224 */ /* 0x000fe400078e000a */
[----:B------:R-:W-:Y:S01]  /*0540*/  IMAD.HI.U32 R5, R5, R11, R4 ;  /* 0x0000000b05057227 */ /* 0x000fe200078e0004 */
[----:B------:R-:W-:-:S05]  /*0550*/  IABS R11, R3 ;  /* 0x00000003000b7213 */ /* 0x000fca0000000000 */
[----:B------:R-:W-:-:S04]  /*0560*/  IMAD.HI.U32 R5, R5, R8, RZ ;  /* 0x0000000805057227 */ /* 0x000fc800078e00ff */
[----:B------:R-:W-:Y:S01]  /*0570*/  IMAD R0, R5, R0, R8 ;  /* 0x0000000005007224 */ /* 0x000fe200078e0208 */
[----:B------:R-:W-:Y:S04]  /*0580*/  BAR.SYNC.DEFER_BLOCKING 0x0 ;  /* 0x0000000000007b1d */ /* 0x000fe80000010000 */
[----:B------:R-:W-:-:S13]  /*0590*/  ISETP.GT.U32.AND P1, PT, R9, R0, PT ;  /* 0x000000000900720c */ /* 0x000fda0003f24070 */
[----:B------:R-:W-:Y:S02]  /*05a0*/  @!P1 IMAD.IADD R0, R0, 0x1, -R9 ;  /* 0x0000000100009824 */ /* 0x000fe400078e0a09 */
[----:B------:R-:W-:Y:S01]  /*05b0*/  @!P1 VIADD R5, R5, 0x1 ;  /* 0x0000000105059836 */ /* 0x000fe20000000000 */
[----:B------:R-:W-:Y:S02]  /*05c0*/  ISETP.NE.AND P1, PT, R6, RZ, PT ;  /* 0x000000ff0600720c */ /* 0x000fe40003f25270 */
[----:B------:R-:W-:Y:S02]  /*05d0*/  ISETP.GE.U32.AND P0, PT, R0, R9, PT ;  /* 0x000000090000720c */ /* 0x000fe40003f06070 */
[----:B------:R-:W-:-:S04]  /*05e0*/  LOP3.LUT R0, R7, R6, RZ, 0x3c, !PT ;  /* 0x0000000607007212 */ /* 0x000fc800078e3cff */
[----:B------:R-:W-:Y:S01]  /*05f0*/  ISETP.GE.AND P2, PT, R0, RZ, PT ;  /* 0x000000ff0000720c */ /* 0x000fe20003f46270 */
[----:B------:R-:W-:-:S06]  /*0600*/  VIADD R0, R2, 0x3f ;  /* 0x0000003f02007836 */ /* 0x000fcc0000000000 */
[----:B------:R-:W-:-:S04]  /*0610*/  @P0 VIADD R5, R5, 0x1 ;  /* 0x0000000105050836 */ /* 0x000fc80000000000 */
[----:B------:R-:W-:Y:S01]  /*0620*/  IMAD.MOV.U32 R4, RZ, RZ, R5 ;  /* 0x000000ffff047224 */ /* 0x000fe200078e0005 */
[----:B------:R-:W-:-:S03]  /*0630*/  SHF.R.S32.HI R5, RZ, 0x1f, R0 ;  /* 0x0000001fff057819 */ /* 0x000fc60000011400 */
[----:B------:R-:W-:Y:S01]  /*0640*/  @!P2 IMAD.MOV R4, RZ, RZ, -R4 ;  /* 0x000000ffff04a224 */ /* 0x000fe200078e0a04 */
[----:B------:R-:W-:Y:S02]  /*0650*/  @!P1 LOP3.LUT R4, RZ, R6, RZ, 0x33, !PT ;  /* 0x00000006ff049212 */ /* 0x000fe400078e33ff */
[----:B------:R-:W-:-:S03]  /*0660*/  LEA.HI R5, R5, R0, RZ, 0x6 ;  /* 0x0000000005057211 */ /* 0x000fc600078f30ff */
[----:B------:R-:W-:Y:S02]  /*0670*/  IMAD.SHL.U32 R8, R4, 0x8, RZ ;  /* 0x0000000804087824 */ /* 0x000fe400078e00ff */
[----:B------:R-:W-:-:S03]  /*0680*/  IMAD.MOV R4, RZ, RZ, -R4 ;  /* 0x000000ffff047224 */ /* 0x000fc600078e0a04 */
[----:B------:R-:W-:Y:S01]  /*0690*/  LEA.HI.SX32 R5, R5, -R8, 0x1a ;  /* 0x8000000805057211 */ /* 0x000fe200078fd2ff */
[----:B------:R-:W-:Y:S02]  /*06a0*/  IMAD R14, R6, R4, R7 ;  /* 0x00000004060e7224 */ /* 0x000fe400078e0207 */
[----:B------:R-:W-:Y:S01]  /*06b0*/  IMAD.MOV.U32 R4, RZ, RZ, RZ ;  /* 0x000000ffff047224 */ /* 0x000fe200078e00ff */
[----:B------:R-:W-:Y:S01]  /*06c0*/  VIMNMX R13, PT, PT, R5, 0x8, PT ;  /* 0x00000008050d7848 */ /* 0x000fe20003fe0100 */
[----:B------:R-:W0:Y:S03]  /*06d0*/  I2F.RP R6, R12 ;  /* 0x0000000c00067306 */ /* 0x000e260000209400 */
[----:B------:R-:W-:-:S05]  /*06e0*/  IABS R9, R13 ;  /* 0x0000000d00097213 */ /* 0x000fca0000000000 */
[----:B------:R-:W1:Y:S08]  /*06f0*/  I2F.RP R0, R9 ;  /* 0x0000000900007306 */ /* 0x000e700000209400 */
[----:B0-----:R-:W0:Y:S08]  /*0700*/  MUFU.RCP R6, R6 ;  /* 0x0000000600067308 */ /* 0x001e300000001000 */
[----:B-1----:R-:W1:Y:S01]  /*0710*/  MUFU.RCP R0, R0 ;  /* 0x0000000000007308 */ /* 0x002e620000001000 */
[----:B0-----:R-:W-:-:S07]  /*0720*/  VIADD R78, R6, 0xffffffe ;  /* 0x0ffffffe064e7836 */ /* 0x001fce0000000000 */
[----:B------:R0:W-:Y:S01]  /*0730*/  F2I.FTZ.U32.TRUNC.NTZ R79, R78 ;  /* 0x0000004e004f7305 */ /* 0x0001e2000021f000 */
[----:B-1----:R-:W-:Y:S01]  /*0740*/  VIADD R5, R0, 0xffffffe ;  /* 0x0ffffffe00057836 */ /* 0x002fe20000000000 */
[----:B------:R-:W-:Y:S01]  /*0750*/  IABS R0, R13 ;  /* 0x0000000d00007213 */ /* 0x000fe20000000000 */
[----:B0-----:R-:W-:-:S05]  /*0760*/  IMAD.MOV.U32 R78, RZ, RZ, RZ ;  /* 0x000000ffff4e7224 */ /* 0x001fca00078e00ff */
[----:B------:R-:W0:Y:S01]  /*0770*/  F2I.FTZ.U32.TRUNC.NTZ R5, R5 ;  /* 0x0000000500057305 */ /* 0x000e22000021f000 */
[----:B------:R-:W-:Y:S02]  /*0780*/  IMAD.MOV R0, RZ, RZ, -R0 ;  /* 0x000000ffff007224 */ /* 0x000fe400078e0a00 */
[----:B0-----:R-:W-:-:S04]  /*0790*/  IMAD.MOV R10, RZ, RZ, -R5 ;  /* 0x000000ffff0a7224 */ /* 0x001fc800078e0a05 */
[----:B------:R-:W-:Y:S02]  /*07a0*/  IMAD R7, R10, R9, RZ ;  /* 0x000000090a077224 */ /* 0x000fe400078e02ff */
[----:B------:R-:W0:Y:S02]  /*07b0*/  LDS R10, [UR8] ;  /* 0x00000008ff0a7984 */ /* 0x000e240008000800 */
[----:B------:R-:W-:Y:S01]  /*07c0*/  IMAD.HI.U32 R4, R5, R7, R4 ;  /* 0x0000000705047227 */ /* 0x000fe200078e0004 */
[----:B------:R-:W-:Y:S01]  /*07d0*/  IABS R5, R14 ;  /* 0x0000000e00057213 */ /* 0x000fe20000000000 */
[----:B------:R-:W1:Y:S04]  /*07e0*/  I2F.RP R7, R11 ;  /* 0x0000000b00077306 */ /* 0x000e680000209400 */
[----:B------:R-:W-:-:S04]  /*07f0*/  IMAD.HI.U32 R4, R4, R5, RZ ;  /* 0x0000000504047227 */ /* 0x000fc800078e00ff */
[----:B------:R-:W-:Y:S01]  /*0800*/  IMAD R0, R4, R0, R5 ;  /* 0x0000000004007224 */ /* 0x000fe200078e0205 */
[----:B------:R-:W-:Y:S04]  /*0810*/  BAR.SYNC.DEFER_BLOCKING 0x0 ;  /* 0x0000000000007b1d */ /* 0x000fe80000010000 */
[----:B------:R-:W-:Y:S02]  /*0820*/  ISETP.GT.U32.AND P1, PT, R9, R0, PT ;  /* 0x000000000900720c */ /* 0x000fe40003f24070 */
[----:B-1----:R-:W1:Y:S11]  /*0830*/  MUFU.RCP R7, R7 ;  /* 0x0000000700077308 */ /* 0x002e760000001000 */
[----:B------:R-:W-:-:S02]  /*0840*/  @!P1 IMAD.IADD R0, R0, 0x1, -R9 ;  /* 0x0000000100009824 */ /* 0x000fc400078e0a09 */
[----:B------:R-:W-:Y:S01]  /*0850*/  @!P1 VIADD R4, R4, 0x1 ;  /* 0x0000000104049836 */ /* 0x000fe20000000000 */
[----:B------:R-:W-:Y:S02]  /*0860*/  ISETP.NE.AND P1, PT, R13, RZ, PT ;  /* 0x000000ff0d00720c */ /* 0x000fe40003f25270 */
[----:B------:R-:W-:Y:S01]  /*0870*/  ISETP.GE.U32.AND P0, PT, R0, R9, PT ;  /* 0x000000090000720c */ /* 0x000fe20003f06070 */
[----:B-1----:R-:W-:Y:S01]  /*0880*/  VIADD R5, R7, 0xffffffe ;  /* 0x0ffffffe07057836 */ /* 0x002fe20000000000 */
[----:B------:R-:W-:Y:S01]  /*0890*/  LOP3.LUT R0, R14, R13, RZ, 0x3c, !PT ;  /* 0x0000000d0e007212 */ /* 0x000fe200078e3cff */
[----:B------:R-:W-:Y:S01]  /*08a0*/  IMAD.MOV R9, RZ, RZ, -R79 ;  /* 0x000000ffff097224 */ /* 0x000fe200078e0a4f */
[--C-:B---3--:R-:W-:Y:S02]  /*08b0*/  SHF.R.U32.HI R7, RZ, 0x5, R15.reuse ;  /* 0x00000005ff077819 */ /* 0x108fe4000001160f */
[----:B------:R-:W-:Y:S01]  /*08c0*/  ISETP.GE.AND P2, PT, R0, RZ, PT ;  /* 0x000000ff0000720c */ /* 0x000fe20003f46270 */
[----:B------:R-:W1:Y:S01]  /*08d0*/  F2I.FTZ.U32.TRUNC.NTZ R5, R5 ;  /* 0x0000000500057305 */ /* 0x000e62000021f000 */
[----:B------:R-:W-:-:S02]  /*08e0*/  SHF.R.U32.HI R0, RZ, 0x6, R15 ;  /* 0x00000006ff007819 */ /* 0x000fc4000001160f */
[----:B------:R-:W-:Y:S02]  /*08f0*/  R2UR UR7, R7 ;  /* 0x00000000070772ca */ /* 0x000fe400000e0000 */
[----:B------:R-:W-:Y:S01]  /*0900*/  SGXT.U32 R0, R0, 0x1 ;  /* 0x000000010000781a */ /* 0x000fe20000000000 */
[----:B------:R-:W-:Y:S01]  /*0910*/  @P0 VIADD R4, R4, 0x1 ;  /* 0x0000000104040836 */ /* 0x000fe20000000000 */
[----:B------:R-:W-:Y:S02]  /*0920*/  PLOP3.LUT P0, PT, PT, PT, UP1, 0x80, 0x8 ;  /* 0x000000000008781c */ /* 0x000fe40003f0f018 */
[----:B0-----:R-:W-:Y:S02]  /*0930*/  R2UR UR9, R10 ;  /* 0x000000000a0972ca */ /* 0x001fe400000e0000 */
[----:B------:R-:W-:Y:S01]  /*0940*/  ISETP.LT.AND P0, PT, R0, UR16, P0 ;  /* 0x0000001000007c0c */ /* 0x000fe20008701270 */
[----:B------:R-:W-:Y:S01]  /*0950*/  @!P2 IMAD.MOV R4, RZ, RZ, -R4 ;  /* 0x000000ffff04a224 */ /* 0x000fe200078e0a04 */
[----:B------:R-:W-:Y:S01]  /*0960*/  @!P1 LOP3.LUT R4, RZ, R13, RZ, 0x33, !PT ;  /* 0x0000000dff049212 */ /* 0x000fe200078e33ff */
[----:B-1----:R-:W-:-:S04]  /*0970*/  IMAD.MOV R6, RZ, RZ, -R5 ;  /* 0x000000ffff067224 */ /* 0x002fc800078e0a05 */
[----:B------:R-:W-:Y:S02]  /*0980*/  IMAD.SHL.U32 R0, R4, 0x80, RZ ;  /* 0x0000008004007824 */ /* 0x000fe400078e00ff */
[----:B------:R-:W-:Y:S02]  /*0990*/  IMAD R7, R6, R11, RZ ;  /* 0x0000000b06077224 */ /* 0x000fe400078e02ff */
[----:B------:R-:W-:Y:S02]  /*09a0*/  IMAD.MOV R6, RZ, RZ, -R4 ;  /* 0x000000ffff067224 */ /* 0x000fe400078e0a04 */
[----:B------:R-:W-:Y:S02]  /*09b0*/  IMAD.MOV.U32 R4, RZ, RZ, RZ ;  /* 0x000000ffff047224 */ /* 0x000fe400078e00ff */
[----:B------:R-:W-:Y:S02]  /*09c0*/  VIADD R16, R0, 0x7f ;  /* 0x0000007f00107836 */ /* 0x000fe40000000000 */
[----:B------:R-:W-:-:S03]  /*09d0*/  IMAD.HI.U32 R10, R5, R7, R4 ;  /* 0x00000007050a7227 */ /* 0x000fc600078e0004 */
[----:B------:R-:W-:Y:S01]  /*09e0*/  IABS R77, R16 ;  /* 0x00000010004d7213 */ /* 0x000fe20000000000 */
[----:B------:R-:W-:Y:S01]  /*09f0*/  IMAD R5, R9, R12, RZ ;  /* 0x0000000c09057224 */ /* 0x000fe200078e02ff */
[----:B------:R-:W-:Y:S01]  /*0a00*/  STL [R1+0x1bc], R16 ;  /* 0x0001bc1001007387 */ /* 0x000fe20000100800 */
[----:B------:R-:W-:Y:S02]  /*0a10*/  IMAD R4, R13, R6, R14 ;  /* 0x000000060d047224 */ /* 0x000fe400078e020e */
[C---:B------:R-:W-:Y:S02]  /*0a20*/  VIADD R3, R0.reuse, 0x1 ;  /* 0x0000000100037836 */ /* 0x040fe40000000000 */
[----:B------:R-:W-:Y:S02]  /*0a30*/  VIADD R2, R0, 0x2 ;  /* 0x0000000200027836 */ /* 0x000fe40000000000 */
[----:B------:R-:W-:Y:S01]  /*0a40*/  IMAD.HI.U32 R78, R79, R5, R78 ;  /* 0x000000054f4e7227 */ /* 0x000fe200078e004e */
[----:B------:R-:W-:Y:S01]  /*0a50*/  LOP3.LUT R5, R15, 0x3f, RZ, 0xc0, !PT ;  /* 0x0000003f0f057812 */ /* 0x000fe200078ec0ff */
[----:B------:R0:W-:Y:S01]  /*0a60*/  STL [R1+0x1d4], R3 ;  /* 0x0001d40301007387 */ /* 0x0001e20000100800 */
[----:B------:R-:W-:Y:S01]  /*0a70*/  IABS R75, R2 ;  /* 0x00000002004b7213 */ /* 0x000fe20000000000 */
[----:B------:R-:W-:Y:S01]  /*0a80*/  IMAD.IADD R4, R8, 0x1, R4 ;  /* 0x0000000108047824 */ /* 0x000fe200078e0204 */
[----:B------:R-:W-:Y:S01]  /*0a90*/  IABS R76, R3 ;  /* 0x00000003004c7213 */ /* 0x000fe20000000000 */
[----:B------:R1:W-:Y:S01]  /*0aa0*/  STL [R1+0x1c0], R2 ;  /* 0x0001c00201007387 */ /* 0x0003e20000100800 */
[----:B------:R-:W-:-:S04]  /*0ab0*/  IMAD.HI.U32 R6, R10, R77, RZ ;  /* 0x0000004d0a067227 */ /* 0x000fc800078e00ff */
[----:B------:R-:W-:Y:S02]  /*0ac0*/  IMAD.MOV R6, RZ, RZ, -R6 ;  /* 0x000000ffff067224 */ /* 0x000fe400078e0a06 */
[----:B0-----:R-:W-:Y:S02]  /*0ad0*/  IMAD R3, R4, 0x40, R5 ;  /* 0x0000004004037824 */ /* 0x001fe400078e0205 */
[----:B------:R-:W-:-:S04]  /*0ae0*/  IMAD.HI.U32 R4, R10, R76, RZ ;  /* 0x0000004c0a047227 */ /* 0x000fc800078e00ff */
[----:B-1----:R-:W-:Y:S02]  /*0af0*/  VIADD R2, R0, 0x3 ;  /* 0x0000000300027836 */ /* 0x002fe40000000000 */
[----:B------:R-:W-:Y:S02]  /*0b00*/  IMAD R77, R11, R6, R77 ;  /* 0x000000060b4d7224 */ /* 0x000fe400078e024d */
[----:B------:R-:W-:Y:S01]  /*0b10*/  IMAD.HI.U32 R5, R10, R75, RZ ;  /* 0x0000004b0a057227 */ /* 0x000fe200078e00ff */
[----:B------:R0:W-:Y:S01]  /*0b20*/  STL [R1+0x1d8], R2 ;  /* 0x0001d80201007387 */ /* 0x0001e20000100800 */
[----:B------:R-:W-:Y:S02]  /*0b30*/  IABS R74, R2 ;  /* 0x00000002004a7213 */ /* 0x000fe40000000000 */
[----:B------:R-:W-:Y:S01]  /*0b40*/  IMAD.MOV R6, RZ, RZ, -R4 ;  /* 0x000000ffff067224 */ /* 0x000fe200078e0a04 */
[----:B------:R1:W-:Y:S01]  /*0b50*/  STL [R1+0xf80], R3 ;  /* 0x000f800301007387 */ /* 0x0003e20000100800 */
[----:B------:R-:W-:-:S02]  /*0b60*/  IMAD.MOV R8, RZ, RZ, -R5 ;  /* 0x000000ffff087224 */ /* 0x000fc400078e0a05 */
[----:B------:R-:W-:Y:S01]  /*0b70*/  IMAD.HI.U32 R4, R10, R74, RZ ;  /* 0x0000004a0a047227 */ /* 0x000fe200078e00ff */
[----:B------:R-:W-:Y:S03]  /*0b80*/  STL [R1+0xf88], R77 ;  /* 0x000f884d01007387 */ /* 0x000fe60000100800 */
[C---:B0-----:R-:W-:Y:S02]  /*0b90*/  VIADD R2, R0.reuse, 0x5 ;  /* 0x0000000500027836 */ /* 0x041fe40000000000 */
[----:B------:R-:W-:Y:S02]  /*0ba0*/  IMAD.MOV R5, RZ, RZ, -R4 ;  /* 0x000000ffff057224 */ /* 0x000fe400078e0a04 */
[----:B-1----:R-:W-:Y:S01]  /*0bb0*/  VIADD R3, R0, 0x4 ;  /* 0x0000000400037836 */ /* 0x002fe20000000000 */
[----:B------:R-:W-:Y:S01]  /*0bc0*/  IABS R72, R2 ;  /* 0x0000000200487213 */ /* 0x000fe20000000000 */
[----:B------:R-:W-:-:S02]  /*0bd0*/  IMAD R74, R11, R5, R74 ;  /* 0x000000050b4a7224 */ /* 0x000fc400078e024a */
[----:B------:R-:W-:Y:S01]  /*0be0*/  IMAD R76, R11, R6, R76 ;  /* 0x000000060b4c7224 */ /* 0x000fe200078e024c */
[----:B------:R-:W-:Y:S01]  /*0bf0*/  IABS R73, R3 ;  /* 0x0000000300497213 */ /* 0x000fe20000000000 */
[----:B------:R0:W-:Y:S01]  /*0c00*/  STL [R1+0x1dc], R3 ;  /* 0x0001dc0301007387 */ /* 0x0001e20000100800 */
[----:B------:R-:W-:-:S03]  /*0c10*/  IMAD.HI.U32 R5, R10, R72, RZ ;  /* 0x000000480a057227 */ /* 0x000fc600078e00ff */
[----:B------:R1:W-:Y:S01]  /*0c20*/  STL [R1+0x1e0], R2 ;  /* 0x0001e00201007387 */ /* 0x0003e20000100800 */
[----:B------:R-:W-:-:S04]  /*0c30*/  IMAD.HI.U32 R4, R10, R73, RZ ;  /* 0x000000490a047227 */ /* 0x000fc800078e00ff */
[----:B------:R-:W-:Y:S02]  /*0c40*/  IMAD.MOV R4, RZ, RZ, -R4 ;  /* 0x000000ffff047224 */ /* 0x000fe400078e0a04 */
[C---:B0-----:R-:W-:Y:S02]  /*0c50*/  VIADD R3, R0.reuse, 0x6 ;  /* 0x0000000600037836 */ /* 0x041fe40000000000 */
[----:B------:R-:W-:Y:S02]  /*0c60*/  IMAD.MOV R6, RZ, RZ, -R5 ;  /* 0x000000ffff067224 */ /* 0x000fe400078e0a05 */
[----:B-1----:R-:W-:Y:S01]  /*0c70*/  VIADD R2, R0, 0x7 ;  /* 0x0000000700027836 */ /* 0x002fe20000000000 */
[----:B------:R0:W-:Y:S01]  /*0c80*/  STL [R1+0x1f4], R3 ;  /* 0x0001f40301007387 */ /* 0x0001e20000100800 */
[----:B------:R-:W-:Y:S01]  /*0c90*/  IABS R71, R3 ;  /* 0x0000000300477213 */ /* 0x000fe20000000000 */
[----:B------:R-:W-:Y:S02]  /*0ca0*/  IMAD R73, R11, R4, R73 ;  /* 0x000000040b497224 */ /* 0x000fe400078e0249 */
[----:B------:R1:W-:Y:S01]  /*0cb0*/  STL [R1+0x1f8], R2 ;  /* 0x0001f80201007387 */ /* 0x0003e20000100800 */
[----:B------:R-:W-:Y:S01]  /*0cc0*/  IABS R70, R2 ;  /* 0x0000000200467213 */ /* 0x000fe20000000000 */
[----:B------:R-:W-:-:S04]  /*0cd0*/  IMAD.HI.U32 R4, R10, R71, RZ ;  /* 0x000000470a047227 */ /* 0x000fc800078e00ff */
[C---:B0-----:R-:W-:Y:S02]  /*0ce0*/  VIADD R3, R0.reuse, 0x9 ;  /* 0x0000000900037836 */ /* 0x041fe40000000000 */
[C---:B------:R-:W-:Y:S02]  /*0cf0*/  IMAD R72, R11.reuse, R6, R72 ;  /* 0x000000060b487224 */ /* 0x040fe400078e0248 */
[----:B-1----:R-:W-:Y:S01]  /*0d00*/  VIADD R2, R0, 0x8 ;  /* 0x0000000800027836 */ /* 0x002fe20000000000 */
[----:B------:R-:W-:Y:S01]  /*0d10*/  IABS R68, R3 ;  /* 0x0000000300447213 */ /* 0x000fe20000000000 */
[----:B------:R-:W-:Y:S02]  /*0d20*/  IMAD.MOV R6, RZ, RZ, -R4 ;  /* 0x000000ffff067224 */ /* 0x000fe400078e0a04 */
[----:B------:R-:W-:Y:S01]  /*0d30*/  IMAD.HI.U32 R5, R10, R70, RZ ;  /* 0x000000460a057227 */ /* 0x000fe200078e00ff */
[----:B------:R-:W-:Y:S01]  /*0d40*/  IABS R69, R2 ;  /* 0x0000000200457213 */ /* 0x000fe20000000000 */
[----:B------:R0:W-:Y:S02]  /*0d50*/  STL [R1+0x1fc], R2 ;  /* 0x0001fc0201007387 */ /* 0x0001e40000100800 */
[----:B------:R-:W-:-:S02]  /*0d60*/  IMAD R71, R11, R6, R71 ;  /* 0x000000060b477224 */ /* 0x000fc400078e0247 */
[----:B------:R-:W-:Y:S01]  /*0d70*/  IMAD.HI.U32 R4, R10, R69, RZ ;  /* 0x000000450a047227 */ /* 0x000fe200078e00ff */
[----:B------:R1:W-:Y:S03]  /*0d80*/  STL [R1+0x200], R3 ;  /* 0x0002000301007387 */ /* 0x0003e60000100800 */
[----:B------:R-:W-:Y:S02]  /*0d90*/  IMAD.MOV R5, RZ, RZ, -R5 ;  /* 0x000000ffff057224 */ /* 0x000fe400078e0a05 */
[----:B0-----:R-:W-:Y:S02]  /*0da0*/  VIADD R2, R0, 0xa ;  /* 0x0000000a00027836 */ /* 0x001fe40000000000 */
[----:B------:R-:W-:Y:S02]  /*0db0*/  IMAD.MOV R6, RZ, RZ, -R4 ;  /* 0x000000ffff067224 */ /* 0x000fe400078e0a04 */
[----:B------:R-:W-:Y:S01]  /*0dc0*/  IMAD.HI.U32 R4, R10, R68, RZ ;  /* 0x000000440a047227 */ /* 0x000fe200078e00ff */
[----:B------:R0:W-:Y:S01]  /*0dd0*/  STL [R1+0x21c], R2 ;  /* 0x00021c0201007387 */ /* 0x0001e20000100800 */
[----:B------:R-:W-:-:S02]  /*0de0*/  IABS R67, R2 ;  /* 0x0000000200437213 */ /* 0x000fc40000000000 */
[----:B-1----:R-:W-:Y:S02]  /*0df0*/  VIADD R3, R0, 0xb ;  /* 0x0000000b00037836 */ /* 0x002fe40000000000 */
[----:B------:R-:W-:Y:S02]  /*0e00*/  IMAD R70, R11, R5, R70 ;  /* 0x000000050b467224 */ /* 0x000fe400078e0246 */
[----:B------:R-:W-:Y:S01]  /*0e10*/  IMAD.HI.U32 R5, R10, R67, RZ ;  /* 0x000000430a057227 */ /* 0x000fe200078e00ff */
[----:B------:R-:W-:Y:S01]  /*0e20*/  STL [R1+0x220], R3 ;  /* 0x0002200301007387 */ /* 0x000fe20000100800 */
[----:B------:R-:W-:Y:S02]  /*0e30*/  IABS R66, R3 ;  /* 0x0000000300427213 */ /* 0x000fe40000000000 */
[----:B0-----:R-:W-:Y:S02]  /*0e40*/  VIADD R2, R0, 0xc ;  /* 0x0000000c00027836 */ /* 0x001fe40000000000 */
[----:B------:R-:W-:-:S02]  /*0e50*/  IMAD.MOV R4, RZ, RZ, -R4 ;  /* 0x000000ffff047224 */ /* 0x000fc400078e0a04 */
[C---:B------:R-:W-:Y:S01]  /*0e60*/  IMAD R69, R11.reuse, R6, R69 ;  /* 0x000000060b457224 */ /* 0x040fe200078e0245 */
[----:B------:R0:W-:Y:S01]  /*0e70*/  STL [R1+0x234], R2 ;  /* 0x0002340201007387 */ /* 0x0001e20000100800 */
[----:B------:R-:W-:Y:S01]  /*0e80*/  IABS R65, R2 ;  /* 0x0000000200417213 */ /* 0x000fe20000000000 */
[----:B------:R-:W-:Y:S02]  /*0e90*/  IMAD.MOV R6, RZ, RZ, -R5 ;  /* 0x000000ffff067224 */ /* 0x000fe400078e0a05 */
[----:B------:R-:W-:Y:S02]  /*0ea0*/  IMAD R68, R11, R4, R68 ;  /* 0x000000040b447224 */ /* 0x000fe400078e0244 */
[----:B------:R-:W-:-:S04]  /*0eb0*/  IMAD.HI.U32 R4, R10, R66, RZ ;  /* 0x000000420a047227 */ /* 0x000fc800078e00ff */
[C---:B0-----:R-:W-:Y:S02]  /*0ec0*/  VIADD R2, R0.reuse, 0xd ;  /* 0x0000000d00027836 */ /* 0x041fe40000000000 */
[----:B------:R-:W-:Y:S02]  /*0ed0*/  VIADD R3, R0, 0xe ;  /* 0x0000000e00037836 */ /* 0x000fe40000000000 */
[----:B------:R-:W-:Y:S01]  /*0ee0*/  IMAD R67, R11, R6, R67 ;  /* 0x000000060b437224 */ /* 0x000fe200078e0243 */
[----:B------:R0:W-:Y:S01]  /*0ef0*/  STL [R1+0x240], R2 ;  /* 0x0002400201007387 */ /* 0x0001e20000100800 */
[----:B------:R-:W-:Y:S01]  /*0f00*/  IABS R64, R2 ;  /* 0x0000000200407213 */ /* 0x000fe20000000000 */
[----:B------:R-:W-:Y:S01]  /*0f10*/  IMAD.HI.U32 R5, R10, R65, RZ ;  /* 0x000000410a057227 */ /* 0x000fe200078e00ff */
[----:B------:R-:W-:Y:S01]  /*0f20*/  IABS R63, R3 ;  /* 0x00000003003f7213 */ /* 0x000fe20000000000 */
[----:B------:R1:W-:Y:S02]  /*0f30*/  STL [R1+0x244], R3 ;  /* 0x0002440301007387 */ /* 0x0003e40000100800 */
[----:B------:R-:W-:-:S02]  /*0f40*/  IMAD.MOV R6, RZ, RZ, -R4 ;  /* 0x000000ffff067224 */ /* 0x000fc400078e0a04 */
[----:B------:R-:W-:-:S04]  /*0f50*/  IMAD.HI.U32 R4, R10, R64, RZ ;  /* 0x000000400a047227 */ /* 0x000fc800078e00ff */
[C---:B0-----:R-:W-:Y:S02]  /*0f60*/  VIADD R2, R0.reuse, 0xf ;  /* 0x0000000f00027836 */ /* 0x041fe40000000000 */
[----:B-1----:R-:W-:Y:S02]  /*0f70*/  VIADD R3, R0, 0x10 ;  /* 0x0000001000037836 */ /* 0x002fe40000000000 */
[----:B------:R-:W-:Y:S01]  /*0f80*/  IMAD R75, R11, R8, R75 ;  /* 0x000000080b4b7224 */ /* 0x000fe200078e024b */
[----:B------:R0:W-:Y:S01]  /*0f90*/  STL [R1+0x248], R2 ;  /* 0x0002480201007387 */ /* 0x0001e20000100800 */
[----:B------:R-:W-:Y:S01]  /*0fa0*/  IABS R62, R2 ;  /* 0x00000002003e7213 */ /* 0x000fe20000000000 */
[----:B------:R-:W-:Y:S01]  /*0fb0*/  IMAD.MOV R8, RZ, RZ, -R5 ;  /* 0x000000ffff087224 */ /* 0x000fe200078e0a05 */
[----:B------:R-:W-:Y:S01]  /*0fc0*/  IABS R61, R3 ;  /* 0x00000003003d7213 */ /* 0x000fe20000000000 */
[----:B------:R-:W-:Y:S01]  /*0fd0*/  IMAD.MOV R5, RZ, RZ, -R4 ;  /* 0x000000ffff057224 */ /* 0x000fe200078e0a04 */
[----:B------:R-:W-:Y:S01]  /*0fe0*/  STL [R1+0x24c], R3 ;  /* 0x00024c0301007387 */ /* 0x000fe20000100800 */
[----:B------:R-:W-:-:S04]  /*0ff0*/  IMAD.HI.U32 R4, R10, R63, RZ ;  /* 0x0000003f0a047227 */ /* 0x000fc800078e00ff */
[----:B0-----:R-:W-:Y:S02]  /*1000*/  VIADD R2, R0, 0x11 ;  /* 0x0000001100027836 */ /* 0x001fe40000000000 */
[C---:B------:R-:W-:Y:S02]  /*1010*/  IMAD R64, R11.reuse, R5, R64 ;  /* 0x000000050b407224 */ /* 0x040fe400078e0240 */
[----:B------:R-:W-:Y:S01]  /*1020*/  IMAD.HI.U32 R5, R10, R62, RZ ;  /* 0x0000003e0a057227 */ /* 0x000fe200078e00ff */
[----:B------:R0:W-:Y:S01]  /*1030*/  STL [R1+0x254], R2 ;  /* 0x0002540201007387 */ /* 0x0001e20000100800 */
[----:B------:R-:W-:Y:S02]  /*1040*/  IABS R60, R2 ;  /* 0x00000002003c7213 */ /* 0x000fe40000000000 */
[----:B------:R-:W-:Y:S02]  /*1050*/  IMAD.MOV R4, RZ, RZ, -R4 ;  /* 0x000000ffff047224 */ /* 0x000fe400078e0a04 */
[----:B------:R-:W-:-:S02]  /*1060*/  IMAD R66, R11, R6, R66 ;  /* 0x000000060b427224 */ /* 0x000fc400078e0242 */
[----:B------:R-:W-:Y:S02]  /*1070*/  IMAD.MOV R6, RZ, RZ, -R5 ;  /* 0x000000ffff067224 */ /* 0x000fe400078e0a05 */
[----:B------:R-:W-:Y:S02]  /*1080*/  IMAD R63, R11, R4, R63 ;  /* 0x000000040b3f7224 */ /* 0x000fe400078e023f */
[C---:B0-----:R-:W-:Y:S02]  /*1090*/  VIADD R2, R0.reuse, 0x12 ;  /* 0x0000001200027836 */ /* 0x041fe40000000000 */
[----:B------:R-:W-:Y:S02]  /*10a0*/  VIADD R3, R0, 0x13 ;  /* 0x0000001300037836 */ /* 0x000fe40000000000 */
[----:B------:R-:W-:Y:S01]  /*10b0*/  IMAD.HI.U32 R4, R10, R61, RZ ;  /* 0x0000003d0a047227 */ /* 0x000fe200078e00ff */
[----:B------:R0:W-:Y:S01]  /*10c0*/  STL [R1+0x258], R2 ;  /* 0x0002580201007387 */ /* 0x0001e20000100800 */
[----:B------:R-:W-:-:S02]  /*10d0*/  IABS R59, R2 ;  /* 0x00000002003b7213 */ /* 0x000fc40000000000 */
[----:B------:R-:W-:Y:S01]  /*10e0*/  IMAD R62, R11, R6, R62 ;  /* 0x000000060b3e7224 */ /* 0x000fe200078e023e */
[----:B------:R1:W-:Y:S01]  /*10f0*/  STL [R1+0x25c], R3 ;  /* 0x00025c0301007387 */ /* 0x0003e20000100800 */
[----:B------:R-:W-:Y:S01]  /*1100*/  IMAD.MOV R6, RZ, RZ, -R4 ;  /* 0x000000ffff067224 */ /* 0x000fe200078e0a04 */
[----:B------:R-:W-:Y:S01]  /*1110*/  IABS R58, R3 ;  /* 0x00000003003a7213 */ /* 0x000fe20000000000 */
[----:B------:R-:W-:-:S04]  /*1120*/  IMAD.HI.U32 R5, R10, R60, RZ ;  /* 0x0000003c0a057227 */ /* 0x000fc800078e00ff */
[----:B0-----:R-:W-:Y:S02]  /*1130*/  VIADD R2, R0, 0x14 ;  /* 0x0000001400027836 */ /* 0x001fe40000000000 */
[----:B------:R-:W-:-:S03]  /*1140*/  IMAD.HI.U32 R4, R10, R59, RZ ;  /* 0x0000003b0a047227 */ /* 0x000fc600078e00ff */
[----:B------:R0:W-:Y:S01]  /*1150*/  STL [R1+0x260], R2 ;  /* 0x0002600201007387 */ /* 0x0001e20000100800 */
[----:B------:R-:W-:Y:S01]  /*1160*/  IABS R57, R2 ;  /* 0x0000000200397213 */ /* 0x000fe20000000000 */
[C---:B-1----:R-:W-:Y:S02]  /*1170*/  VIADD R3, R0.reuse, 0x15 ;  /* 0x0000001500037836 */ /* 0x042fe40000000000 */
[----:B------:R-:W-:Y:S02]  /*1180*/  IMAD R61, R11, R6, R61 ;  /* 0x000000060b3d7224 */ /* 0x000fe400078e023d */
[----:B------:R-:W-:Y:S01]  /*1190*/  IMAD.MOV R5, RZ, RZ, -R5 ;  /* 0x000000ffff057224 */ /* 0x000fe200078e0a05 */
[----:B------:R-:W-:Y:S01]  /*11a0*/  STL [R1+0x264], R3 ;  /* 0x0002640301007387 */ /* 0x000fe20000100800 */
[----:B------:R-:W-:Y:S01]  /*11b0*/  IMAD.MOV R6, RZ, RZ, -R4 ;  /* 0x000000ffff067224 */ /* 0x000fe200078e0a04 */
[----:B------:R-:W-:Y:S01]  /*11c0*/  IABS R56, R3 ;  /* 0x0000000300387213 */ /* 0x000fe20000000000 */
[----:B0-----:R-:W-:-:S02]  /*11d0*/  VIADD R2, R0, 0x16 ;  /* 0x0000001600027836 */ /* 0x001fc40000000000 */
[----:B------:R-:W-:-:S03]  /*11e0*/  IMAD.HI.U32 R4, R10, R58, RZ ;  /* 0x0000003a0a047227 */ /* 0x000fc600078e00ff */
[----:B------:R0:W-:Y:S01]  /*11f0*/  STL [R1+0x268], R2 ;  /* 0x0002680201007387 */ /* 0x0001e20000100800 */
[----:B------:R-:W-:Y:S01]  /*1200*/  IABS R55, R2 ;  /* 0x0000000200377213 */ /* 0x000fe20000000000 */
[----:B------:R-:W-:Y:S02]  /*1210*/  IMAD R60, R11, R5, R60 ;  /* 0x000000050b3c7224 */ /* 0x000fe400078e023c */
[----:B------:R-:W-:-:S04]  /*1220*/  IMAD.HI.U32 R5, R10, R57, RZ ;  /* 0x000000390a057227 */ /* 0x000fc800078e00ff */
[----:B------:R-:W-:Y:S02]  /*1230*/  IMAD.MOV R4, RZ, RZ, -R4 ;  /* 0x000000ffff047224 */ /* 0x000fe400078e0a04 */
[C---:B0-----:R-:W-:Y:S02]  /*1240*/  VIADD R2, R0.reuse, 0x17 ;  /* 0x0000001700027836 */ /* 0x041fe40000000000 */
[C---:B------:R-:W-:Y:S02]  /*1250*/  IMAD R59, R11.reuse, R6, R59 ;  /* 0x000000060b3b7224 */ /* 0x040fe400078e023b */
[----:B------:R-:W-:Y:S01]  /*1260*/  VIADD R3, R0, 0x18 ;  /* 0x0000001800037836 */ /* 0x000fe20000000000 */
[----:B------:R0:W-:Y:S01]  /*1270*/  STL [R1+0x26c], R2 ;  /* 0x00026c0201007387 */ /* 0x0001e20000100800 */
[----:B------:R-:W-:Y:S01]  /*1280*/  IABS R54, R2 ;  /* 0x0000000200367213 */ /* 0x000fe20000000000 */
[----:B------:R-:W-:Y:S02]  /*1290*/  IMAD.MOV R6, RZ, RZ, -R5 ;  /* 0x000000ffff067224 */ /* 0x000fe400078e0a05 */
[----:B------:R-:W-:Y:S01]  /*12a0*/  IMAD R58, R11, R4, R58 ;  /* 0x000000040b3a7224 */ /* 0x000fe200078e023a */
[----:B------:R1:W-:Y:S01]  /*12b0*/  STL [R1+0x270], R3 ;  /* 0x0002700301007387 */ /* 0x0003e20000100800 */
[----:B------:R-:W-:Y:S01]  /*12c0*/  IMAD.HI.U32 R4, R10, R56, RZ ;  /* 0x000000380a047227 */ /* 0x000fe200078e00ff */
[----:B------:R-:W-:-:S03]  /*12d0*/  IABS R53, R3 ;  /* 0x0000000300357213 */ /* 0x000fc60000000000 */
[----:B0-----:R-:W-:Y:S02]  /*12e0*/  VIADD R2, R0, 0x19 ;  /* 0x0000001900027836 */ /* 0x001fe40000000000 */
[----:B------:R-:W-:Y:S02]  /*12f0*/  IMAD R57, R11, R6, R57 ;  /* 0x000000060b397224 */ /* 0x000fe400078e0239 */
[----:B------:R-:W-:Y:S01]  /*1300*/  IMAD.HI.U32 R5, R10, R55, RZ ;  /* 0x000000370a057227 */ /* 0x000fe200078e00ff */
[----:B------:R0:W-:Y:S01]  /*1310*/  STL [R1+0x274], R2 ;  /* 0x0002740201007387 */ /* 0x0001e20000100800 */
[----:B------:R-:W-:Y:S02]  /*1320*/  IABS R52, R2 ;  /* 0x0000000200347213 */ /* 0x000fe40000000000 */
[----:B------:R-:W-:Y:S02]  /*1330*/  IMAD.MOV R6, RZ, RZ, -R4 ;  /* 0x000000ffff067224 */ /* 0x000fe400078e0a04 */
[----:B-1----:R-:W-:-:S02]  /*1340*/  VIADD R3, R0, 0x1a ;  /* 0x0000001a00037836 */ /* 0x002fc40000000000 */
[----:B------:R-:W-:-:S03]  /*1350*/  IMAD.HI.U32 R4, R10, R54, RZ ;  /* 0x000000360a047227 */ /* 0x000fc600078e00ff */
[----:B------:R-:W-:Y:S01]  /*1360*/  STL [R1+0x278], R3 ;  /* 0x0002780301007387 */ /* 0x000fe20000100800 */
[----:B0-----:R-:W-:Y:S01]  /*1370*/  VIADD R2, R0, 0x1b ;  /* 0x0000001b00027836 */ /* 0x001fe20000000000 */
[----:B------:R-:W-:Y:S01]  /*1380*/  IABS R51, R3 ;  /* 0x0000000300337213 */ /* 0x000fe20000000000 */
[----:B------:R-:W-:Y:S02]  /*1390*/  IMAD R65, R11, R8, R65 ;  /* 0x000000080b417224 */ /* 0x000fe400078e0241 */
[----:B------:R-:W-:Y:S01]  /*13a0*/  IMAD.MOV R8, RZ, RZ, -R5 ;  /* 0x000000ffff087224 */ /* 0x000fe200078e0a05 */
[----:B------:R0:W-:Y:S01]  /*13b0*/  STL [R1+0x27c], R2 ;  /* 0x00027c0201007387 */ /* 0x0001e20000100800 */
[----:B------:R-:W-:Y:S01]  /*13c0*/  IMAD.MOV R5, RZ, RZ, -R4 ;  /* 0x000000ffff057224 */ /* 0x000fe200078e0a04 */
[----:B------:R-:W-:Y:S01]  /*13d0*/  IABS R50, R2 ;  /* 0x0000000200327213 */ /* 0x000fe20000000000 */
[----:B------:R-:W-:-:S04]  /*13e0*/  IMAD.HI.U32 R4, R10, R53, RZ ;  /* 0x000000350a047227 */ /* 0x000fc800078e00ff */
[----:B------:R-:W-:Y:S02]  /*13f0*/  IMAD R54, R11, R5, R54 ;  /* 0x000000050b367224 */ /* 0x000fe400078e0236 */
[----:B------:R-:W-:-:S04]  /*1400*/  IMAD.HI.U32 R5, R10, R52, RZ ;  /* 0x000000340a057227 */ /* 0x000fc800078e00ff */
[C---:B0-----:R-:W-:Y:S02]  /*1410*/  VIADD R2, R0.reuse, 0x1c ;  /* 0x0000001c00027836 */ /* 0x041fe40000000000 */
[----:B------:R-:W-:Y:S02]  /*1420*/  IMAD.MOV R4, RZ, RZ, -R4 ;  /* 0x000000ffff047224 */ /* 0x000fe400078e0a04 */
[----:B------:R-:W-:Y:S01]  /*1430*/  VIADD R3, R0, 0x1d ;  /* 0x0000001d00037836 */ /* 0x000fe20000000000 */
[----:B------:R0:W-:Y:S01]  /*1440*/  STL [R1+0x280], R2 ;  /* 0x0002800201007387 */ /* 0x0001e20000100800 */
[----:B------:R-:W-:Y:S01]  /*1450*/  IABS R49, R2 ;  /* 0x0000000200317213 */ /* 0x000fe20000000000 */
[C---:B------:R-:W-:Y:S02]  /*1460*/  IMAD R56, R11.reuse, R6, R56 ;  /* 0x000000060b387224 */ /* 0x040fe400078e0238 */
[----:B------:R-:W-:Y:S01]  /*1470*/  IMAD.MOV R6, RZ, RZ, -R5 ;  /* 0x000000ffff067224 */ /* 0x000fe200078e0a05 */
[----:B------:R1:W-:Y:S01]  /*1480*/  STL [R1+0x284], R3 ;  /* 0x0002840301007387 */ /* 0x0003e20000100800 */
[----:B------:R-:W-:Y:S01]  /*1490*/  IMAD R53, R11, R4, R53 ;  /* 0x000000040b357224 */ /* 0x000fe200078e0235 */
[----:B------:R-:W-:Y:S01]  /*14a0*/  IABS R48, R3 ;  /* 0x0000000300307213 */ /* 0x000fe20000000000 */
[----:B------:R-:W-:-:S04]  /*14b0*/  IMAD.HI.U32 R4, R10, R51, RZ ;  /* 0x000000330a047227 */ /* 0x000fc800078e00ff */
[C---:B0-----:R-:W-:Y:S02]  /*14c0*/  VIADD R2, R0.reuse, 0x1e ;  /* 0x0000001e00027836 */ /* 0x041fe40000000000 */
[----:B------:R-:W-:Y:S02]  /*14d0*/  IMAD R52, R11, R6, R52 ;  /* 0x000000060b347224 */ /* 0x000fe400078e0234 */
[----:B-1----:R-:W-:Y:S01]  /*14e0*/  VIADD R3, R0, 0x1f ;  /* 0x0000001f00037836 */ /* 0x002fe20000000000 */
[----:B------:R0:W-:Y:S01]  /*14f0*/  STL [R1+0x288], R2 ;  /* 0x0002880201007387 */ /* 0x0001e20000100800 */
[----:B------:R-:W-:Y:S01]  /*1500*/  IABS R47, R2 ;  /* 0x00000002002f7213 */ /* 0x000fe20000000000 */
[----:B------:R-:W-:Y:S02]  /*1510*/  IMAD.MOV R6, RZ, RZ, -R4 ;  /* 0x000000ffff067224 */ /* 0x000fe400078e0a04 */
[----:B------:R-:W-:Y:S01]  /*1520*/  IMAD.HI.U32 R5, R10, R50, RZ ;  /* 0x000000320a057227 */ /* 0x000fe200078e00ff */
[----:B------:R-:W-:Y:S01]  /*1530*/  STL [R1+0x28c], R3 ;  /* 0x00028c0301007387 */ /* 0x000fe20000100800 */
[----:B------:R-:W-:-:S02]  /*1540*/  IABS R44, R3 ;  /* 0x00000003002c7213 */ /* 0x000fc40000000000 */
[----:B------:R-:W-:-:S04]  /*1550*/  IMAD.HI.U32 R4, R10, R49, RZ ;  /* 0x000000310a047227 */ /* 0x000fc800078e00ff */
[----:B0-----:R-:W-:Y:S02]  /*1560*/  VIADD R2, R0, 0x20 ;  /* 0x0000002000027836 */ /* 0x001fe40000000000 */
        /* <DEDUP_REMOVED lines=24> */
[----:B------:R-:W-:Y:S02]  /*16f0*/  IMAD.HI.U32 R5, R10, R45, RZ ;  /* 0x0000002d0a057227 */ /* 0x000fe400078e00ff */
[----:B------:R-:W-:Y:S01]  /*1700*/  STL [R1+0x2c4], R3 ;  /* 0x0002c40301007387 */ /* 0x000fe20000100800 */
[----:B------:R-:W-:Y:S01]  /*1710*/  IABS R41, R3 ;  /* 0x0000000300297213 */ /* 0x000fe20000000000 */
[----:B------:R-:W-:-:S02]  /*1720*/  IMAD.MOV R6, RZ, RZ, -R4 ;  /* 0x000000ffff067224 */ /* 0x000fc400078e0a04 */
[----:B------:R-:W-:-:S04]  /*1730*/  IMAD.HI.U32 R4, R10, R46, RZ ;  /* 0x0000002e0a047227 */ /* 0x000fc800078e00ff */
[----:B0-----:R-:W-:Y:S02]  /*1740*/  VIADD R2, R0, 0x25 ;  /* 0x0000002500027836 */ /* 0x001fe40000000000 */
[----:B------:R-:W-:Y:S02]  /*1750*/  IMAD R55, R11, R8, R55 ;  /* 0x000000080b377224 */ /* 0x000fe400078e0237 */
[----:B------:R-:W-:Y:S01]  /*1760*/  IMAD.MOV R8, RZ, RZ, -R5 ;  /* 0x000000ffff087224 */ /* 0x000fe200078e0a05 */
[----:B------:R0:W-:Y:S01]  /*1770*/  STL [R1+0x2cc], R2 ;  /* 0x0002cc0201007387 */ /* 0x0001e20000100800 */
[----:B------:R-:W-:Y:S01]  /*1780*/  IABS R42, R2 ;  /* 0x00000002002a7213 */ /* 0x000fe20000000000 */
[----:B------:R-:W-:Y:S02]  /*1790*/  IMAD.MOV R5, RZ, RZ, -R4 ;  /* 0x000000ffff057224 */ /* 0x000fe400078e0a04 */
[----:B------:R-:W-:-:S04]  /*17a0*/  IMAD.HI.U32 R4, R10, R43, RZ ;  /* 0x0000002b0a047227 */ /* 0x000fc800078e00ff */
[C---:B------:R-:W-:Y:S02]  /*17b0*/  IMAD R46, R11.reuse, R5, R46 ;  /* 0x000000050b2e7224 */ /* 0x040fe400078e022e */
[C---:B0-----:R-:W-:Y:S02]  /*17c0*/  VIADD R2, R0.reuse, 0x26 ;  /* 0x0000002600027836 */ /* 0x041fe40000000000 */
[----:B------:R-:W-:Y:S02]  /*17d0*/  IMAD.MOV R4, RZ, RZ, -R4 ;  /* 0x000000ffff047224 */ /* 0x000fe400078e0a04 */
[----:B------:R-:W-:Y:S01]  /*17e0*/  VIADD R3, R0, 0x27 ;  /* 0x0000002700037836 */ /* 0x000fe20000000000 */
[----:B------:R0:W-:Y:S01]  /*17f0*/  STL [R1+0x31c], R2 ;  /* 0x00031c0201007387 */ /* 0x0001e20000100800 */
[----:B------:R-:W-:Y:S01]  /*1800*/  IABS R39, R2 ;  /* 0x0000000200277213 */ /* 0x000fe20000000000 */
[----:B------:R-:W-:Y:S02]  /*1810*/  IMAD.HI.U32 R5, R10, R40, RZ ;  /* 0x000000280a057227 */ /* 0x000fe400078e00ff */
[----:B------:R1:W-:Y:S01]  /*1820*/  STL [R1+0x33c], R3 ;  /* 0x00033c0301007387 */ /* 0x0003e20000100800 */
[----:B------:R-:W-:Y:S01]  /*1830*/  IABS R36, R3 ;  /* 0x0000000300247213 */ /* 0x000fe20000000000 */
[----:B------:R-:W-:-:S02]  /*1840*/  IMAD R43, R11, R4, R43 ;  /* 0x000000040b2b7224 */ /* 0x000fc400078e022b */
[----:B------:R-:W-:Y:S02]  /*1850*/  IMAD.MOV R7, RZ, RZ, -R5 ;  /* 0x000000ffff077224 */ /* 0x000fe400078e0a05 */
[----:B0-----:R-:W-:Y:S02]  /*1860*/  VIADD R2, R0, 0x28 ;  /* 0x0000002800027836 */ /* 0x001fe40000000000 */
[----:B------:R-:W-:-:S03]  /*1870*/  IMAD.HI.U32 R4, R10, R39, RZ ;  /* 0x000000270a047227 */ /* 0x000fc600078e00ff */
[----:B------:R0:W-:Y:S01]  /*1880*/  STL [R1+0x364], R2 ;  /* 0x0003640201007387 */ /* 0x0001e20000100800 */
[----:B------:R-:W-:Y:S01]  /*1890*/  IMAD.HI.U32 R5, R10, R42, RZ ;  /* 0x0000002a0a057227 */ /* 0x000fe200078e00ff */
[----:B------:R-:W-:-:S03]  /*18a0*/  IABS R37, R2 ;  /* 0x0000000200257213 */ /* 0x000fc60000000000 */
[C---:B-1----:R-:W-:Y:S02]  /*18b0*/  VIADD R3, R0.reuse, 0x29 ;  /* 0x0000002900037836 */ /* 0x042fe40000000000 */
[----:B------:R-:W-:Y:S02]  /*18c0*/  IMAD.MOV R4, RZ, RZ, -R4 ;  /* 0x000000ffff047224 */ /* 0x000fe400078e0a04 */
[----:B------:R-:W-:Y:S01]  /*18d0*/  IMAD.MOV R5, RZ, RZ, -R5 ;  /* 0x000000ffff057224 */ /* 0x000fe200078e0a05 */
[----:B------:R-:W-:Y:S01]  /*18e0*/  STL [R1+0x394], R3 ;  /* 0x0003940301007387 */ /* 0x000fe20000100800 */
[----:B0-----:R-:W-:Y:S01]  /*18f0*/  VIADD R2, R0, 0x2a ;  /* 0x0000002a00027836 */ /* 0x001fe20000000000 */
[----:B------:R-:W-:Y:S01]  /*1900*/  IABS R38, R3 ;  /* 0x0000000300267213 */ /* 0x000fe20000000000 */
[C---:B------:R-:W-:Y:S02]  /*1910*/  IMAD R39, R11.reuse, R4, R39 ;  /* 0x000000040b277224 */ /* 0x040fe400078e0227 */
[----:B------:R-:W-:Y:S01]  /*1920*/  IMAD R42, R11, R5, R42 ;  /* 0x000000050b2a7224 */ /* 0x000fe200078e022a */
[----:B------:R0:W-:Y:S01]  /*1930*/  STL [R1+0x3ac], R2 ;  /* 0x0003ac0201007387 */ /* 0x0001e20000100800 */
[----:B------:R-:W-:Y:S01]  /*1940*/  IABS R35, R2 ;  /* 0x0000000200237213 */ /* 0x000fe20000000000 */
[----:B------:R-:W-:-:S04]  /*1950*/  IMAD.HI.U32 R4, R10, R37, RZ ;  /* 0x000000250a047227 */ /* 0x000fc800078e00ff */
[----:B------:R-:W-:-:S04]  /*1960*/  IMAD.HI.U32 R5, R10, R36, RZ ;  /* 0x000000240a057227 */ /* 0x000fc800078e00ff */
[C---:B0-----:R-:W-:Y:S02]  /*1970*/  VIADD R2, R0.reuse, 0x2b ;  /* 0x0000002b00027836 */ /* 0x041fe40000000000 */
[----:B------:R-:W-:Y:S02]  /*1980*/  IMAD.MOV R4, RZ, RZ, -R4 ;  /* 0x000000ffff047224 */ /* 0x000fe400078e0a04 */
[----:B------:R-:W-:Y:S01]  /*1990*/  VIADD R3, R0, 0x2c ;  /* 0x0000002c00037836 */ /* 0x000fe20000000000 */
[----:B------:R0:W-:Y:S01]  /*19a0*/  STL [R1+0x3a8], R2 ;  /* 0x0003a80201007387 */ /* 0x0001e20000100800 */
[----:B------:R-:W-:Y:S01]  /*19b0*/  IABS R32, R2 ;  /* 0x0000000200207213 */ /* 0x000fe20000000000 */
[----:B------:R-:W-:Y:S02]  /*19c0*/  IMAD.MOV R5, RZ, RZ, -R5 ;  /* 0x000000ffff057224 */ /* 0x000fe400078e0a05 */
[C---:B------:R-:W-:Y:S01]  /*19d0*/  IMAD R37, R11.reuse, R4, R37 ;  /* 0x000000040b257224 */ /* 0x040fe200078e0225 */
[----:B------:R1:W-:Y:S01]  /*19e0*/  STL [R1+0x3a4], R3 ;  /* 0x0003a40301007387 */ /* 0x0003e20000100800 */
[----:B------:R-:W-:Y:S01]  /*19f0*/  IMAD R36, R11, R5, R36 ;  /* 0x000000050b247224 */ /* 0x000fe200078e0224 */
[----:B------:R-:W-:Y:S01]  /*1a00*/  IABS R33, R3 ;  /* 0x0000000300217213 */ /* 0x000fe20000000000 */
[----:B------:R-:W-:-:S04]  /*1a10*/  IMAD.HI.U32 R4, R10, R32, RZ ;  /* 0x000000200a047227 */ /* 0x000fc800078e00ff */
[----:B0-----:R-:W-:Y:S02]  /*1a20*/  VIADD R2, R0, 0x2d ;  /* 0x0000002d00027836 */ /* 0x001fe40000000000 */
[----:B------:R-:W-:-:S03]  /*1a30*/  IMAD.HI.U32 R5, R10, R35, RZ ;  /* 0x000000230a057227 */ /* 0x000fc600078e00ff */
[----:B------:R0:W-:Y:S01]  /*1a40*/  STL [R1+0x398], R2 ;  /* 0x0003980201007387 */ /* 0x0001e20000100800 */
[----:B------:R-:W-:Y:S01]  /*1a50*/  IABS R34, R2 ;  /* 0x0000000200227213 */ /* 0x000fe20000000000 */
[C---:B-1----:R-:W-:Y:S02]  /*1a60*/  VIADD R3, R0.reuse, 0x2e ;  /* 0x0000002e00037836 */ /* 0x042fe40000000000 */
[----:B------:R-:W-:Y:S02]  /*1a70*/  IMAD.MOV R4, RZ, RZ, -R4 ;  /* 0x000000ffff047224 */ /* 0x000fe400078e0a04 */
[----:B------:R-:W-:Y:S01]  /*1a80*/  IMAD.MOV R5, RZ, RZ, -R5 ;  /* 0x000000ffff057224 */ /* 0x000fe200078e0a05 */
[----:B------:R1:W-:Y:S01]  /*1a90*/  STL [R1+0x388], R3 ;  /* 0x0003880301007387 */ /* 0x0003e20000100800 */
[----:B------:R-:W-:Y:S01]  /*1aa0*/  IMAD R32, R11, R4, R32 ;  /* 0x000000040b207224 */ /* 0x000fe200078e0220 */
[----:B------:R-:W-:Y:S01]  /*1ab0*/  IABS R31, R3 ;  /* 0x00000003001f7213 */ /* 0x000fe20000000000 */
[----:B0-----:R-:W-:-:S02]  /*1ac0*/  VIADD R2, R0, 0x2f ;  /* 0x0000002f00027836 */ /* 0x001fc40000000000 */
[----:B------:R-:W-:Y:S02]  /*1ad0*/  IMAD R35, R11, R5, R35 ;  /* 0x000000050b237224 */ /* 0x000fe400078e0223 */
[C---:B------:R-:W-:Y:S01]  /*1ae0*/  IMAD.HI.U32 R4, R10.reuse, R34, RZ ;  /* 0x000000220a047227 */ /* 0x040fe200078e00ff */
[----:B------:R0:W-:Y:S01]  /*1af0*/  STL [R1+0x390], R2 ;  /* 0x0003900201007387 */ /* 0x0001e20000100800 */
[----:B------:R-:W-:Y:S02]  /*1b00*/  IABS R28, R2 ;  /* 0x00000002001c7213 */ /* 0x000fe40000000000 */
[----:B------:R-:W-:-:S04]  /*1b10*/  IMAD.HI.U32 R5, R10, R33, RZ ;  /* 0x000000210a057227 */ /* 0x000fc800078e00ff */
[----:B------:R-:W-:Y:S02]  /*1b20*/  IMAD.MOV R4, RZ, RZ, -R4 ;  /* 0x000000ffff047224 */ /* 0x000fe400078e0a04 */
[C---:B-1----:R-:W-:Y:S02]  /*1b30*/  VIADD R3, R0.reuse, 0x31 ;  /* 0x0000003100037836 */ /* 0x042fe40000000000 */
[----:B0-----:R-:W-:Y:S02]  /*1b40*/  VIADD R2, R0, 0x30 ;  /* 0x0000003000027836 */ /* 0x001fe40000000000 */
[----:B------:R-:W-:Y:S01]  /*1b50*/  IMAD.MOV R5, RZ, RZ, -R5 ;  /* 0x000000ffff057224 */ /* 0x000fe200078e0a05 */
[----:B------:R-:W-:Y:S01]  /*1b60*/  IABS R30, R3 ;  /* 0x00000003001e7213 */ /* 0x000fe20000000000 */
[C---:B------:R-:W-:Y:S01]  /*1b70*/  IMAD R34, R11.reuse, R4, R34 ;  /* 0x000000040b227224 */ /* 0x040fe200078e0222 */
[----:B------:R0:W-:Y:S01]  /*1b80*/  STL [R1+0x39c], R2 ;  /* 0x00039c0201007387 */ /* 0x0001e20000100800 */
[----:B------:R-:W-:Y:S01]  /*1b90*/  IABS R29, R2 ;  /* 0x00000002001d7213 */ /* 0x000fe20000000000 */
[----:B------:R-:W-:-:S02]  /*1ba0*/  IMAD R33, R11, R5, R33 ;  /* 0x000000050b217224 */ /* 0x000fc400078e0221 */
[----:B------:R1:W-:Y:S01]  /*1bb0*/  STL [R1+0x384], R3 ;  /* 0x0003840301007387 */ /* 0x0003e20000100800 */
[----:B------:R-:W-:-:S04]  /*1bc0*/  IMAD.HI.U32 R5, R10, R28, RZ ;  /* 0x0000001c0a057227 */ /* 0x000fc800078e00ff */
[----:B------:R-:W-:-:S04]  /*1bd0*/  IMAD.HI.U32 R4, R10, R29, RZ ;  /* 0x0000001d0a047227 */ /* 0x000fc800078e00ff */
[C---:B0-----:R-:W-:Y:S02]  /*1be0*/  VIADD R2, R0.reuse, 0x32 ;  /* 0x0000003200027836 */ /* 0x041fe40000000000 */
[----:B-1----:R-:W-:Y:S02]  /*1bf0*/  VIADD R3, R0, 0x33 ;  /* 0x0000003300037836 */ /* 0x002fe40000000000 */
[----:B------:R-:W-:Y:S01]  /*1c00*/  IMAD.MOV R4, RZ, RZ, -R4 ;  /* 0x000000ffff047224 */ /* 0x000fe200078e0a04 */
[----:B------:R0:W-:Y:S01]  /*1c10*/  STL [R1+0x380], R2 ;  /* 0x0003800201007387 */ /* 0x0001e20000100800 */
[----:B------:R-:W-:Y:S01]  /*1c20*/  IABS R27, R2 ;  /* 0x00000002001b7213 */ /* 0x000fe20000000000 */
[----:B------:R-:W-:Y:S01]  /*1c30*/  IMAD.MOV R5, RZ, RZ, -R5 ;  /* 0x000000ffff057224 */ /* 0x000fe200078e0a05 */
[----:B------:R-:W-:Y:S01]  /*1c40*/  IABS R24, R3 ;  /* 0x0000000300187213 */ /* 0x000fe20000000000 */
[----:B------:R1:W-:Y:S01]  /*1c50*/  STL [R1+0x36c], R3 ;  /* 0x00036c0301007387 */ /* 0x0003e20000100800 */
[----:B------:R-:W-:-:S02]  /*1c60*/  IMAD R29, R11, R4, R29 ;  /* 0x000000040b1d7224 */ /* 0x000fc400078e021d */
[----:B------:R-:W-:Y:S02]  /*1c70*/  IMAD R28, R11, R5, R28 ;  /* 0x000000050b1c7224 */ /* 0x000fe400078e021c */
[----:B------:R-:W-:-:S04]  /*1c80*/  IMAD.HI.U32 R4, R10, R27, RZ ;  /* 0x0000001b0a047227 */ /* 0x000fc800078e00ff */
[----:B0-----:R-:W-:Y:S02]  /*1c90*/  VIADD R2, R0, 0x34 ;  /* 0x0000003400027836 */ /* 0x001fe40000000000 */
[----:B------:R-:W-:-:S03]  /*1ca0*/  IMAD.HI.U32 R5, R10, R30, RZ ;  /* 0x0000001e0a057227 */ /* 0x000fc600078e00ff */
[----:B------:R0:W-:Y:S01]  /*1cb0*/  STL [R1+0x38c], R2 ;  /* 0x00038c0201007387 */ /* 0x0001e20000100800 */
[----:B------:R-:W-:Y:S01]  /*1cc0*/  IABS R25, R2 ;  /* 0x0000000200197213 */ /* 0x000fe20000000000 */
[----:B------:R-:W-:Y:S02]  /*1cd0*/  IMAD.MOV R4, RZ, RZ, -R4 ;  /* 0x000000ffff047224 */ /* 0x000fe400078e0a04 */
[C---:B-1----:R-:W-:Y:S02]  /*1ce0*/  VIADD R3, R0.reuse, 0x36 ;  /* 0x0000003600037836 */ /* 0x042fe40000000000 */
[----:B------:R-:W-:Y:S02]  /*1cf0*/  IMAD.MOV R5, RZ, RZ, -R5 ;  /* 0x000000ffff057224 */ /* 0x000fe400078e0a05 */
[----:B------:R-:W-:Y:S01]  /*1d00*/  IMAD R27, R11, R4, R27 ;  /* 0x000000040b1b7224 */ /* 0x000fe200078e021b */
[----:B------:R-:W-:Y:S01]  /*1d10*/  IABS R23, R3 ;  /* 0x0000000300177213 */ /* 0x000fe20000000000 */
[----:B0-----:R-:W-:-:S02]  /*1d20*/  VIADD R2, R0, 0x35 ;  /* 0x0000003500027836 */ /* 0x001fc40000000000 */
[C---:B------:R-:W-:Y:S02]  /*1d30*/  IMAD R30, R11.reuse, R5, R30 ;  /* 0x000000050b1e7224 */ /* 0x040fe400078e021e */
[C---:B------:R-:W-:Y:S01]  /*1d40*/  IMAD.HI.U32 R5, R10.reuse, R25, RZ ;  /* 0x000000190a057227 */ /* 0x040fe200078e00ff */
[----:B------:R0:W-:Y:S01]  /*1d50*/  STL [R1+0x37c], R2 ;  /* 0x00037c0201007387 */ /* 0x0001e20000100800 */
[----:B------:R-:W-:Y:S02]  /*1d60*/  IABS R26, R2 ;  /* 0x00000002001a7213 */ /* 0x000fe40000000000 */
[----:B------:R-:W-:Y:S01]  /*1d70*/  IMAD.MOV R5, RZ, RZ, -R5 ;  /* 0x000000ffff057224 */ /* 0x000fe200078e0a05 */
[----:B------:R1:W-:Y:S01]  /*1d80*/  STL [R1+0x374], R3 ;  /* 0x0003740301007387 */ /* 0x0003e20000100800 */
[----:B------:R-:W-:Y:S02]  /*1d90*/  IMAD R44, R11, R6, R44 ;  /* 0x000000060b2c7224 */ /* 0x000fe400078e022c */
[----:B------:R-:W-:-:S04]  /*1da0*/  IMAD.HI.U32 R4, R10, R26, RZ ;  /* 0x0000001a0a047227 */ /* 0x000fc800078e00ff */
[C---:B0-----:R-:W-:Y:S02]  /*1db0*/  VIADD R2, R0.reuse, 0x37 ;  /* 0x0000003700027836 */ /* 0x041fe40000000000 */
[----:B------:R-:W-:Y:S02]  /*1dc0*/  IMAD.MOV R4, RZ, RZ, -R4 ;  /* 0x000000ffff047224 */ /* 0x000fe400078e0a04 */
[----:B-1----:R-:W-:Y:S01]  /*1dd0*/  VIADD R3, R0, 0x38 ;  /* 0x0000003800037836 */ /* 0x002fe20000000000 */
[----:B------:R0:W-:Y:S01]  /*1de0*/  STL [R1+0x360], R2 ;  /* 0x0003600201007387 */ /* 0x0001e20000100800 */
[----:B------:R-:W-:Y:S01]  /*1df0*/  IABS R20, R2 ;  /* 0x0000000200147213 */ /* 0x000fe20000000000 */
[C---:B------:R-:W-:Y:S02]  /*1e00*/  IMAD R26, R11.reuse, R4, R26 ;  /* 0x000000040b1a7224 */ /* 0x040fe400078e021a */
        /* <DEDUP_REMOVED lines=8> */
[----:B------:R-:W-:-:S04]  /*1e90*/  IMAD.HI.U32 R6, R10, R41, RZ ;  /* 0x000000290a067227 */ /* 0x000fc800078e00ff */
[----:B------:R-:W-:Y:S02]  /*1ea0*/  IMAD.MOV R4, RZ, RZ, -R4 ;  /* 0x000000ffff047224 */ /* 0x000fe400078e0a04 */
[C---:B-1----:R-:W-:Y:S02]  /*1eb0*/  VIADD R3, R0.reuse, 0x3b ;  /* 0x0000003b00037836 */ /* 0x042fe40000000000 */
[----:B0-----:R-:W-:Y:S02]  /*1ec0*/  VIADD R2, R0, 0x3a ;  /* 0x0000003a00027836 */ /* 0x001fe40000000000 */
[----:B------:R-:W-:Y:S01]  /*1ed0*/  IMAD.MOV R5, RZ, RZ, -R5 ;  /* 0x000000ffff057224 */ /* 0x000fe200078e0a05 */
[----:B------:R-:W-:Y:S01]  /*1ee0*/  IABS R16, R3 ;  /* 0x0000000300107213 */ /* 0x000fe20000000000 */
[----:B------:R-:W-:Y:S01]  /*1ef0*/  IMAD.MOV R6, RZ, RZ, -R6 ;  /* 0x000000ffff067224 */ /* 0x000fe200078e0a06 */
[----:B------:R0:W-:Y:S01]  /*1f00*/  STL [R1+0x370], R2 ;  /* 0x0003700201007387 */ /* 0x0001e20000100800 */
[----:B------:R-:W-:Y:S01]  /*1f10*/  IABS R19, R2 ;  /* 0x0000000200137213 */ /* 0x000fe20000000000 */
[----:B------:R-:W-:-:S02]  /*1f20*/  IMAD R20, R11, R4, R20 ;  /* 0x000000040b147224 */ /* 0x000fc400078e0214 */
[----:B------:R-:W-:Y:S01]  /*1f30*/  IMAD R23, R11, R5, R23 ;  /* 0x000000050b177224 */ /* 0x000fe200078e0217 */
[----:B------:R1:W-:Y:S01]  /*1f40*/  STL [R1+0x354], R3 ;  /* 0x0003540301007387 */ /* 0x0003e20000100800 */
[----:B------:R-:W-:-:S04]  /*1f50*/  IMAD.HI.U32 R4, R10, R19, RZ ;  /* 0x000000130a047227 */ /* 0x000fc800078e00ff */
[----:B0-----:R-:W-:Y:S02]  /*1f60*/  VIADD R2, R0, 0x3c ;  /* 0x0000003c00027836 */ /* 0x001fe40000000000 */
[----:B------:R-:W-:-:S03]  /*1f70*/  IMAD.HI.U32 R5, R10, R22, RZ ;  /* 0x000000160a057227 */ /* 0x000fc600078e00ff */
[----:B------:R0:W-:Y:S01]  /*1f80*/  STL [R1+0x35c], R2 ;  /* 0x00035c0201007387 */ /* 0x0001e20000100800 */
[----:B------:R-:W-:Y:S01]  /*1f90*/  IABS R17, R2 ;  /* 0x0000000200117213 */ /* 0x000fe20000000000 */
[----:B-1----:R-:W-:Y:S02]  /*1fa0*/  VIADD R3, R0, 0x3d ;  /* 0x0000003d00037836 */ /* 0x002fe40000000000 */
[----:B------:R-:W-:Y:S02]  /*1fb0*/  IMAD R41, R11, R6, R41 ;  /* 0x000000060b297224 */ /* 0x000fe400078e0229 */
[----:B------:R-:W-:Y:S01]  /*1fc0*/  IMAD.HI.U32 R6, R10, R38, RZ ;  /* 0x000000260a067227 */ /* 0x000fe200078e00ff */
[----:B------:R-:W-:Y:S01]  /*1fd0*/  STL [R1+0x350], R3 ;  /* 0x0003500301007387 */ /* 0x000fe20000100800 */
[----:B------:R-:W-:Y:S02]  /*1fe0*/  IABS R18, R3 ;  /* 0x0000000300127213 */ /* 0x000fe40000000000 */
[----:B0-----:R-:W-:-:S02]  /*1ff0*/  VIADD R2, R0, 0x3e ;  /* 0x0000003e00027836 */ /* 0x001fc40000000000 */
[----:B------:R-:W-:Y:S02]  /*2000*/  IMAD.MOV R4, RZ, RZ, -R4 ;  /* 0x000000ffff047224 */ /* 0x000fe400078e0a04 */
[----:B------:R-:W-:Y:S01]  /*2010*/  IMAD.MOV R5, RZ, RZ, -R5 ;  /* 0x000000ffff057224 */ /* 0x000fe200078e0a05 */
[----:B------:R0:W-:Y:S01]  /*2020*/  STL [R1+0x358], R2 ;  /* 0x0003580201007387 */ /* 0x0001e20000100800 */
[----:B------:R-:W-:Y:S01]  /*2030*/  IABS R15, R2 ;  /* 0x00000002000f7213 */ /* 0x000fe20000000000 */
[----:B------:R-:W-:Y:S02]  /*2040*/  IMAD.MOV R6, RZ, RZ, -R6 ;  /* 0x000000ffff067224 */ /* 0x000fe400078e0a06 */
[C---:B------:R-:W-:Y:S02]  /*2050*/  IMAD R19, R11.reuse, R4, R19 ;  /* 0x000000040b137224 */ /* 0x040fe400078e0213 */
[----:B------:R-:W-:Y:S02]  /*2060*/  IMAD R22, R11, R5, R22 ;  /* 0x000000050b167224 */ /* 0x000fe400078e0216 */
[----:B------:R-:W-:-:S04]  /*2070*/  IMAD.HI.U32 R4, R10, R17, RZ ;  /* 0x000000110a047227 */ /* 0x000fc800078e00ff */
[----:B0-----:R-:W-:Y:S02]  /*2080*/  VIADD R2, R0, 0x3f ;  /* 0x0000003f00027836 */ /* 0x001fe40000000000 */
[----:B------:R-:W-:-:S03]  /*2090*/  IMAD.HI.U32 R5, R10, R16, RZ ;  /* 0x000000100a057227 */ /* 0x000fc600078e00ff */
[----:B------:R0:W-:Y:S01]  /*20a0*/  STL [R1+0x34c], R2 ;  /* 0x00034c0201007387 */ /* 0x0001e20000100800 */
[----:B------:R-:W-:Y:S01]  /*20b0*/  IMAD R38, R11, R6, R38 ;  /* 0x000000060b267224 */ /* 0x000fe200078e0226 */
[----:B------:R-:W-:Y:S01]  /*20c0*/  IABS R80, R2 ;  /* 0x0000000200507213 */ /* 0x000fe20000000000 */
[----:B------:R-:W-:-:S04]  /*20d0*/  IMAD.HI.U32 R6, R10, R31, RZ ;  /* 0x0000001f0a067227 */ /* 0x000fc800078e00ff */
[----:B------:R-:W-:Y:S02]  /*20e0*/  IMAD.MOV R4, RZ, RZ, -R4 ;  /* 0x000000ffff047224 */ /* 0x000fe400078e0a04 */
[C---:B------:R-:W-:Y:S02]  /*20f0*/  VIADD R3, R0.reuse, 0x40 ;  /* 0x0000004000037836 */ /* 0x040fe40000000000 */
[----:B------:R-:W-:Y:S02]  /*2100*/  IMAD.MOV R5, RZ, RZ, -R5 ;  /* 0x000000ffff057224 */ /* 0x000fe400078e0a05 */
[----:B0-----:R-:W-:Y:S01]  /*2110*/  VIADD R2, R0, 0x41 ;  /* 0x0000004100027836 */ /* 0x001fe20000000000 */
[----:B------:R0:W-:Y:S01]  /*2120*/  STL [R1+0x348], R3 ;  /* 0x0003480301007387 */ /* 0x0001e20000100800 */
[----:B------:R-:W-:Y:S01]  /*2130*/  IMAD.MOV R6, RZ, RZ, -R6 ;  /* 0x000000ffff067224 */ /* 0x000fe200078e0a06 */
[----:B------:R-:W-:Y:S01]  /*2140*/  IABS R79, R3 ;  /* 0x00000003004f7213 */ /* 0x000fe20000000000 */
[C---:B------:R-:W-:Y:S01]  /*2150*/  IMAD R17, R11.reuse, R4, R17 ;  /* 0x000000040b117224 */ /* 0x040fe200078e0211 */
[----:B------:R1:W-:Y:S01]  /*2160*/  STL [R1+0x340], R2 ;  /* 0x0003400201007387 */ /* 0x0003e20000100800 */
[----:B------:R-:W-:Y:S01]  /*2170*/  IMAD R16, R11, R5, R16 ;  /* 0x000000050b107224 */ /* 0x000fe200078e0210 */
[----:B------:R-:W-:Y:S01]  /*2180*/  IABS R14, R2 ;  /* 0x00000002000e7213 */ /* 0x000fe20000000000 */
[----:B------:R-:W-:-:S04]  /*2190*/  IMAD.HI.U32 R4, R10, R80, RZ ;  /* 0x000000500a047227 */ /* 0x000fc800078e00ff */
[----:B------:R-:W-:-:S04]  /*21a0*/  IMAD.HI.U32 R5, R10, R15, RZ ;  /* 0x0000000f0a057227 */ /* 0x000fc800078e00ff */
[C---:B0-----:R-:W-:Y:S02]  /*21b0*/  VIADD R3, R0.reuse, 0x42 ;  /* 0x0000004200037836 */ /* 0x041fe40000000000 */
[----:B-1----:R-:W-:Y:S02]  /*21c0*/  VIADD R2, R0, 0x43 ;  /* 0x0000004300027836 */ /* 0x002fe40000000000 */
[----:B------:R-:W-:Y:S01]  /*21d0*/  IMAD R31, R11, R6, R31 ;  /* 0x000000060b1f7224 */ /* 0x000fe200078e021f */
[----:B------:R-:W-:Y:S01]  /*21e0*/  STL [R1+0x330], R3 ;  /* 0x0003300301007387 */ /* 0x000fe20000100800 */
[----:B------:R-:W-:Y:S01]  /*21f0*/  IMAD.HI.U32 R6, R10, R24, RZ ;  /* 0x000000180a067227 */ /* 0x000fe200078e00ff */
[----:B------:R-:W-:Y:S02]  /*2200*/  IABS R84, R2 ;  /* 0x0000000200547213 */ /* 0x000fe40000000000 */
[----:B------:R0:W-:Y:S01]  /*2210*/  STL [R1+0x338], R2 ;  /* 0x0003380201007387 */ /* 0x0001e20000100800 */
[----:B------:R-:W-:Y:S01]  /*2220*/  IMAD.MOV R4, RZ, RZ, -R4 ;  /* 0x000000ffff047224 */ /* 0x000fe200078e0a04 */
[----:B------:R-:W-:Y:S01]  /*2230*/  IABS R81, R3 ;  /* 0x0000000300517213 */ /* 0x000fe20000000000 */
[----:B------:R-:W-:-:S02]  /*2240*/  IMAD.MOV R5, RZ, RZ, -R5 ;  /* 0x000000ffff057224 */ /* 0x000fc400078e0a05 */
[----:B------:R-:W-:Y:S02]  /*2250*/  IMAD.MOV R6, RZ, RZ, -R6 ;  /* 0x000000ffff067224 */ /* 0x000fe400078e0a06 */
[C---:B------:R-:W-:Y:S02]  /*2260*/  IMAD R80, R11.reuse, R4, R80 ;  /* 0x000000040b507224 */ /* 0x040fe400078e0250 */
[----:B------:R-:W-:Y:S02]  /*2270*/  IMAD R15, R11, R5, R15 ;  /* 0x000000050b0f7224 */ /* 0x000fe400078e020f */
[----:B0-----:R-:W-:Y:S02]  /*2280*/  VIADD R2, R0, 0x44 ;  /* 0x0000004400027836 */ /* 0x001fe40000000000 */
[----:B------:R-:W-:-:S03]  /*2290*/  IMAD.HI.U32 R4, R10, R14, RZ ;  /* 0x0000000e0a047227 */ /* 0x000fc600078e00ff */
[----:B------:R0:W-:Y:S01]  /*22a0*/  STL [R1+0x344], R2 ;  /* 0x0003440201007387 */ /* 0x0001e20000100800 */
[----:B------:R-:W-:Y:S01]  /*22b0*/  IMAD.HI.U32 R5, R10, R79, RZ ;  /* 0x0000004f0a057227 */ /* 0x000fe200078e00ff */
[----:B------:R-:W-:-:S03]  /*22c0*/  IABS R83, R2 ;  /* 0x0000000200537213 */ /* 0x000fc60000000000 */
[----:B------:R-:W-:Y:S02]  /*22d0*/  IMAD R24, R11, R6, R24 ;  /* 0x000000060b187224 */ /* 0x000fe400078e0218 */
        /* <DEDUP_REMOVED lines=29> */
[----:B------:R-:W-:Y:S01]  /*24b0*/  IABS R86, R2 ;  /* 0x0000000200567213 */ /* 0x000fe20000000000 */
[C---:B------:R-:W-:Y:S01]  /*24c0*/  IMAD.HI.U32 R5, R10.reuse, R82, RZ ;  /* 0x000000520a057227 */ /* 0x040fe200078e00ff */
[----:B------:R0:W-:Y:S03]  /*24d0*/  STL [R1+0x324], R2 ;  /* 0x0003240201007387 */ /* 0x0001e60000100800 */
[----:B------:R-:W-:Y:S02]  /*24e0*/  IMAD R18, R11, R6, R18 ;  /* 0x000000060b127224 */ /* 0x000fe400078e0212 */
[----:B------:R-:W-:-:S04]  /*24f0*/  IMAD.HI.U32 R6, R10, R81, RZ ;  /* 0x000000510a067227 */ /* 0x000fc800078e00ff */
[----:B------:R-:W-:Y:S02]  /*2500*/  IMAD.MOV R4, RZ, RZ, -R4 ;  /* 0x000000ffff047224 */ /* 0x000fe400078e0a04 */
[----:B------:R-:W-:Y:S02]  /*2510*/  IMAD.MOV R5, RZ, RZ, -R5 ;  /* 0x000000ffff057224 */ /* 0x000fe400078e0a05 */
[C---:B------:R-:W-:Y:S02]  /*2520*/  VIADD R3, R0.reuse, 0x4a ;  /* 0x0000004a00037836 */ /* 0x040fe40000000000 */
[----:B0-----:R-:W-:Y:S02]  /*2530*/  VIADD R2, R0, 0x4b ;  /* 0x0000004b00027836 */ /* 0x001fe40000000000 */
[----:B------:R-:W-:Y:S01]  /*2540*/  IMAD.MOV R6, RZ, RZ, -R6 ;  /* 0x000000ffff067224 */ /* 0x000fe200078e0a06 */
[----:B------:R0:W-:Y:S01]  /*2550*/  STL [R1+0x318], R3 ;  /* 0x0003180301007387 */ /* 0x0001e20000100800 */
[C---:B------:R-:W-:Y:S01]  /*2560*/  IMAD R85, R11.reuse, R4, R85 ;  /* 0x000000040b557224 */ /* 0x040fe200078e0255 */
[----:B------:R-:W-:Y:S01]  /*2570*/  IABS R89, R3 ;  /* 0x0000000300597213 */ /* 0x000fe20000000000 */
[----:B------:R-:W-:Y:S01]  /*2580*/  IMAD R82, R11, R5, R82 ;  /* 0x000000050b527224 */ /* 0x000fe200078e0252 */
[----:B------:R1:W-:Y:S01]  /*2590*/  STL [R1+0x308], R2 ;  /* 0x0003080201007387 */ /* 0x0003e20000100800 */
[----:B------:R-:W-:Y:S01]  /*25a0*/  IMAD.HI.U32 R4, R10, R86, RZ ;  /* 0x000000560a047227 */ /* 0x000fe200078e00ff */
[----:B------:R-:W-:-:S03]  /*25b0*/  IABS R92, R2 ;  /* 0x00000002005c7213 */ /* 0x000fc60000000000 */
[----:B------:R-:W-:-:S04]  /*25c0*/  IMAD.HI.U32 R5, R10, R87, RZ ;  /* 0x000000570a057227 */ /* 0x000fc800078e00ff */
[C---:B0-----:R-:W-:Y:S02]  /*25d0*/  VIADD R3, R0.reuse, 0x4c ;  /* 0x0000004c00037836 */ /* 0x041fe40000000000 */
[----:B------:R-:W-:Y:S02]  /*25e0*/  IMAD R81, R11, R6, R81 ;  /* 0x000000060b517224 */ /* 0x000fe400078e0251 */
[----:B-1----:R-:W-:Y:S01]  /*25f0*/  VIADD R2, R0, 0x4d ;  /* 0x0000004d00027836 */ /* 0x002fe20000000000 */
        /* <DEDUP_REMOVED lines=10> */
[----:B------:R-:W-:-:S04]  /*26a0*/  IMAD.HI.U32 R4, R10, R92, RZ ;  /* 0x0000005c0a047227 */ /* 0x000fc800078e00ff */
[----:B0-----:R-:W-:Y:S02]  /*26b0*/  VIADD R2, R0, 0x4e ;  /* 0x0000004e00027836 */ /* 0x001fe40000000000 */
[----:B------:R-:W-:-:S03]  /*26c0*/  IMAD.HI.U32 R5, R10, R89, RZ ;  /* 0x000000590a057227 */ /* 0x000fc600078e00ff */
[----:B------:R-:W-:Y:S01]  /*26d0*/  IABS R93, R2 ;  /* 0x00000002005d7213 */ /* 0x000fe20000000000 */
[----:B------:R-:W-:Y:S01]  /*26e0*/  IMAD R88, R11, R6, R88 ;  /* 0x000000060b587224 */ /* 0x000fe200078e0258 */
[----:B------:R0:W-:Y:S01]  /*26f0*/  STL [R1+0x314], R2 ;  /* 0x0003140201007387 */ /* 0x0001e20000100800 */
[----:B------:R-:W-:Y:S02]  /*2700*/  IMAD.MOV R4, RZ, RZ, -R4 ;  /* 0x000000ffff047224 */ /* 0x000fe400078e0a04 */
[----:B------:R-:W-:-:S04]  /*2710*/  IMAD.HI.U32 R6, R10, R90, RZ ;  /* 0x0000005a0a067227 */ /* 0x000fc800078e00ff */
[C---:B------:R-:W-:Y:S02]  /*2720*/  VIADD R3, R0.reuse, 0x4f ;  /* 0x0000004f00037836 */ /* 0x040fe40000000000 */
[----:B------:R-:W-:Y:S02]  /*2730*/  IMAD.MOV R5, RZ, RZ, -R5 ;  /* 0x000000ffff057224 */ /* 0x000fe400078e0a05 */
[C---:B------:R-:W-:Y:S01]  /*2740*/  IMAD R40, R11.reuse, R7, R40 ;  /* 0x000000070b287224 */ /* 0x040fe200078e0228 */
[----:B------:R1:W-:Y:S01]  /*2750*/  STL [R1+0x2fc], R3 ;  /* 0x0002fc0301007387 */ /* 0x0003e20000100800 */
[----:B------:R-:W-:Y:S01]  /*2760*/  IMAD R92, R11, R4, R92 ;  /* 0x000000040b5c7224 */ /* 0x000fe200078e025c */
[----:B------:R-:W-:Y:S01]  /*2770*/  IABS R4, R3 ;  /* 0x0000000300047213 */ /* 0x000fe20000000000 */
[----:B------:R-:W-:Y:S02]  /*2780*/  IMAD.MOV R6, RZ, RZ, -R6 ;  /* 0x000000ffff067224 */ /* 0x000fe400078e0a06 */
[----:B0-----:R-:W-:-:S02]  /*2790*/  VIADD R2, R0, 0x50 ;  /* 0x0000005000027836 */ /* 0x001fc40000000000 */
[----:B------:R-:W-:Y:S02]  /*27a0*/  IMAD R89, R11, R5, R89 ;  /* 0x000000050b597224 */ /* 0x000fe400078e0259 */
[C---:B------:R-:W-:Y:S01]  /*27b0*/  IMAD.HI.U32 R7, R10.reuse, R91, RZ ;  /* 0x0000005b0a077227 */ /* 0x040fe200078e00ff */
[----:B------:R0:W-:Y:S03]  /*27c0*/  STL [R1+0x304], R2 ;  /* 0x0003040201007387 */ /* 0x0001e60000100800 */
[----:B------:R-:W-:-:S04]  /*27d0*/  IMAD.HI.U32 R5, R10, R93, RZ ;  /* 0x0000005d0a057227 */ /* 0x000fc800078e00ff */
[C---:B------:R-:W-:Y:S01]  /*27e0*/  IMAD R90, R11.reuse, R6, R90 ;  /* 0x000000060b5a7224 */ /* 0x040fe200078e025a */
[----:B------:R-:W-:Y:S01]  /*27f0*/  IABS R6, R2 ;  /* 0x0000000200067213 */ /* 0x000fe20000000000 */
[----:B------:R-:W-:Y:S02]  /*2800*/  IMAD R45, R11, R8, R45 ;  /* 0x000000080b2d7224 */ /* 0x000fe400078e022d */
[----:B------:R-:W-:Y:S02]  /*2810*/  IMAD.MOV R7, RZ, RZ, -R7 ;  /* 0x000000ffff077224 */ /* 0x000fe400078e0a07 */
[C---:B-1----:R-:W-:Y:S02]  /*2820*/  VIADD R3, R0.reuse, 0x51 ;  /* 0x0000005100037836 */ /* 0x042fe40000000000 */
[----:B------:R-:W-:Y:S02]  /*2830*/  IMAD.MOV R5, RZ, RZ, -R5 ;  /* 0x000000ffff057224 */ /* 0x000fe400078e0a05 */
[----:B0-----:R-:W-:Y:S01]  /*2840*/  VIADD R2, R0, 0x52 ;  /* 0x0000005200027836 */ /* 0x001fe20000000000 */
[----:B------:R-:W-:Y:S01]  /*2850*/  STL [R1+0x2f8], R3 ;  /* 0x0002f80301007387 */ /* 0x000fe20000100800 */
[----:B------:R-:W-:Y:S01]  /*2860*/  IMAD.HI.U32 R8, R10, R4, RZ ;  /* 0x000000040a087227 */ /* 0x000fe200078e00ff */
[----:B------:R-:W-:-:S02]  /*2870*/  IABS R9, R3 ;  /* 0x0000000300097213 */ /* 0x000fc40000000000 */
[----:B------:R0:W-:Y:S01]  /*2880*/  STL [R1+0x300], R2 ;  /* 0x0003000201007387 */ /* 0x0001e20000100800 */
[C---:B------:R-:W-:Y:S02]  /*2890*/  IMAD R91, R11.reuse, R7, R91 ;  /* 0x000000070b5b7224 */ /* 0x040fe400078e025b */
[----:B------:R-:W-:Y:S01]  /*28a0*/  IMAD R93, R11, R5, R93 ;  /* 0x000000050b5d7224 */ /* 0x000fe200078e025d */
[----:B------:R-:W-:Y:S01]  /*28b0*/  IABS R5, R2 ;  /* 0x0000000200057213 */ /* 0x000fe20000000000 */
[----:B------:R-:W-:-:S04]  /*28c0*/  IMAD.HI.U32 R7, R10, R6, RZ ;  /* 0x000000060a077227 */ /* 0x000fc800078e00ff */
[----:B------:R-:W-:Y:S02]  /*28d0*/  IMAD.MOV R8, RZ, RZ, -R8 ;  /* 0x000000ffff087224 */ /* 0x000fe400078e0a08 */
[----:B0-----:R-:W-:Y:S02]  /*28e0*/  VIADD R2, R0, 0x53 ;  /* 0x0000005300027836 */ /* 0x001fe40000000000 */
[----:B------:R-:W-:Y:S02]  /*28f0*/  IMAD.MOV R7, RZ, RZ, -R7 ;  /* 0x000000ffff077224 */ /* 0x000fe400078e0a07 */
[----:B------:R-:W-:Y:S01]  /*2900*/  IMAD R3, R11, R8, R4 ;  /* 0x000000080b037224 */ /* 0x000fe200078e0204 */
[----:B------:R0:W-:Y:S01]  /*2910*/  STL [R1+0x2f4], R2 ;  /* 0x0002f40201007387 */ /* 0x0001e20000100800 */
[----:B------:R-:W-:Y:S01]  /*2920*/  IABS R4, R2 ;  /* 0x0000000200047213 */ /* 0x000fe20000000000 */
[C---:B------:R-:W-:Y:S02]  /*2930*/  IMAD.HI.U32 R13, R10.reuse, R9, RZ ;  /* 0x000000090a0d7227 */ /* 0x040fe400078e00ff */
[----:B------:R1:W-:Y:S02]  /*2940*/  STL [R1+0xc4], R3 ;  /* 0x0000c40301007387 */ /* 0x0003e40000100800 */
[----:B------:R-:W-:-:S04]  /*2950*/  IMAD.HI.U32 R8, R10, R5, RZ ;  /* 0x000000050a087227 */ /* 0x000fc800078e00ff */
[C---:B0-----:R-:W-:Y:S02]  /*2960*/  IMAD R2, R11.reuse, R7, R6 ;  /* 0x000000070b027224 */ /* 0x041fe400078e0206 */
[----:B------:R-:W-:Y:S02]  /*2970*/  IMAD.MOV R13, RZ, RZ, -R13 ;  /* 0x000000ffff0d7224 */ /* 0x000fe400078e0a0d */
[----:B-1----:R-:W-:Y:S01]  /*2980*/  VIADD R3, R0, 0x54 ;  /* 0x0000005400037836 */ /* 0x002fe20000000000 */
[----:B------:R0:W-:Y:S01]  /*2990*/  STL [R1+0xa4], R2 ;  /* 0x0000a40201007387 */ /* 0x0001e20000100800 */
[----:B------:R-:W-:Y:S02]  /*29a0*/  IMAD.MOV R8, RZ, RZ, -R8 ;  /* 0x000000ffff087224 */ /* 0x000fe400078e0a08 */
[----:B------:R-:W-:Y:S01]  /*29b0*/  IMAD R9, R11, R13, R9 ;  /* 0x0000000d0b097224 */ /* 0x000fe200078e0209 */
[----:B------:R1:W-:Y:S01]  /*29c0*/  STL [R1+0x2f0], R3 ;  /* 0x0002f00301007387 */ /* 0x0003e20000100800 */
[----:B------:R-:W-:Y:S01]  /*29d0*/  IABS R7, R3 ;  /* 0x0000000300077213 */ /* 0x000fe20000000000 */
[----:B------:R-:W-:-:S04]  /*29e0*/  IMAD.HI.U32 R6, R10, R4, RZ ;  /* 0x000000040a067227 */ /* 0x000fc800078e00ff */
[----:B0-----:R-:W-:Y:S02]  /*29f0*/  VIADD R2, R0, 0x55 ;  /* 0x0000005500027836 */ /* 0x001fe40000000000 */
[----:B------:R-:W-:Y:S02]  /*2a00*/  IMAD.MOV R6, RZ, RZ, -R6 ;  /* 0x000000ffff067224 */ /* 0x000fe400078e0a06 */
[C---:B-1----:R-:W-:Y:S01]  /*2a10*/  IMAD R3, R11.reuse, R8, R5 ;  /* 0x000000080b037224 */ /* 0x042fe200078e0205 */
[----:B------:R0:W-:Y:S01]  /*2a20*/  STL [R1+0x2e8], R2 ;  /* 0x0002e80201007387 */ /* 0x0001e20000100800 */
[----:B------:R-:W-:Y:S01]  /*2a30*/  IABS R5, R2 ;  /* 0x0000000200057213 */ /* 0x000fe20000000000 */
[----:B------:R-:W-:Y:S02]  /*2a40*/  IMAD R4, R11, R6, R4 ;  /* 0x000000060b047224 */ /* 0x000fe400078e0204 */
[----:B------:R-:W-:Y:S01]  /*2a50*/  STL [R1], R9 ;  /* 0x0000000901007387 */ /* 0x000fe20000100800 */
[----:B------:R-:W-:-:S03]  /*2a60*/  IMAD.HI.U32 R8, R10, R7, RZ ;  /* 0x000000070a087227 */ /* 0x000fc600078e00ff */
[----:B------:R1:W-:Y:S01]  /*2a70*/  STL [R1+0xb4], R3 ;  /* 0x0000b40301007387 */ /* 0x0003e20000100800 */
[----:B------:R-:W-:-:S04]  /*2a80*/  IMAD.HI.U32 R6, R10, R5, RZ ;  /* 0x000000050a067227 */ /* 0x000fc800078e00ff */
[C---:B0-----:R-:W-:Y:S02]  /*2a90*/  VIADD R2, R0.reuse, 0x57 ;  /* 0x0000005700027836 */ /* 0x041fe40000000000 */
[----:B------:R-:W-:Y:S02]  /*2aa0*/  IMAD.MOV R8, RZ, RZ, -R8 ;  /* 0x000000ffff087224 */ /* 0x000fe400078e0a08 */
[----:B------:R-:W-:Y:S02]  /*2ab0*/  IMAD.MOV R6, RZ, RZ, -R6 ;  /* 0x000000ffff067224 */ /* 0x000fe400078e0a06 */
[----:B-1----:R-:W-:-:S05]  /*2ac0*/  VIADD R3, R0, 0x56 ;  /* 0x0000005600037836 */ /* 0x002fca0000000000 */
[----:B------:R0:W-:Y:S01]  /*2ad0*/  STL [R1+0x2dc], R3 ;  /* 0x0002dc0301007387 */ /* 0x0001e20000100800 */
[----:B------:R-:W-:-:S03]  /*2ae0*/  IABS R9, R3 ;  /* 0x0000000300097213 */ /* 0x000fc60000000000 */
[----:B------:R-:W-:Y:S02]  /*2af0*/  STL [R1+0x2e4], R2 ;  /* 0x0002e40201007387 */ /* 0x000fe40000100800 */
[----:B------:R-:W-:Y:S02]  /*2b00*/  IMAD.HI.U32 R13, R10, R9, RZ ;  /* 0x000000090a0d7227 */ /* 0x000fe400078e00ff */
[----:B------:R1:W-:Y:S02]  /*2b10*/  STL [R1+0xc0], R4 ;  /* 0x0000c00401007387 */ /* 0x0003e40000100800 */
[----:B0-----:R-:W-:Y:S02]  /*2b20*/  IMAD R3, R11, R8, R7 ;  /* 0x000000080b037224 */ /* 0x001fe400078e0207 */
[----:B------:R-:W-:-:S04]  /*2b30*/  IMAD.MOV R13, RZ, RZ, -R13 ;  /* 0x000000ffff0d7224 */ /* 0x000fc800078e0a0d */
[----:B------:R-:W-:Y:S01]  /*2b40*/  IMAD R9, R11, R13, R9 ;  /* 0x0000000d0b097224 */ /* 0x000fe200078e0209 */
[----:B-1----:R-:W-:Y:S01]  /*2b50*/  IABS R4, R2 ;  /* 0x0000000200047213 */ /* 0x002fe20000000000 */
[----:B------:R-:W-:-:S04]  /*2b60*/  VIADD R2, R0, 0x58 ;  /* 0x0000005800027836 */ /* 0x000fc80000000000 */
[----:B------:R-:W-:Y:S01]  /*2b70*/  IMAD.HI.U32 R8, R10, R4, RZ ;  /* 0x000000040a087227 */ /* 0x000fe200078e00ff */
[----:B------:R0:W-:Y:S01]  /*2b80*/  STL [R1+0x2ec], R2 ;  /* 0x0002ec0201007387 */ /* 0x0001e20000100800 */
[----:B------:R-:W-:Y:S02]  /*2b90*/  IABS R7, R2 ;  /* 0x0000000200077213 */ /* 0x000fe40000000000 */
[----:B------:R-:W-:Y:S01]  /*2ba0*/  IMAD.MOV R8, RZ, RZ, -R8 ;  /* 0x000000ffff087224 */ /* 0x000fe200078e0a08 */
[----:B------:R1:W-:Y:S01]  /*2bb0*/  STL [R1+0xb0], R3 ;  /* 0x0000b00301007387 */ /* 0x0003e20000100800 */
[----:B0-----:R-:W-:Y:S02]  /*2bc0*/  IMAD R2, R11, R6, R5 ;  /* 0x000000060b027224 */ /* 0x001fe400078e0205 */
[----:B------:R-:W-:Y:S02]  /*2bd0*/  IMAD.MOV.U32 R5, RZ, RZ, R7 ;  /* 0x000000ffff057224 */ /* 0x000fe400078e0007 */
[----:B-1----:R-:W-:Y:S01]  /*2be0*/  VIADD R3, R0, 0x59 ;  /* 0x0000005900037836 */ /* 0x002fe20000000000 */
[----:B------:R0:W-:Y:S01]  /*2bf0*/  STL [R1+0xac], R2 ;  /* 0x0000ac0201007387 */ /* 0x0001e20000100800 */
[----:B------:R-:W-:-:S03]  /*2c00*/  IMAD.HI.U32 R6, R10, R5, RZ ;  /* 0x000000050a067227 */ /* 0x000fc600078e00ff */
[----:B------:R1:W-:Y:S01]  /*2c10*/  STL [R1+0x2d8], R3 ;  /* 0x0002d80301007387 */ /* 0x0003e20000100800 */
[----:B------:R-:W-:Y:S01]  /*2c20*/  IABS R7, R3 ;  /* 0x0000000300077213 */ /* 0x000fe20000000000 */
[----:B------:R-:W-:Y:S02]  /*2c30*/  IMAD.MOV R6, RZ, RZ, -R6 ;  /* 0x000000ffff067224 */ /* 0x000fe400078e0a06 */
[----:B0-----:R-:W-:Y:S02]  /*2c40*/  VIADD R2, R0, 0x5a ;  /* 0x0000005a00027836 */ /* 0x001fe40000000000 */
[C---:B------:R-:W-:Y:S02]  /*2c50*/  IMAD R5, R11.reuse, R6, R5 ;  /* 0x000000060b057224 */ /* 0x040fe400078e0205 */
[----:B-1----:R-:W-:Y:S01]  /*2c60*/  IMAD R3, R11, R8, R4 ;  /* 0x000000080b037224 */ /* 0x002fe200078e0204 */
[----:B------:R0:W-:Y:S01]  /*2c70*/  STL [R1+0x2d4], R2 ;  /* 0x0002d40201007387 */ /* 0x0001e20000100800 */
[----:B------:R-:W-:Y:S01]  /*2c80*/  IABS R4, R2 ;  /* 0x0000000200047213 */ /* 0x000fe20000000000 */
[----:B------:R-:W-:-:S02]  /*2c90*/  IMAD.HI.U32 R8, R10, R7, RZ ;  /* 0x000000070a087227 */ /* 0x000fc400078e00ff */
[----:B------:R-:W-:Y:S02]  /*2ca0*/  STL [R1+0x84], R9 ;  /* 0x0000840901007387 */ /* 0x000fe40000100800 */
[----:B------:R-:W-:Y:S02]  /*2cb0*/  IMAD.HI.U32 R6, R10, R4, RZ ;  /* 0x000000040a067227 */ /* 0x000fe400078e00ff */
[----:B------:R1:W-:Y:S02]  /*2cc0*/  STL [R1+0x9c], R3 ;  /* 0x00009c0301007387 */ /* 0x0003e40000100800 */
[----:B0-----:R-:W-:Y:S02]  /*2cd0*/  VIADD R2, R0, 0x5c ;  /* 0x0000005c00027836 */ /* 0x001fe40000000000 */
[----:B------:R-:W-:Y:S02]  /*2ce0*/  IMAD.MOV R8, RZ, RZ, -R8 ;  /* 0x000000ffff087224 */ /* 0x000fe400078e0a08 */
[----:B------:R-:W-:-:S02]  /*2cf0*/  IMAD.MOV R6, RZ, RZ, -R6 ;  /* 0x000000ffff067224 */ /* 0x000fc400078e0a06 */
        /* <DEDUP_REMOVED lines=30> */
[----:B------:R-:W-:Y:S04]  /*2ee0*/  STL [R1+0x68], R9 ;  /* 0x0000680901007387 */ /* 0x000fe80000100800 */
[----:B------:R1:W-:Y:S01]  /*2ef0*/  STL [R1+0x74], R3 ;  /* 0x0000740301007387 */ /* 0x0003e20000100800 */
[C---:B0-----:R-:W-:Y:S02]  /*2f00*/  VIADD R2, R0.reuse, 0x61 ;  /* 0x0000006100027836 */ /* 0x041fe40000000000 */
[----:B-1----:R-:W-:-:S05]  /*2f10*/  VIADD R3, R0, 0x60 ;  /* 0x0000006000037836 */ /* 0x002fca0000000000 */
[----:B------:R-:W-:Y:S01]  /*2f20*/  STL [R1+0x2bc], R3 ;  /* 0x0002bc0301007387 */ /* 0x000fe20000100800 */
[----:B------:R-:W-:Y:S01]  /*2f30*/  IMAD.HI.U32 R6, R10, R5, RZ ;  /* 0x000000050a067227 */ /* 0x000fe200078e00ff */
[----:B------:R-:W-:Y:S02]  /*2f40*/  IABS R9, R3 ;  /* 0x0000000300097213 */ /* 0x000fe40000000000 */
[----:B------:R-:W-:Y:S04]  /*2f50*/  STL [R1+0x2c8], R2 ;  /* 0x0002c80201007387 */ /* 0x000fe80000100800 */
[----:B------:R0:W-:Y:S04]  /*2f60*/  STL [R1+0x7c], R4 ;  /* 0x00007c0401007387 */ /* 0x0001e80000100800 */
[----:B------:R-:W2:Y:S01]  /*2f70*/  LDL R77, [R1+0xf80] ;  /* 0x000f8000014d7983 */ /* 0x000ea20000100800 */
[----:B------:R-:W-:-:S02]  /*2f80*/  IMAD.MOV R8, RZ, RZ, -R8 ;  /* 0x000000ffff087224 */ /* 0x000fc400078e0a08 */
[----:B------:R-:W-:Y:S01]  /*2f90*/  IMAD.MOV R6, RZ, RZ, -R6 ;  /* 0x000000ffff067224 */ /* 0x000fe200078e0a06 */
[----:B0-----:R-:W-:Y:S01]  /*2fa0*/  IABS R4, R2 ;  /* 0x0000000200047213 */ /* 0x001fe20000000000 */
[----:B------:R-:W-:Y:S02]  /*2fb0*/  VIADD R2, R0, 0x62 ;  /* 0x0000006200027836 */ /* 0x000fe40000000000 */
[----:B------:R-:W-:Y:S02]  /*2fc0*/  IMAD R3, R11, R8, R7 ;  /* 0x000000080b037224 */ /* 0x000fe400078e0207 */
[C---:B------:R-:W-:Y:S01]  /*2fd0*/  IMAD.HI.U32 R13, R10.reuse, R9, RZ ;  /* 0x000000090a0d7227 */ /* 0x040fe200078e00ff */
[----:B------:R0:W-:Y:S01]  /*2fe0*/  STL [R1+0x55c], R2 ;  /* 0x00055c0201007387 */ /* 0x0001e20000100800 */
[----:B------:R-:W-:Y:S02]  /*2ff0*/  IABS R8, R2 ;  /* 0x0000000200087213 */ /* 0x000fe40000000000 */
[----:B------:R-:W-:Y:S01]  /*3000*/  IMAD.HI.U32 R7, R10, R4, RZ ;  /* 0x000000040a077227 */ /* 0x000fe200078e00ff */
[----:B------:R1:W-:Y:S03]  /*3010*/  STL [R1+0x124], R3 ;  /* 0x0001240301007387 */ /* 0x0003e60000100800 */
[----:B------:R-:W-:-:S02]  /*3020*/  IMAD.MOV R13, RZ, RZ, -R13 ;  /* 0x000000ffff0d7224 */ /* 0x000fc400078e0a0d */
[C---:B0-----:R-:W-:Y:S02]  /*3030*/  IMAD R2, R11.reuse, R6, R5 ;  /* 0x000000060b027224 */ /* 0x041fe400078e0205 */
[----:B------:R-:W-:Y:S02]  /*3040*/  IMAD.MOV.U32 R5, RZ, RZ, R8 ;  /* 0x000000ffff057224 */ /* 0x000fe400078e0008 */
        /* <DEDUP_REMOVED lines=8> */
[----:B-1----:R-:W-:-:S03]  /*30d0*/  IMAD R3, R11, R7, R4 ;  /* 0x000000070b037224 */ /* 0x002fc600078e0204 */
[----:B------:R0:W-:Y:S01]  /*30e0*/  STL [R1+0x554], R2 ;  /* 0x0005540201007387 */ /* 0x0001e20000100800 */
[----:B------:R-:W-:Y:S01]  /*30f0*/  IMAD.MOV R6, RZ, RZ, -R6 ;  /* 0x000000ffff067224 */ /* 0x000fe200078e0a06 */
[----:B------:R-:W-:Y:S02]  /*3100*/  IABS R4, R2 ;  /* 0x0000000200047213 */ /* 0x000fe40000000000 */
[----:B------:R1:W-:Y:S01]  /*3110*/  STL [R1+0x54], R9 ;  /* 0x0000540901007387 */ /* 0x0003e20000100800 */
[----:B------:R-:W-:-:S03]  /*3120*/  IMAD R5, R11, R6, R5 ;  /* 0x000000060b057224 */ /* 0x000fc600078e0205 */
[----:B------:R3:W-:Y:S01]  /*3130*/  STL [R1+0x60], R3 ;  /* 0x0000600301007387 */ /* 0x0007e20000100800 */
[----:B0-----:R-:W-:Y:S02]  /*3140*/  VIADD R2, R0, 0x66 ;  /* 0x0000006600027836 */ /* 0x001fe40000000000 */
[----:B-1----:R-:W-:-:S04]  /*3150*/  IMAD.HI.U32 R9, R10, R8, RZ ;  /* 0x000000080a097227 */ /* 0x002fc800078e00ff */
[----:B---3--:R-:W-:Y:S02]  /*3160*/  VIADD R3, R0, 0x65 ;  /* 0x0000006500037836 */ /* 0x008fe40000000000 */
[----:B------:R-:W-:-:S03]  /*3170*/  IMAD.MOV R9, RZ, RZ, -R9 ;  /* 0x000000ffff097224 */ /* 0x000fc600078e0a09 */
[----:B------:R-:W-:Y:S01]  /*3180*/  STL [R1+0x548], R3 ;  /* 0x0005480301007387 */ /* 0x000fe20000100800 */
[----:B------:R-:W-:-:S03]  /*3190*/  IABS R6, R2 ;  /* 0x0000000200067213 */ /* 0x000fc60000000000 */
[----:B------:R0:W-:Y:S04]  /*31a0*/  STL [R1+0x54c], R2 ;  /* 0x00054c0201007387 */ /* 0x0001e80000100800 */
[----:B------:R1:W-:Y:S01]  /*31b0*/  STL [R1+0x110], R5 ;  /* 0x0001100501007387 */ /* 0x0003e20000100800 */
[----:B------:R-:W-:Y:S01]  /*31c0*/  IABS R7, R3 ;  /* 0x0000000300077213 */ /* 0x000fe20000000000 */
[----:B0-----:R-:W-:Y:S02]  /*31d0*/  IMAD R2, R11, R9, R8 ;  /* 0x000000090b027224 */ /* 0x001fe400078e0208 */
[----:B-1----:R-:W-:-:S03]  /*31e0*/  IMAD.HI.U32 R5, R10, R4, RZ ;  /* 0x000000040a057227 */ /* 0x002fc600078e00ff */
[----:B------:R0:W-:Y:S01]  /*31f0*/  STL [R1+0x104], R2 ;  /* 0x0001040201007387 */ /* 0x0001e20000100800 */
[----:B------:R-:W-:Y:S02]  /*3200*/  IMAD.MOV R5, RZ, RZ, -R5 ;  /* 0x000000ffff057224 */ /* 0x000fe400078e0a05 */
[----:B------:R-:W-:Y:S02]  /*3210*/  VIADD R3, R0, 0x67 ;  /* 0x0000006700037836 */ /* 0x000fe40000000000 */
[----:B------:R-:W-:-:S04]  /*3220*/  IMAD.HI.U32 R8, R10, R7, RZ ;  /* 0x000000070a087227 */ /* 0x000fc800078e00ff */
[----:B0-----:R-:W-:Y:S01]  /*3230*/  IMAD R2, R11, R5, R4 ;  /* 0x000000050b027224 */ /* 0x001fe200078e0204 */
[----:B------:R-:W-:Y:S01]  /*3240*/  IABS R4, R3 ;  /* 0x0000000300047213 */ /* 0x000fe20000000000 */
[----:B------:R-:W-:-:S03]  /*3250*/  IMAD.MOV R8, RZ, RZ, -R8 ;  /* 0x000000ffff087224 */ /* 0x000fc600078e0a08 */
[----:B------:R0:W-:Y:S01]  /*3260*/  STL [R1+0xf8], R2 ;  /* 0x0000f80201007387 */ /* 0x0001e20000100800 */
[----:B------:R-:W-:-:S03]  /*3270*/  IMAD R7, R11, R8, R7 ;  /* 0x000000080b077224 */ /* 0x000fc600078e0207 */
[----:B------:R1:W-:Y:S01]  /*3280*/  STL [R1+0x534], R3 ;  /* 0x0005340301007387 */ /* 0x0003e20000100800 */
[C---:B------:R-:W-:Y:S02]  /*3290*/  VIADD R8, R0.reuse, 0x69 ;  /* 0x0000006900087836 */ /* 0x040fe40000000000 */
[----:B0-----:R-:W-:-:S05]  /*32a0*/  VIADD R2, R0, 0x68 ;  /* 0x0000006800027836 */ /* 0x001fca0000000000 */
[----:B------:R0:W-:Y:S04]  /*32b0*/  STL [R1+0x2a0], R2 ;  /* 0x0002a00201007387 */ /* 0x0001e80000100800 */
[----:B------:R3:W-:Y:S01]  /*32c0*/  STL [R1+0xe8], R7 ;  /* 0x0000e80701007387 */ /* 0x0007e20000100800 */
[----:B--2---:R-:W-:-:S05]  /*32d0*/  IABS R13, R77 ;  /* 0x0000004d000d7213 */ /* 0x004fca0000000000 */
[----:B------:R-:W-:Y:S02]  /*32e0*/  IMAD.MOV.U32 R9, RZ, RZ, R13 ;  /* 0x000000ffff097224 */ /* 0x000fe400078e000d */
[----:B------:R-:W-:-:S04]  /*32f0*/  IMAD.HI.U32 R13, R10, R6, RZ ;  /* 0x000000060a0d7227 */ /* 0x000fc800078e00ff */
[----:B------:R-:W-:-:S04]  /*3300*/  IMAD.HI.U32 R5, R78, R9, RZ ;  /* 0x000000094e057227 */ /* 0x000fc800078e00ff */
[----:B------:R-:W-:Y:S02]  /*3310*/  IMAD.MOV R5, RZ, RZ, -R5 ;  /* 0x000000ffff057224 */ /* 0x000fe400078e0a05 */
[----:B------:R-:W-:Y:S02]  /*3320*/  IMAD.MOV R13, RZ, RZ, -R13 ;  /* 0x000000ffff0d7224 */ /* 0x000fe400078e0a0d */
[----:B------:R-:W-:Y:S02]  /*3330*/  IMAD R9, R12, R5, R9 ;  /* 0x000000050c097224 */ /* 0x000fe400078e0209 */
[----:B------:R-:W-:-:S04]  /*3340*/  IMAD.HI.U32 R5, R10, R4, RZ ;  /* 0x000000040a057227 */ /* 0x000fc800078e00ff */
[C---:B-1----:R-:W-:Y:S01]  /*3350*/  IMAD R3, R11.reuse, R13, R6 ;  /* 0x0000000d0b037224 */ /* 0x042fe200078e0206 */
[----:B------:R-:W-:Y:S01]  /*3360*/  IABS R13, R2 ;  /* 0x00000002000d7213 */ /* 0x000fe20000000000 */
[----:B0-----:R-:W-:Y:S01]  /*3370*/  VIADD R2, R0, 0x6a ;  /* 0x0000006a00027836 */ /* 0x001fe20000000000 */
[----:B------:R-:W-:Y:S01]  /*3380*/  ISETP.GT.U32.AND P1, PT, R12, R9, PT ;  /* 0x000000090c00720c */ /* 0x000fe20003f24070 */
[----:B------:R-:W-:Y:S01]  /*3390*/  IMAD.MOV R5, RZ, RZ, -R5 ;  /* 0x000000ffff057224 */ /* 0x000fe200078e0a05 */
[----:B------:R0:W-:Y:S01]  /*33a0*/  STL [R1+0xe0], R3 ;  /* 0x0000e00301007387 */ /* 0x0001e20000100800 */
[----:B---3--:R-:W1:Y:S02]  /*33b0*/  LDC.64 R6, c[0x0][0x3a8] ;  /* 0x0000ea00ff067b82 */ /* 0x008e640000000a00 */
[----:B------:R-:W-:Y:S01]  /*33c0*/  IMAD R5, R11, R5, R4 ;  /* 0x000000050b057224 */ /* 0x000fe200078e0204 */
[----:B------:R-:W-:Y:S04]  /*33d0*/  STL [R1+0x29c], R8 ;  /* 0x00029c0801007387 */ /* 0x000fe80000100800 */
[----:B------:R2:W-:Y:S01]  /*33e0*/  STL [R1+0x524], R2 ;  /* 0x0005240201007387 */ /* 0x0005e20000100800 */
[----:B0-----:R-:W-:-:S05]  /*33f0*/  VIADD R3, R0, 0x70 ;  /* 0x0000007000037836 */ /* 0x001fca0000000000 */
[----:B------:R-:W-:Y:S01]  /*3400*/  STL [R1+0x2ac], R3 ;  /* 0x0002ac0301007387 */ /* 0x000fe20000100800 */
[----:B--2---:R-:W-:-:S03]  /*3410*/  IABS R2, R2 ;  /* 0x0000000200027213 */ /* 0x004fc60000000000 */
[----:B------:R0:W-:Y:S02]  /*3420*/  STL [R1+0xd4], R5 ;  /* 0x0000d40501007387 */ /* 0x0001e40000100800 */
[----:B0-----:R-:W-:Y:S02]  /*3430*/  IMAD.MOV.U32 R5, RZ, RZ, R2 ;  /* 0x000000ffff057224 */ /* 0x001fe400078e0002 */
[----:B------:R-:W2:Y:S01]  /*3440*/  LDL.LU R2, [R1+0xf8c] ;  /* 0x000f8c0001027983 */ /* 0x000ea20000300800 */
[----:B------:R-:W-:Y:S01]  /*3450*/  IMAD.HI.U32 R78, R10, R13, RZ ;  /* 0x0000000d0a4e7227 */ /* 0x000fe200078e00ff */
[----:B------:R-:W-:Y:S02]  /*3460*/  IABS R8, R8 ;  /* 0x0000000800087213 */ /* 0x000fe40000000000 */
[----:B------:R-:W-:Y:S01]  /*3470*/  IABS R3, R3 ;  /* 0x0000000300037213 */ /* 0x000fe20000000000 */
[----:B------:R-:W-:Y:S02]  /*3480*/  IMAD.MOV R78, RZ, RZ, -R78 ;  /* 0x000000ffff4e7224 */ /* 0x000fe400078e0a4e */
[----:B------:R-:W-:-:S02]  /*3490*/  IMAD.MOV.U32 R4, RZ, RZ, R8 ;  /* 0x000000ffff047224 */ /* 0x000fc400078e0008 */
[----:B------:R-:W-:Y:S02]  /*34a0*/  IMAD.MOV.U32 R8, RZ, RZ, R3 ;  /* 0x000000ffff087224 */ /* 0x000fe400078e0003 */
[----:B------:R-:W-:Y:S02]  /*34b0*/  IMAD R3, R11, R78, R13 ;  /* 0x0000004e0b037224 */ /* 0x000fe400078e020d */
[----:B------:R-:W-:-:S03]  /*34c0*/  IMAD.HI.U32 R13, R10, R5, RZ ;  /* 0x000000050a0d7227 */ /* 0x000fc600078e00ff */
[----:B------:R0:W-:Y:S02]  /*34d0*/  STL [R1+0x28], R3 ;  /* 0x0000280301007387 */ /* 0x0001e40000100800 */
[----:B0-----:R-:W-:Y:S02]  /*34e0*/  IMAD.MOV R3, RZ, RZ, -R13 ;  /* 0x000000ffff037224 */ /* 0x001fe400078e0a0d */
[----:B------:R-:W-:-:S04]  /*34f0*/  IMAD.HI.U32 R13, R10, R4, RZ ;  /* 0x000000040a0d7227 */ /* 0x000fc800078e00ff */
[----:B------:R-:W-:-:S04]  /*3500*/  IMAD.MOV R13, RZ, RZ, -R13 ;  /* 0x000000ffff0d7224 */ /* 0x000fc800078e0a0d */
[----:B------:R-:W-:Y:S02]  /*3510*/  IMAD R4, R11, R13, R4 ;  /* 0x0000000d0b047224 */ /* 0x000fe400078e0204 */
[----:B------:R-:W0:Y:S01]  /*3520*/  S2R R13, SR_TID.X ;  /* 0x00000000000d7919 */ /* 0x000e220000002100 */
[----:B------:R-:W-:-:S05]  /*3530*/  @!P1 IMAD.IADD R9, R9, 0x1, -R12 ;  /* 0x0000000109099824 */ /* 0x000fca00078e0a0c */
[----:B------:R-:W-:Y:S01]  /*3540*/  ISETP.GT.U32.AND P1, PT, R12, R9, PT ;  /* 0x000000090c00720c */ /* 0x000fe20003f24070 */
[----:B------:R-:W-:Y:S02]  /*3550*/  IMAD R3, R11, R3, R5 ;  /* 0x000000030b037224 */ /* 0x000fe400078e0205 */
[----:B------:R-:W-:Y:S02]  /*3560*/  VIADD R5, R0, 0x78 ;  /* 0x0000007800057836 */ /* 0x000fe40000000000 */
[----:B------:R-:W-:Y:S01]  /*3570*/  IMAD.HI.U32 R78, R10, R8, RZ ;  /* 0x000000080a4e7227 */ /* 0x000fe200078e00ff */
[----:B------:R3:W-:Y:S03]  /*3580*/  STL [R1+0x20], R4 ;  /* 0x0000200401007387 */ /* 0x0007e60000100800 */
[----:B------:R-:W-:-:S04]  /*3590*/  IMAD.MOV R78, RZ, RZ, -R78 ;  /* 0x000000ffff4e7224 */ /* 0x000fc800078e0a4e */
[----:B------:R-:W-:Y:S01]  /*35a0*/  @!P1 IMAD.IADD R9, R9, 0x1, -R12 ;  /* 0x0000000109099824 */ /* 0x000fe200078e0a0c */
[----:B------:R-:W-:Y:S01]  /*35b0*/  IABS R12, R5 ;  /* 0x00000005000c7213 */ /* 0x000fe20000000000 */
[----:B---3--:R-:W-:-:S04]  /*35c0*/  IMAD R4, R11, R78, R8 ;  /* 0x0000004e0b047224 */ /* 0x008fc800078e0208 */
[----:B------:R-:W-:Y:S01]  /*35d0*/  IMAD.HI.U32 R78, R10, R12, RZ ;  /* 0x0000000c0a4e7227 */ /* 0x000fe200078e00ff */
[----:B0-----:R-:W-:-:S03]  /*35e0*/  SHF.R.U32.HI R13, RZ, 0x6, R13 ;  /* 0x00000006ff0d7819 */ /* 0x001fc6000001160d */
[----:B------:R-:W-:Y:S01]  /*35f0*/  IMAD.MOV R78, RZ, RZ, -R78 ;  /* 0x000000ffff4e7224 */ /* 0x000fe200078e0a4e */
[----:B------:R-:W-:Y:S01]  /*3600*/  SGXT.U32 R13, R13, 0x1 ;  /* 0x000000010d0d781a */ /* 0x000fe20000000000 */
[----:B------:R1:W-:Y:S02]  /*3610*/  STL [R1+0xd0], R3 ;  /* 0x0000d00301007387 */ /* 0x0003e40000100800 */
[----:B------:R-:W-:Y:S02]  /*3620*/  IMAD R12, R11, R78, R12 ;  /* 0x0000004e0b0c7224 */ /* 0x000fe400078e020c */
[----:B------:R0:W-:Y:S01]  /*3630*/  STL [R1+0x1c], R4 ;  /* 0x00001c0401007387 */ /* 0x0001e20000100800 */
[----:B------:R-:W3:Y:S01]  /*3640*/  S2R R78, SR_TID.X ;  /* 0x00000000004e7919 */ /* 0x000ee20000002100 */
[----:B-1----:R-:W-:Y:S02]  /*3650*/  IMAD R3, R13, R6, RZ ;  /* 0x000000060d037224 */ /* 0x002fe400078e02ff */
[----:B0-----:R-:W-:-:S02]  /*3660*/  VIADD R4, R0, 0x71 ;  /* 0x0000007100047836 */ /* 0x001fc40000000000 */
[----:B------:R-:W-:-:S03]  /*3670*/  IMAD R3, R6, 0x2, R3 ;  /* 0x0000000206037824 */ /* 0x000fc600078e0203 */
[----:B------:R0:W-:Y:S01]  /*3680*/  STL [R1+0x294], R4 ;  /* 0x0002940401007387 */ /* 0x0001e20000100800 */
[----:B------:R-:W-:-:S03]  /*3690*/  IABS R8, R4 ;  /* 0x0000000400087213 */ /* 0x000fc60000000000 */
[----:B------:R-:W-:Y:S04]  /*36a0*/  STL [R1+0x298], R5 ;  /* 0x0002980501007387 */ /* 0x000fe80000100800 */
[----:B------:R1:W-:Y:S01]  /*36b0*/  STL [R1+0x1a8], R3 ;  /* 0x0001a80301007387 */ /* 0x0003e20000100800 */
[----:B0-----:R-:W-:Y:S01]  /*36c0*/  VIADD R4, R0, 0x79 ;  /* 0x0000007900047836 */ /* 0x001fe20000000000 */
[----:B------:R-:W-:-:S04]  /*36d0*/  ISETP.GE.AND P2, PT, R77, RZ, PT ;  /* 0x000000ff4d00720c */ /* 0x000fc80003f46270 */
[----:B------:R0:W-:Y:S01]  /*36e0*/  STL [R1+0x2a4], R4 ;  /* 0x0002a40401007387 */ /* 0x0001e20000100800 */
[----:B-1----:R-:W-:Y:S01]  /*36f0*/  IMAD R3, R6, 0x2, R3 ;  /* 0x0000000206037824 */ /* 0x002fe200078e0203 */
[----:B------:R-:W-:-:S03]  /*3700*/  IABS R5, R4 ;  /* 0x0000000400057213 */ /* 0x000fc60000000000 */
[----:B------:R-:W-:Y:S02]  /*3710*/  IMAD R3, R6, 0x2, R3 ;  /* 0x0000000206037824 */ /* 0x000fe400078e0203 */
[----:B0-----:R-:W-:-:S04]  /*3720*/  IMAD.HI.U32 R4, R10, R8, RZ ;  /* 0x000000080a047227 */ /* 0x001fc800078e00ff */
[----:B------:R-:W-:Y:S02]  /*3730*/  IMAD.MOV R77, RZ, RZ, -R4 ;  /* 0x000000ffff4d7224 */ /* 0x000fe400078e0a04 */
[----:B------:R-:W-:Y:S02]  /*3740*/  IMAD R3, R6, 0x2, R3 ;  /* 0x0000000206037824 */ /* 0x000fe400078e0203 */
[----:B------:R-:W-:Y:S02]  /*3750*/  IMAD R77, R11, R77, R8 ;  /* 0x0000004d0b4d7224 */ /* 0x000fe400078e0208 */
[----:B------:R-:W-:Y:S01]  /*3760*/  IMAD.MOV.U32 R4, RZ, RZ, R9 ;  /* 0x000000ffff047224 */ /* 0x000fe200078e0009 */
[----:B------:R0:W-:Y:S01]  /*3770*/  STL [R1+0x2c], R3 ;  /* 0x00002c0301007387 */ /* 0x0001e20000100800 */
[----:B------:R-:W-:-:S03]  /*3780*/  IMAD.HI.U32 R9, R10, R5, RZ ;  /* 0x000000050a097227 */ /* 0x000fc600078e00ff */
[----:B------:R1:W-:Y:S01]  /*3790*/  STL [R1+0x10], R77 ;  /* 0x0000104d01007387 */ /* 0x0003e20000100800 */
[----:B------:R-:W-:Y:S02]  /*37a0*/  IMAD.MOV R9, RZ, RZ, -R9 ;  /* 0x000000ffff097224 */ /* 0x000fe400078e0a09 */
[C---:B0-----:R-:W-:Y:S02]  /*37b0*/  IMAD R3, R6.reuse, 0x2, R3 ;  /* 0x0000000206037824 */ /* 0x041fe400078e0203 */
[----:B------:R-:W-:Y:S01]  /*37c0*/  @!P2 IMAD.MOV R4, RZ, RZ, -R4 ;  /* 0x000000ffff04a224 */ /* 0x000fe200078e0a04 */
[----:B-1----:R0:W5:Y:S04]  /*37d0*/  LDL.LU R77, [R1+0xf88] ;  /* 0x000f8800014d7983 */ /* 0x0021680000300800 */
[----:B------:R-:W-:Y:S04]  /*37e0*/  STL [R1+0x64], R3 ;  /* 0x0000640301007387 */ /* 0x000fe80000100800 */
[----:B------:R1:W-:Y:S02]  /*37f0*/  STL [R1+0xc], R12 ;  /* 0x00000c0c01007387 */ /* 0x0003e40000100800 */
[----:B-1----:R-:W-:-:S02]  /*3800*/  IMAD R12, R6, 0x2, R3 ;  /* 0x00000002060c7824 */ /* 0x002fc400078e0203 */
[----:B------:R0:W5:Y:S04]  /*3810*/  LDL.LU R3, [R1+0xf84] ;  /* 0x000f840001037983 */ /* 0x0001680000300800 */
[----:B------:R-:W-:Y:S01]  /*3820*/  STL [R1+0x15c], R12 ;  /* 0x00015c0c01007387 */ /* 0x000fe20000100800 */
[----:B------:R-:W-:Y:S02]  /*3830*/  PRMT R13, RZ, 0x7610, R13 ;  /* 0x00007610ff0d7816 */ /* 0x000fe4000000000d */
[----:B------:R-:W-:Y:S02]  /*3840*/  PRMT R8, RZ, 0x7610, R8 ;  /* 0x00007610ff087816 */ /* 0x000fe40000000008 */
[----:B------:R-:W-:Y:S01]  /*3850*/  PLOP3.LUT P3, PT, PT, PT, UP1, 0x80, 0x8 ;  /* 0x000000000008781c */ /* 0x000fe20003f6f018 */
[----:B------:R-:W-:Y:S01]  /*3860*/  UMOV UR6, 0x1 ;  /* 0x0000000100067882 */ /* 0x000fe20000000000 */
[----:B------:R-:W1:Y:S01]  /*3870*/  LDCU.64 UR20, c[0x0][0x358] ;  /* 0x00006b00ff1477ac */ /* 0x000e620008000a00 */
[----:B------:R-:W-:Y:S01]  /*3880*/  UIADD3 UR11, UPT, UPT, UR8, 0x18000, URZ ;  /* 0x00018000080b7890 */ /* 0x000fe2000fffe0ff */
[----:B--2---:R-:W-:-:S13]  /*3890*/  ISETP.NE.AND P1, PT, R2, RZ, PT ;  /* 0x000000ff0200720c */ /* 0x004fda0003f25270 */
[----:B------:R-:W-:Y:S01]  /*38a0*/  @!P1 LOP3.LUT R4, RZ, R2, RZ, 0x33, !PT ;  /* 0x00000002ff049212 */ /* 0x000fe200078e33ff */
[----:B------:R-:W-:Y:S01]  /*38b0*/  IMAD R2, R11, R9, R5 ;  /* 0x000000090b027224 */ /* 0x000fe200078e0205 */
[----:B---3--:R-:W-:Y:S01]  /*38c0*/  LOP3.LUT R5, R78, 0x7f, RZ, 0xc0, !PT ;  /* 0x0000007f4e057812 */ /* 0x008fe200078ec0ff */
[----:B------:R-:W-:-:S03]  /*38d0*/  IMAD R78, R6, 0x4, R12 ;  /* 0x00000004064e7824 */ /* 0x000fc600078e020c */
[----:B------:R4:W-:Y:S01]  /*38e0*/  STL [R1+0x8], R2 ;  /* 0x0000080201007387 */ /* 0x0009e20000100800 */
[----:B------:R-:W-:Y:S02]  /*38f0*/  IMAD R7, R5, R7, RZ ;  /* 0x0000000705077224 */ /* 0x000fe400078e02ff */
[----:B------:R-:W-:Y:S02]  /*3900*/  IMAD R9, R6, 0x2, R78 ;  /* 0x0000000206097824 */ /* 0x000fe400078e024e */
[----:B----4-:R-:W-:-:S04]  /*3910*/  IMAD.U32 R2, RZ, RZ, UR18 ;  /* 0x00000012ff027e24 */ /* 0x010fc8000f8e00ff */
[----:B------:R-:W-:Y:S01]  /*3920*/  IMAD R2, R2, 0x80, R7 ;  /* 0x0000008002027824 */ /* 0x000fe200078e0207 */
[----:B------:R-:W-:Y:S04]  /*3930*/  STL [R1+0x18], R9 ;  /* 0x0000180901007387 */ /* 0x000fe80000100800 */
[----:B------:R2:W-:Y:S02]  /*3940*/  STL [R1+0x4], R2 ;  /* 0x0000040201007387 */ /* 0x0005e40000100800 */
[----:B--2---:R-:W-:-:S04]  /*3950*/  IMAD R2, R6, 0x2, R78 ;  /* 0x0000000206027824 */ /* 0x004fc800078e024e */
[----:B------:R-:W-:-:S05]  /*3960*/  IMAD R2, R6, 0x2, R2 ;  /* 0x0000000206027824 */ /* 0x000fca00078e0202 */
[----:B------:R-:W-:Y:S04]  /*3970*/  STL [R1+0x154], R2 ;  /* 0x0001540201007387 */ /* 0x000fe80000100800 */
[----:B------:R2:W-:Y:S02]  /*3980*/  STL.S16 [R1+0x564], R13 ;  /* 0x0005640d01007387 */ /* 0x0005e40000100600 */
[----:B--2---:R-:W2:Y:S01]  /*3990*/  S2R R13, SR_TID.X ;  /* 0x00000000000d7919 */ /* 0x004ea20000002100 */
[----:B------:R-:W-:Y:S01]  /*39a0*/  IADD3 R9, P2, PT, R7, UR14, RZ ;  /* 0x0000000e07097c10 */ /* 0x000fe2000ff5e0ff */
[----:B------:R-:W-:-:S03]  /*39b0*/  IMAD R2, R6, 0x2, R2 ;  /* 0x0000000206027824 */ /* 0x000fc600078e0202 */
[----:B------:R-:W-:Y:S02]  /*39c0*/  LEA.HI.X.SX32 R7, R7, UR15, 0x1, P2 ;  /* 0x0000000f07077c11 */ /* 0x000fe400090f0eff */
[----:B------:R-:W-:Y:S01]  /*39d0*/  ISETP.NE.U32.AND P2, PT, R5, RZ, PT ;  /* 0x000000ff0500720c */ /* 0x000fe20003f45070 */
[C---:B------:R-:W-:Y:S01]  /*39e0*/  IMAD R5, R6.reuse, 0x2, R2 ;  /* 0x0000000206057824 */ /* 0x040fe200078e0202 */
[----:B------:R3:W-:Y:S04]  /*39f0*/  STL [R1+0x198], R2 ;  /* 0x0001980201007387 */ /* 0x0007e80000100800 */
[----:B------:R4:W-:Y:S01]  /*3a00*/  STL.S16 [R1+0x560], R8 ;  /* 0x0005600801007387 */ /* 0x0009e20000100600 */
[----:B---3--:R-:W-:Y:S01]  /*3a10*/  IMAD R2, R6, 0x2, R5 ;  /* 0x0000000206027824 */ /* 0x008fe200078e0205 */
[----:B--2---:R-:W-:-:S04]  /*3a20*/  SHF.R.U32.HI R13, RZ, 0x6, R13 ;  /* 0x00000006ff0d7819 */ /* 0x004fc8000001160d */
[----:B------:R-:W-:-:S04]  /*3a30*/  SGXT.U32 R13, R13, 0x1 ;  /* 0x000000010d0d781a */ /* 0x000fc80000000000 */
[C---:B----4-:R-:W-:Y:S02]  /*3a40*/  LOP3.LUT R8, R13.reuse, 0x8, RZ, 0xfc, !PT ;  /* 0x000000080d087812 */ /* 0x050fe400078efcff */
[----:B------:R-:W-:Y:S01]  /*3a50*/  LOP3.LUT R8, R13, 0x10, RZ, 0xfc, !PT ;  /* 0x000000100d087812 */ /* 0x000fe200078efcff */
[----:B------:R-:W-:Y:S01]  /*3a60*/  IMAD R8, R6, 0x2, R2 ;  /* 0x0000000206087824 */ /* 0x000fe200078e0202 */
[----:B------:R0:W-:Y:S04]  /*3a70*/  STL [R1+0x14], R2 ;  /* 0x0000140201007387 */ /* 0x0001e80000100800 */
[----:B------:R0:W-:Y:S01]  /*3a80*/  STL [R1+0x150], R8 ;  /* 0x0001500801007387 */ /* 0x0001e20000100800 */
[----:B------:R-:W-:Y:S01]  /*3a90*/  IMAD R4, R4, UR4, RZ ;  /* 0x0000000404047c24 */ /* 0x000fe2000f8e02ff */
[----:B------:R-:W-:-:S04]  /*3aa0*/  USHF.L.U32 UR4, UR7, 0x15, URZ ;  /* 0x0000001507047899 */ /* 0x000fc800080006ff */
[----:B------:R-:W-:Y:S01]  /*3ab0*/  IADD3 R12, P1, PT, R4, UR12, RZ ;  /* 0x0000000c040c7c10 */ /* 0x000fe2000ff3e0ff */
[----:B------:R-:W-:-:S03]  /*3ac0*/  ULOP3.LUT UR4, UR4, 0x600000, URZ, 0xc0, !UPT ;  /* 0x0060000004047892 */ /* 0x000fc6000f8ec0ff */
[----:B------:R-:W-:Y:S01]  /*3ad0*/  LEA.HI.X.SX32 R4, R4, UR13, 0x1, P1 ;  /* 0x0000000d04047c11 */ /* 0x000fe200088f0eff */
[----:B------:R-:W-:Y:S01]  /*3ae0*/  UIADD3 UR10, UPT, UPT, UR9, UR4, URZ ;  /* 0x00000004090a7290 */ /* 0x000fe2000fffe0ff */
[----:B01----:R-:W-:Y:S11]  /*3af0*/  BRA.U UP0, `(.L_x_5) ;  /* 0x0000000100187547 */ /* 0x003ff6000b800000 */
[----:B------:R-:W-:Y:S01]  /*3b00*/  ELECT P1, URZ, PT ;  /* 0x0000000000ff782f */ /* 0x000fe20003820000 */
[----:B------:R-:W-:Y:S01]  /*3b10*/  IMAD.MOV.U32 R2, RZ, RZ, 0x1 ;  /* 0x00000001ff027424 */ /* 0x000fe200078e00ff */
[----:B------:R-:W-:Y:S01]  /*3b20*/  UMOV UR4, 0x40 ;  /* 0x0000004000047882 */ /* 0x000fe20000000000 */
[----:B------:R-:W-:Y:S01]  /*3b30*/  UVIRTCOUNT.DEALLOC.SMPOOL 0x80 ;  /* 0x000000800000784c */ /* 0x000fe20000000000 */
[----:B------:R-:W-:-:S09]  /*3b40*/  ULEA UR4, UR5, UR4, 0x18 ;  /* 0x0000000405047291 */ /* 0x000fd2000f8ec0ff */
[----:B------:R0:W-:Y:S03]  /*3b50*/  @P1 STS.U8 [UR4], R2 ;  /* 0x00000002ff001988 */ /* 0x0001e60008000004 */
.L_x_5:
[----:B------:R1:W-:Y:S01]  /*3b60*/  STL.64 [R1+0x13e0], R20 ;  /* 0x0013e01401007387 */ /* 0x0003e20000100a00 */
[----:B------:R-:W-:Y:S01]  /*3b70*/  STTM.16dp32bit_t0_t15.x64 tmem[UR10], RZ ;  /* 0x000000ff000079ed */ /* 0x000fe20008b0000a */
[----:B------:R-:W-:Y:S01]  /*3b80*/  STTM.16dp32bit_t16_t31.x64 tmem[UR10+0x40], RZ ;  /* 0x000040ff000079ed */ /* 0x000fe20008b2000a */
[----:B------:R-:W2:Y:S02]  /*3b90*/  FENCE.VIEW.ASYNC.T ;  /* 0x00000000000073c6 */ /* 0x000ea40000000200 */
[----:B--2---:R-:W-:Y:S01]  /*3ba0*/  VOTEU.ALL UP2, P2 ;  /* 0x0000000000ff7886 */ /* 0x004fe20001040000 */
[----:B0-----:R-:W-:Y:S01]  /*3bb0*/  LOP3.LUT R2, R13, 0x8, RZ, 0xfc, !PT ;  /* 0x000000080d027812 */ /* 0x001fe200078efcff */
[----:B------:R-:W-:Y:S01]  /*3bc0*/  VOTEU.ALL UP3, P2 ;  /* 0x0000000000ff7886 */ /* 0x000fe20001060000 */
[----:B------:R-:W-:Y:S01]  /*3bd0*/  IMAD R8, R6, 0x4, R8 ;  /* 0x0000000406087824 */ /* 0x000fe200078e0208 */
[----:B------:R-:W-:Y:S01]  /*3be0*/  PLOP3.LUT P1, PT, PT, PT, UP1, 0x80, 0x8 ;  /* 0x000000000008781c */ /* 0x000fe20003f2f018 */
[----:B------:R-:W0:Y:S01]  /*3bf0*/  LDCU UR13, c[0x0][0x3b0] ;  /* 0x00007600ff0d77ac */ /* 0x000e220008000800 */
[----:B-1----:R-:W2:Y:S01]  /*3c00*/  LDL.LU R21, [R1+0x2c] ;  /* 0x00002c0001157983 */ /* 0x002ea20000300800 */
[----:B------:R-:W1:Y:S03]  /*3c10*/  LDCU UR15, c[0x0][0x3b0] ;  /* 0x00007600ff0f77ac */ /* 0x000e660008000800 */
[----:B------:R-:W-:Y:S01]  /*3c20*/  STL.64 [R1+0x13d8], R18 ;  /* 0x0013d81201007387 */ /* 0x000fe20000100a00 */
[----:B------:R-:W3:Y:S03]  /*3c30*/  LDCU UR17, c[0x0][0x3b0] ;  /* 0x00007600ff1177ac */ /* 0x000ee60008000800 */
[----:B------:R4:W-:Y:S01]  /*3c40*/  STL.64 [R1+0x13d0], R16 ;  /* 0x0013d01001007387 */ /* 0x0009e20000100a00 */
[----:B------:R-:W0:Y:S01]  /*3c50*/  LDCU UR23, c[0x0][0x3b0] ;  /* 0x00007600ff1777ac */ /* 0x000e220008000800 */
[----:B------:R-:W0:Y:S01]  /*3c60*/  LDCU UR25, c[0x0][0x3b0] ;  /* 0x00007600ff1977ac */ /* 0x000e220008000800 */
[----:B------:R-:W0:Y:S01]  /*3c70*/  LDCU UR27, c[0x0][0x3b0] ;  /* 0x00007600ff1b77ac */ /* 0x000e220008000800 */
[----:B----4-:R-:W4:Y:S01]  /*3c80*/  LDL R17, [R1+0x564] ;  /* 0x0005640001117983 */ /* 0x010f220000100800 */
[----:B------:R-:W0:Y:S03]  /*3c90*/  LDCU UR29, c[0x0][0x3b0] ;  /* 0x00007600ff1d77ac */ /* 0x000e260008000800 */
[----:B------:R-:W-:Y:S01]  /*3ca0*/  STL.64 [R1+0x13c8], R14 ;  /* 0x0013c80e01007387 */ /* 0x000fe20000100a00 */
[----:B------:R-:W0:Y:S03]  /*3cb0*/  LDCU UR31, c[0x0][0x3b0] ;  /* 0x00007600ff1f77ac */ /* 0x000e260008000800 */
[----:B------:R1:W-:Y:S01]  /*3cc0*/  STL.64 [R1+0x13c0], R80 ;  /* 0x0013c05001007387 */ /* 0x0003e20000100a00 */
[----:B------:R-:W0:Y:S01]  /*3cd0*/  LDCU UR33, c[0x0][0x3b0] ;  /* 0x00007600ff2177ac */ /* 0x000e220008000800 */
[----:B------:R-:W0:Y:S01]  /*3ce0*/  LDCU UR35, c[0x0][0x3b0] ;  /* 0x00007600ff2377ac */ /* 0x000e220008000800 */
[----:B------:R-:W0:Y:S01]  /*3cf0*/  LDCU UR38, c[0x0][0x3b0] ;  /* 0x00007600ff2677ac */ /* 0x000e220008000800 */
[----:B-1----:R-:W3:Y:S01]  /*3d00*/  LDL R81, [R1+0x560] ;  /* 0x0005600001517983 */ /* 0x002ee20000100800 */
[----:B------:R-:W-:-:S04]  /*3d10*/  @!UP2 UIADD3 UR4, UPT, UPT, -UR6, 0x100000, URZ ;  /* 0x001000000604a890 */ /* 0x000fc8000fffe1ff */
[----:B------:R-:W-:Y:S02]  /*3d20*/  @!UP2 USHF.L.U32 UR5, UR4, 0xb, URZ ;  /* 0x0000000b0405a899 */ /* 0x000fe400080006ff */
[----:B------:R-:W-:Y:S01]  /*3d30*/  @!UP2 USHF.L.U32 UR4, UR4, 0x1, URZ ;  /* 0x000000010404a899 */ /* 0x000fe200080006ff */
[----:B------:R-:W-:Y:S01]  /*3d40*/  ISETP.LT.AND P3, PT, R2, UR16, P3 ;  /* 0x0000001002007c0c */ /* 0x000fe20009f61270 */
[----:B------:R-:W-:Y:S01]  /*3d50*/  BAR.SYNC.DEFER_BLOCKING 0x0 ;  /* 0x0000000000007b1d */ /* 0x000fe20000010000 */
[----:B------:R-:W-:Y:S01]  /*3d60*/  LOP3.LUT R20, R13, 0x10, RZ, 0xfc, !PT ;  /* 0x000000100d147812 */ /* 0x000fe200078efcff */
[----:B------:R-:W-:-:S03]  /*3d70*/  IMAD R2, R6, 0x2, R8 ;  /* 0x0000000206027824 */ /* 0x000fc600078e0208 */
[----:B------:R-:W-:Y:S01]  /*3d80*/  ISETP.LT.AND P1, PT, R20, UR16, P1 ;  /* 0x0000001014007c0c */ /* 0x000fe20008f21270 */
[----:B------:R-:W-:Y:S01]  /*3d90*/  IMAD R20, R13, R6, RZ ;  /* 0x000000060d147224 */ /* 0x000fe200078e02ff */
[----:B------:R-:W1:Y:S01]  /*3da0*/  LDCU UR12, c[0x0][0x3b0] ;  /* 0x00007600ff0c77ac */ /* 0x000e620008000800 */
[----:B------:R-:W-:Y:S03]  /*3db0*/  STL.64 [R1+0x13b8], R84 ;  /* 0x0013b85401007387 */ /* 0x000fe60000100a00 */
[C---:B------:R-:W-:Y:S01]  /*3dc0*/  IADD3 R16, P4, PT, R20.reuse, R12, RZ ;  /* 0x0000000c14107210 */ /* 0x040fe20007f9e0ff */
[----:B------:R-:W-:Y:S01]  /*3dd0*/  STL.64 [R1+0x13b0], R82 ;  /* 0x0013b05201007387 */ /* 0x000fe20000100a00 */
[----:B------:R-:W0:Y:S02]  /*3de0*/  LDCU UR14, c[0x0][0x3b0] ;  /* 0x00007600ff0e77ac */ /* 0x000e240008000800 */
[----:B------:R-:W-:Y:S01]  /*3df0*/  LEA.HI.X.SX32 R20, R20, R4, 0x1, P4 ;  /* 0x0000000414147211 */ /* 0x000fe200020f0eff */
[----:B------:R-:W-:Y:S01]  /*3e00*/  STL.64 [R1+0x13a8], R88 ;  /* 0x0013a85801007387 */ /* 0x000fe20000100a00 */
[----:B------:R-:W0:Y:S03]  /*3e10*/  LDCU UR54, c[0x0][0x3b0] ;  /* 0x00007600ff3677ac */ /* 0x000e260008000800 */
[----:B------:R-:W-:Y:S01]  /*3e20*/  STL.64 [R1+0x13a0], R86 ;  /* 0x0013a05601007387 */ /* 0x000fe20000100a00 */
[----:B------:R-:W0:Y:S03]  /*3e30*/  LDCU UR40, c[0x0][0x3b0] ;  /* 0x00007600ff2877ac */ /* 0x000e260008000800 */
[----:B------:R-:W-:Y:S04]  /*3e40*/  STL [R1+0x1398], R93 ;  /* 0x0013985d01007387 */ /* 0x000fe80000100800 */
[----:B------:R-:W0:Y:S02]  /*3e50*/  FENCE.VIEW.ASYNC.S ;  /* 0x00000000000073c6 */ /* 0x000e240000000000 */
[----:B0-----:R0:W0:Y:S01]  /*3e60*/  @!UP3 SYNCS.EXCH.64 URZ, [UR11], UR4 ;  /* 0x000000040bffb5b2 */ /* 0x0010220008000100 */
[----:B------:R-:W0:Y:S01]  /*3e70*/  LDCU UR47, c[0x0][0x3b0] ;  /* 0x00007600ff2f77ac */ /* 0x000e220008000800 */
[----:B------:R-:W-:Y:S01]  /*3e80*/  STL.64 [R1+0x1390], R90 ;  /* 0x0013905a01007387 */ /* 0x000fe20000100a00 */
[----:B------:R-:W0:Y:S03]  /*3e90*/  LDCU UR43, c[0x0][0x3b0] ;  /* 0x00007600ff2b77ac */ /* 0x000e260008000800 */
[----:B------:R-:W-:Y:S01]  /*3ea0*/  STL [R1+0x12a0], R0 ;  /* 0x0012a00001007387 */ /* 0x000fe20000100800 */
[----:B------:R-:W0:Y:S03]  /*3eb0*/  LDCU UR19, c[0x0][0x3b0] ;  /* 0x00007600ff1377ac */ /* 0x000e260008000800 */
[----:B------:R-:W-:Y:S01]  /*3ec0*/  STL [R1+0x129c], R10 ;  /* 0x00129c0a01007387 */ /* 0x000fe20000100800 */
[----:B------:R-:W0:Y:S03]  /*3ed0*/  LDCU UR52, c[0x0][0x3b0] ;  /* 0x00007600ff3477ac */ /* 0x000e260008000800 */
[----:B-----5:R-:W-:Y:S01]  /*3ee0*/  STL [R1+0x128c], R3 ;  /* 0x00128c0301007387 */ /* 0x020fe20000100800 */
[----:B------:R-:W0:Y:S03]  /*3ef0*/  LDCU UR24, c[0x0][0x3b0] ;  /* 0x00007600ff1877ac */ /* 0x000e260008000800 */
[----:B------:R-:W-:Y:S01]  /*3f00*/  STL [R1+0x1294], R3 ;  /* 0x0012940301007387 */ /* 0x000fe20000100800 */
[----:B------:R-:W0:Y:S03]  /*3f10*/  LDCU UR42, c[0x0][0x3b0] ;  /* 0x00007600ff2a77ac */ /* 0x000e260008000800 */
[----:B------:R-:W-:Y:S01]  /*3f20*/  STL [R1+0x1284], R9 ;  /* 0x0012840901007387 */ /* 0x000fe20000100800 */
[----:B------:R-:W0:Y:S03]  /*3f30*/  LDCU UR26, c[0x0][0x3b0] ;  /* 0x00007600ff1a77ac */ /* 0x000e260008000800 */
[----:B------:R-:W-:Y:S01]  /*3f40*/  STL [R1+0x1280], R7 ;  /* 0x0012800701007387 */ /* 0x000fe20000100800 */
[----:B------:R-:W0:Y:S03]  /*3f50*/  LDCU UR28, c[0x0][0x3b0] ;  /* 0x00007600ff1c77ac */ /* 0x000e260008000800 */
[----:B------:R1:W-:Y:S01]  /*3f60*/  STL [R1+0x24], R2 ;  /* 0x0000240201007387 */ /* 0x0003e20000100800 */
[----:B------:R-:W0:Y:S01]  /*3f70*/  LDCU UR34, c[0x0][0x3b0] ;  /* 0x00007600ff2277ac */ /* 0x000e220008000800 */
[----:B------:R-:W0:Y:S01]  /*3f80*/  LDCU UR50, c[0x0][0x3b0] ;  /* 0x00007600ff3277ac */ /* 0x000e220008000800 */
[C---:B-1----:R-:W-:Y:S01]  /*3f90*/  IMAD R2, R6.reuse, 0x2, R2 ;  /* 0x0000000206027824 */ /* 0x042fe200078e0202 */
[----:B------:R-:W1:Y:S04]  /*3fa0*/  LDCU UR30, c[0x0][0x3b0] ;  /* 0x00007600ff1e77ac */ /* 0x000e680008000800 */
[----:B------:R0:W-:Y:S01]  /*3fb0*/  STL [R1+0x158], R2 ;  /* 0x0001580201007387 */ /* 0x0001e20000100800 */
[----:B------:R-:W1:Y:S03]  /*3fc0*/  LDCU UR32, c[0x0][0x3b0] ;  /* 0x00007600ff2077ac */ /* 0x000e660008000800 */
[----:B------:R-:W-:Y:S01]  /*3fd0*/  STL [R1+0x1c8], R16 ;  /* 0x0001c81001007387 */ /* 0x000fe20000100800 */
[----:B------:R-:W1:Y:S01]  /*3fe0*/  LDCU UR44, c[0x0][0x3b0] ;  /* 0x00007600ff2c77ac */ /* 0x000e620008000800 */
[----:B------:R-:W1:Y:S01]  /*3ff0*/  LDCU UR36, c[0x0][0x3b0] ;  /* 0x00007600ff2477ac */ /* 0x000e620008000800 */
[C---:B0-----:R-:W-:Y:S01]  /*4000*/  IMAD R2, R6.reuse, 0x2, R2 ;  /* 0x0000000206027824 */ /* 0x041fe200078e0202 */
[----:B------:R-:W0:Y:S04]  /*4010*/  LDCU UR37, c[0x0][0x3b0] ;  /* 0x00007600ff2577ac */ /* 0x000e280008000800 */
[----:B------:R1:W-:Y:S01]  /*4020*/  STL [R1+0x1a4], R2 ;  /* 0x0001a40201007387 */ /* 0x0003e20000100800 */
[----:B------:R-:W0:Y:S01]  /*4030*/  LDCU UR39, c[0x0][0x3b0] ;  /* 0x00007600ff2777ac */ /* 0x000e220008000800 */
[----:B------:R-:W0:Y:S01]  /*4040*/  LDCU UR41, c[0x0][0x3b0] ;  /* 0x00007600ff2977ac */ /* 0x000e220008000800 */
[----:B-1----:R-:W-:Y:S01]  /*4050*/  IMAD R2, R6, 0x2, R2 ;  /* 0x0000000206027824 */ /* 0x002fe200078e0202 */
[----:B------:R-:W1:Y:S01]  /*4060*/  LDCU UR45, c[0x0][0x3b0] ;  /* 0x00007600ff2d77ac */ /* 0x000e620008000800 */
[----:B------:R-:W0:Y:S01]  /*4070*/  LDCU UR46, c[0x0][0x3b0] ;  /* 0x00007600ff2e77ac */ /* 0x000e220008000800 */
[----:B------:R-:W0:Y:S01]  /*4080*/  LDCU UR48, c[0x0][0x3b0] ;  /* 0x00007600ff3077ac */ /* 0x000e220008000800 */
[----:B------:R-:W0:Y:S01]  /*4090*/  LDCU UR49, c[0x0][0x3b0] ;  /* 0x00007600ff3177ac */ /* 0x000e220008000800 */
[----:B------:R-:W0:Y:S01]  /*40a0*/  LDCU UR51, c[0x0][0x3b0] ;  /* 0x00007600ff3377ac */ /* 0x000e220008000800 */
[----:B------:R-:W0:Y:S01]  /*40b0*/  LDCU UR53, c[0x0][0x3b0] ;  /* 0x00007600ff3577ac */ /* 0x000e220008000800 */
[C---:B--2---:R-:W-:Y:S01]  /*40c0*/  IADD3 R18, P5, PT, R21.reuse, R12, RZ ;  /* 0x0000000c15127210 */ /* 0x044fe20007fbe0ff */
[----:B------:R-:W2:Y:S03]  /*40d0*/  LDCU.64 UR4, c[0x0][0x388] ;  /* 0x00007100ff0477ac */ /* 0x000ea60008000a00 */
[----:B------:R-:W-:Y:S01]  /*40e0*/  LEA.HI.X.SX32 R19, R21, R4, 0x1, P5 ;  /* 0x0000000415137211 */ /* 0x000fe200028f0eff */
[----:B------:R-:W-:Y:S01]  /*40f0*/  BAR.SYNC.DEFER_BLOCKING 0x0 ;  /* 0x0000000000007b1d */ /* 0x000fe20000010000 */
[----:B------:R-:W-:-:S05]  /*4100*/  @P0 IMAD.MOV.U32 R21, RZ, RZ, R20 ;  /* 0x000000ffff150224 */ /* 0x000fca00078e0014 */
[----:B------:R-:W-:Y:S04]  /*4110*/  STL [R1+0x1e8], R18 ;  /* 0x0001e81201007387 */ /* 0x000fe80000100800 */
[----:B------:R0:W-:Y:S02]  /*4120*/  STL [R1+0x1c4], R20 ;  /* 0x0001c41401007387 */ /* 0x0001e40000100800 */
[----:B0-----:R-:W-:-:S05]  /*4130*/  @P0 IMAD.MOV.U32 R20, RZ, RZ, R16 ;  /* 0x000000ffff140224 */ /* 0x001fca00078e0010 */
[----:B----4-:R-:W4:Y:S04]  /*4140*/  @P0 LDG.E.U8 R17, desc[UR20][R20.64] ;  /* 0x0000001414110981 */ /* 0x010f28000c1e1100 */
[----:B---3--:R-:W3:Y:S04]  /*4150*/  @P3 LDG.E.U8 R81, desc[UR20][R18.64] ;  /* 0x0000001412513981 */ /* 0x008ee8000c1e1100 */
[----:B------:R-:W2:Y:S01]  /*4160*/  LDL.LU.64 R20, [R1+0x13e0] ;  /* 0x0013e00001147983 */ /* 0x000ea20000300a00 */
[----:B------:R-:W-:Y:S02]  /*4170*/  PRMT R14, RZ, 0x7610, R14 ;  /* 0x00007610ff0e7816 */ /* 0x000fe4000000000e */
[----:B------:R-:W-:-:S02]  /*4180*/  LOP3.LUT R80, R13, 0x18, RZ, 0xfc, !PT ;  /* 0x000000180d507812 */ /* 0x000fc400078efcff */
[----:B------:R-:W-:Y:S01]  /*4190*/  PRMT R15, RZ, 0x7610, R15 ;  /* 0x00007610ff0f7816 */ /* 0x000fe2000000000f */
[----:B----4-:R0:W-:Y:S01]  /*41a0*/  @P0 STL [R1+0x564], R17 ;  /* 0x0005641101000387 */ /* 0x0101e20000100800 */
[----:B------:R-:W-:-:S03]  /*41b0*/  IADD3 R16, P0, PT, R78, R12, RZ ;  /* 0x0000000c4e107210 */ /* 0x000fc60007f1e0ff */
[----:B------:R4:W-:Y:S01]  /*41c0*/  STL [R1+0x1e4], R19 ;  /* 0x0001e41301007387 */ /* 0x0009e20000100800 */
[----:B0-----:R-:W-:-:S03]  /*41d0*/  IMAD R17, R6, 0x2, R2 ;  /* 0x0000000206117824 */ /* 0x001fc600078e0202 */
[----:B----4-:R-:W4:Y:S04]  /*41e0*/  LDL.LU.64 R18, [R1+0x13d8] ;  /* 0x0013d80001127983 */ /* 0x010f280000300a00 */
[----:B------:R-:W-:Y:S04]  /*41f0*/  STL [R1+0x2c], R17 ;  /* 0x00002c1101007387 */ /* 0x000fe80000100800 */
[----:B---3--:R0:W-:Y:S02]  /*4200*/  @P3 STL [R1+0x560], R81 ;  /* 0x0005605101003387 */ /* 0x0081e40000100800 */
[----:B0-----:R-:W-:Y:S01]  /*4210*/  IMAD R81, R6, 0x2, R17 ;  /* 0x0000000206517824 */ /* 0x001fe200078e0211 */
[----:B------:R-:W-:-:S05]  /*4220*/  LEA.HI.X.SX32 R17, R78, R4, 0x1, P0 ;  /* 0x000000044e117211 */ /* 0x000fca00000f0eff */
[----:B------:R-:W3:Y:S01]  /*4230*/  @P1 LDG.E.U8 R14, desc[UR20][R16.64] ;  /* 0x00000014100e1981 */ /* 0x000ee2000c1e1100 */
[----:B------:R-:W-:-:S04]  /*4240*/  PLOP3.LUT P0, PT, PT, PT, UP1, 0x80, 0x8 ;  /* 0x000000000008781c */ /* 0x000fc80003f0f018 */
[----:B------:R-:W-:Y:S02]  /*4250*/  ISETP.LT.AND P0, PT, R80, UR16, P0 ;  /* 0x0000001050007c0c */ /* 0x000fe40008701270 */
[----:B------:R-:W-:Y:S01]  /*4260*/  IADD3 R80, P4, PT, R5, R12, RZ ;  /* 0x0000000c05507210 */ /* 0x000fe20007f9e0ff */
[----:B------:R-:W-:Y:S01]  /*4270*/  STL [R1+0x208], R16 ;  /* 0x0002081001007387 */ /* 0x000fe20000100800 */
[----:B------:R-:W-:-:S03]  /*4280*/  IMAD R78, R6, 0x4, R81 ;  /* 0x00000004064e7824 */ /* 0x000fc600078e0251 */
[----:B------:R0:W-:Y:S02]  /*4290*/  STL [R1+0x14c], R81 ;  /* 0x00014c5101007387 */ /* 0x0001e40000100800 */
[----:B0-----:R-:W-:-:S05]  /*42a0*/  LEA.HI.X.SX32 R81, R5, R4, 0x1, P4 ;  /* 0x0000000405517211 */ /* 0x001fca00020f0eff */
[----:B------:R0:W2:Y:S04]  /*42b0*/  @P0 LDG.E.U8 R15, desc[UR20][R80.64] ;  /* 0x00000014500f0981 */ /* 0x0000a8000c1e1100 */
[----:B------:R0:W-:Y:S04]  /*42c0*/  STL [R1+0x204], R17 ;  /* 0x0002041101007387 */ /* 0x0001e80000100800 */
[----:B0-----:R-:W2:Y:S01]  /*42d0*/  LDL.LU.64 R16, [R1+0x13d0] ;  /* 0x0013d00001107983 */ /* 0x001ea20000300a00 */
[----:B------:R-:W-:Y:S02]  /*42e0*/  LOP3.LUT R85, R13, 0x28, RZ, 0xfc, !PT ;  /* 0x000000280d557812 */ /* 0x000fe400078efcff */
[----:B------:R-:W-:-:S04]  /*42f0*/  PLOP3.LUT P3, PT, PT, PT, UP1, 0x80, 0x8 ;  /* 0x000000000008781c */ /* 0x000fc80003f6f018 */
[----:B------:R-:W-:Y:S02]  /*4300*/  ISETP.LT.AND P3, PT, R85, UR16, P3 ;  /* 0x0000001055007c0c */ /* 0x000fe40009f61270 */
[----:B------:R-:W-:Y:S02]  /*4310*/  LOP3.LUT R91, R13, 0x20, RZ, 0xfc, !PT ;  /* 0x000000200d5b7812 */ /* 0x000fe400078efcff */
[----:B------:R-:W-:-:S04]  /*4320*/  PLOP3.LUT P1, PT, PT, PT, UP1, 0x80, 0x8 ;  /* 0x000000000008781c */ /* 0x000fc80003f2f018 */
[----:B------:R-:W-:Y:S02]  /*4330*/  ISETP.LT.AND P1, PT, R91, UR16, P1 ;  /* 0x000000105b007c0c */ /* 0x000fe40008f21270 */
[----:B------:R-:W-:Y:S02]  /*4340*/  PRMT R88, RZ, 0x7610, R88 ;  /* 0x00007610ff587816 */ /* 0x000fe40000000058 */
[----:B------:R-:W-:Y:S01]  /*4350*/  PRMT R89, RZ, 0x7610, R89 ;  /* 0x00007610ff597816 */ /* 0x000fe20000000059 */
[----:B---3--:R0:W-:Y:S02]  /*4360*/  STL [R1+0x550], R14 ;  /* 0x0005500e01007387 */ /* 0x0081e40000100800 */
[----:B0-----:R-:W-:-:S05]  /*4370*/  IMAD R14, R6, 0x2, R78 ;  /* 0x00000002060e7824 */ /* 0x001fca00078e024e */
[----:B------:R0:W-:Y:S02]  /*4380*/  STL [R1+0x30], R14 ;  /* 0x0000300e01007387 */ /* 0x0001e40000100800 */
[----:B0-----:R-:W-:-:S05]  /*4390*/  IMAD R14, R6, 0x2, R14 ;  /* 0x00000002060e7824 */ /* 0x001fca00078e020e */
[----:B------:R0:W-:Y:S04]  /*43a0*/  STL [R1+0x148], R14 ;  /* 0x0001480e01007387 */ /* 0x0001e80000100800 */
[----:B------:R3:W-:Y:S01]  /*43b0*/  STL [R1+0x228], R80 ;  /* 0x0002285001007387 */ /* 0x0007e20000100800 */
[----:B0-----:R-:W-:-:S04]  /*43c0*/  IMAD R14, R6, 0x2, R14 ;  /* 0x00000002060e7824 */ /* 0x001fc800078e020e */
[----:B------:R-:W-:Y:S01]  /*43d0*/  IMAD R5, R6, 0x2, R14 ;  /* 0x0000000206057824 */ /* 0x000fe200078e020e */
[----:B------:R0:W-:Y:S01]  /*43e0*/  STL [R1+0x1a0], R14 ;  /* 0x0001a00e01007387 */ /* 0x0001e20000100800 */
[----:B---3--:R-:W-:-:S03]  /*43f0*/  IADD3 R80, P0, PT, R2, R12, RZ ;  /* 0x0000000c02507210 */ /* 0x008fc60007f1e0ff */
[----:B------:R3:W-:Y:S01]  /*4400*/  STL [R1+0x224], R81 ;  /* 0x0002245101007387 */ /* 0x0007e20000100800 */
[----:B0-----:R-:W-:Y:S01]  /*4410*/  IADD3 R14, P4, PT, R8, R12, RZ ;  /* 0x0000000c080e7210 */ /* 0x001fe20007f9e0ff */
[----:B---3--:R-:W-:-:S04]  /*4420*/  IMAD R81, R6, 0x2, R5 ;  /* 0x0000000206517824 */ /* 0x008fc800078e0205 */
[----:B------:R-:W-:Y:S04]  /*4430*/  STL [R1+0xc24], R14 ;  /* 0x000c240e01007387 */ /* 0x000fe80000100800 */
[----:B--2---:R0:W-:Y:S01]  /*4440*/  STL [R1+0x544], R15 ;  /* 0x0005440f01007387 */ /* 0x0041e20000100800 */
[----:B------:R-:W-:-:S03]  /*4450*/  IMAD R85, R6, 0x2, R81 ;  /* 0x0000000206557824 */ /* 0x000fc600078e0251 */
[----:B------:R2:W-:Y:S01]  /*4460*/  STL [R1+0x38], R81 ;  /* 0x0000385101007387 */ /* 0x0005e20000100800 */
[-C--:B0-----:R-:W-:Y:S02]  /*4470*/  LEA.HI.X.SX32 R15, R8, R4.reuse, 0x1, P4 ;  /* 0x00000004080f7211 */ /* 0x081fe400020f0eff */
[----:B------:R-:W-:Y:S02]  /*4480*/  PRMT R8, RZ, 0x7610, R8 ;  /* 0x00007610ff087816 */ /* 0x000fe40000000008 */
[----:B--2---:R-:W-:Y:S01]  /*4490*/  LEA.HI.X.SX32 R81, R2, R4, 0x1, P0 ;  /* 0x0000000402517211 */ /* 0x004fe200000f0eff */
[----:B------:R0:W-:Y:S04]  /*44a0*/  STL [R1+0xc34], R80 ;  /* 0x000c345001007387 */ /* 0x0001e80000100800 */
[----:B------:R0:W2:Y:S04]  /*44b0*/  @P3 LDG.E.U8 R8, desc[UR20][R80.64] ;  /* 0x0000001450083981 */ /* 0x0000a8000c1e1100 */
[----:B------:R3:W-:Y:S01]  /*44c0*/  STL [R1+0xc20], R15 ;  /* 0x000c200f01007387 */ /* 0x0007e20000100800 */
[----:B------:R-:W-:-:S03]  /*44d0*/  PLOP3.LUT P0, PT, PT, PT, UP1, 0x80, 0x8 ;  /* 0x000000000008781c */ /* 0x000fc60003f0f018 */
[----:B------:R-:W-:Y:S04]  /*44e0*/  STL [R1+0x144], R85 ;  /* 0x0001445501007387 */ /* 0x000fe80000100800 */
[----:B------:R-:W4:Y:S01]  /*44f0*/  @P1 LDG.E.U8 R88, desc[UR20][R14.64] ;  /* 0x000000140e581981 */ /* 0x000f22000c1e1100 */
[----:B0-----:R-:W-:Y:S02]  /*4500*/  LOP3.LUT R80, R13, 0x38, RZ, 0xfc, !PT ;  /* 0x000000380d507812 */ /* 0x001fe400078efcff */
[----:B------:R-:W-:Y:S01]  /*4510*/  PLOP3.LUT P1, PT, PT, PT, UP1, 0x80, 0x8 ;  /* 0x000000000008781c */ /* 0x000fe20003f2f018 */
[----:B---3--:R-:W3:Y:S04]  /*4520*/  LDL.LU.64 R14, [R1+0x13c8] ;  /* 0x0013c800010e7983 */ /* 0x008ee80000300a00 */
[----:B------:R0:W-:Y:S01]  /*4530*/  STL [R1+0xc30], R81 ;  /* 0x000c305101007387 */ /* 0x0001e20000100800 */
[----:B------:R-:W-:-:S02]  /*4540*/  ISETP.LT.AND P1, PT, R80, UR16, P1 ;  /* 0x0000001050007c0c */ /* 0x000fc40008f21270 */
[----:B0-----:R-:W-:-:S04]  /*4550*/  LOP3.LUT R81, R13, 0x30, RZ, 0xfc, !PT ;  /* 0x000000300d517812 */ /* 0x001fc800078efcff */
[----:B------:R-:W-:Y:S02]  /*4560*/  ISETP.LT.AND P0, PT, R81, UR16, P0 ;  /* 0x0000001051007c0c */ /* 0x000fe40008701270 */
[----:B------:R-:W-:-:S04]  /*4570*/  IADD3 R80, P4, PT, R78, R12, RZ ;  /* 0x0000000c4e507210 */ /* 0x000fc80007f9e0ff */
[----:B------:R-:W-:-:S07]  /*4580*/  LEA.HI.X.SX32 R81, R78, R4, 0x1, P4 ;  /* 0x000000044e517211 */ /* 0x000fce00020f0eff */
[----:B------:R-:W3:Y:S01]  /*4590*/  @P0 LDG.E.U8 R89, desc[UR20][R80.64] ;  /* 0x0000001450590981 */ /* 0x000ee2000c1e1100 */
[----:B------:R-:W-:Y:S01]  /*45a0*/  IMAD R2, R6, 0x4, R85 ;  /* 0x0000000406027824 */ /* 0x000fe200078e0255 */
[----:B------:R-:W-:Y:S02]  /*45b0*/  LOP3.LUT R85, R13, 0x40, RZ, 0xfc, !PT ;  /* 0x000000400d557812 */ /* 0x000fe400078efcff */
[----:B------:R-:W-:-:S04]  /*45c0*/  PLOP3.LUT P3, PT, PT, PT, UP1, 0x80, 0x8 ;  /* 0x000000000008781c */ /* 0x000fc80003f6f018 */
[----:B------:R-:W-:Y:S02]  /*45d0*/  ISETP.LT.AND P3, PT, R85, UR16, P3 ;  /* 0x0000001055007c0c */ /* 0x000fe40009f61270 */
[----:B------:R-:W-:Y:S02]  /*45e0*/  PRMT R83, RZ, 0x7610, R83 ;  /* 0x00007610ff537816 */ /* 0x000fe40000000053 */
[----:B------:R-:W-:Y:S01]  /*45f0*/  PRMT R84, RZ, 0x7610, R84 ;  /* 0x00007610ff547816 */ /* 0x000fe20000000054 */
[----:B--2---:R0:W-:Y:S02]  /*4600*/  STL [R1+0x53c], R8 ;  /* 0x00053c0801007387 */ /* 0x0041e40000100800 */
[----:B0-----:R-:W-:-:S05]  /*4610*/  IMAD R8, R6, 0x2, R2 ;  /* 0x0000000206087824 */ /* 0x001fca00078e0202 */
[----:B------:R0:W-:Y:S02]  /*4620*/  STL [R1+0x34], R8 ;  /* 0x0000340801007387 */ /* 0x0001e40000100800 */
[----:B0-----:R-:W-:-:S05]  /*4630*/  IMAD R8, R6, 0x2, R8 ;  /* 0x0000000206087824 */ /* 0x001fca00078e0208 */
[----:B------:R0:W-:Y:S02]  /*4640*/  STL [R1+0x140], R8 ;  /* 0x0001400801007387 */ /* 0x0001e40000100800 */
[----:B0-----:R-:W-:-:S05]  /*4650*/  IMAD R8, R6, 0x2, R8 ;  /* 0x0000000206087824 */ /* 0x001fca00078e0208 */
[----:B------:R0:W-:Y:S04]  /*4660*/  STL [R1+0x19c], R8 ;  /* 0x00019c0801007387 */ /* 0x0001e80000100800 */
[----:B----4-:R2:W-:Y:S01]  /*4670*/  STL [R1+0x540], R88 ;  /* 0x0005405801007387 */ /* 0x0105e20000100800 */
[----:B0-----:R-:W-:Y:S01]  /*4680*/  IMAD R8, R6, 0x2, R8 ;  /* 0x0000000206087824 */ /* 0x001fe200078e0208 */
[----:B--2---:R-:W-:-:S03]  /*4690*/  IADD3 R88, P5, PT, R5, R12, RZ ;  /* 0x0000000c05587210 */ /* 0x004fc60007fbe0ff */
[----:B------:R-:W-:Y:S01]  /*46a0*/  IMAD R85, R6, 0x2, R8 ;  /* 0x0000000206557824 */ /* 0x000fe200078e0208 */
[----:B------:R-:W-:Y:S01]  /*46b0*/  STL [R1+0xc44], R80 ;  /* 0x000c445001007387 */ /* 0x000fe20000100800 */
[----:B------:R-:W-:-:S03]  /*46c0*/  LEA.HI.X.SX32 R78, R5, R4, 0x1, P5 ;  /* 0x00000004054e7211 */ /* 0x000fc600028f0eff */
[----:B------:R-:W-:Y:S01]  /*46d0*/  STL [R1+0xdbc], R88 ;  /* 0x000dbc5801007387 */ /* 0x000fe20000100800 */
[----:B------:R-:W-:-:S03]  /*46e0*/  IMAD R5, R6, 0x2, R85 ;  /* 0x0000000206057824 */ /* 0x000fc600078e0255 */
[----:B------:R0:W-:Y:S04]  /*46f0*/  STL [R1+0xc40], R81 ;  /* 0x000c405101007387 */ /* 0x0001e80000100800 */
[----:B0-----:R-:W2:Y:S04]  /*4700*/  LDL.LU.64 R80, [R1+0x13c0] ;  /* 0x0013c00001507983 */ /* 0x001ea80000300a00 */
[----:B------:R0:W-:Y:S04]  /*4710*/  STL [R1+0x3c], R85 ;  /* 0x00003c5501007387 */ /* 0x0001e80000100800 */
[----:B------:R-:W-:Y:S04]  /*4720*/  STL [R1+0xc50], R78 ;  /* 0x000c504e01007387 */ /* 0x000fe80000100800 */
[----:B---3--:R3:W-:Y:S01]  /*4730*/  STL [R1+0x538], R89 ;  /* 0x0005385901007387 */ /* 0x0087e20000100800 */
[----:B0-----:R-:W-:-:S04]  /*4740*/  IADD3 R85, P0, PT, R2, R12, RZ ;  /* 0x0000000c02557210 */ /* 0x001fc80007f1e0ff */
[----:B------:R-:W-:Y:S01]  /*4750*/  LEA.HI.X.SX32 R2, R2, R4, 0x1, P0 ;  /* 0x0000000402027211 */ /* 0x000fe200000f0eff */
[----:B---3--:R-:W-:-:S05]  /*4760*/  @P1 IMAD.MOV.U32 R89, RZ, RZ, R78 ;  /* 0x000000ffff591224 */ /* 0x008fca00078e004e */
[----:B------:R0:W3:Y:S02]  /*4770*/  @P1 LDG.E.U8 R83, desc[UR20][R88.64] ;  /* 0x0000001458531981 */ /* 0x0000e4000c1e1100 */
[----:B0-----:R-:W-:Y:S02]  /*4780*/  @P3 IMAD.MOV.U32 R88, RZ, RZ, R85 ;  /* 0x000000ffff583224 */ /* 0x001fe400078e0055 */
[----:B------:R-:W-:-:S05]  /*4790*/  @P3 IMAD.MOV.U32 R89, RZ, RZ, R2 ;  /* 0x000000ffff593224 */ /* 0x000fca00078e0002 */
[----:B------:R0:W4:Y:S04]  /*47a0*/  @P3 LDG.E.U8 R84, desc[UR20][R88.64] ;  /* 0x0000001458543981 */ /* 0x000128000c1e1100 */
[----:B------:R0:W-:Y:S01]  /*47b0*/  STL [R1+0x13c], R5 ;  /* 0x00013c0501007387 */ /* 0x0001e20000100800 */
[----:B------:R-:W-:-:S03]  /*47c0*/  PLOP3.LUT P0, PT, PT, PT, UP1, 0x80, 0x8 ;  /* 0x000000000008781c */ /* 0x000fc60003f0f018 */
[----:B------:R-:W-:Y:S01]  /*47d0*/  STL [R1+0xdc0], R85 ;  /* 0x000dc05501007387 */ /* 0x000fe20000100800 */
[----:B0-----:R-:W-:-:S04]  /*47e0*/  IMAD R5, R6, 0x4, R5 ;  /* 0x0000000406057824 */ /* 0x001fc800078e0205 */
[----:B------:R-:W-:Y:S01]  /*47f0*/  IMAD R78, R6, 0x2, R5 ;  /* 0x00000002064e7824 */ /* 0x000fe200078e0205 */
[----:B------:R-:W-:Y:S02]  /*4800*/  PRMT R86, RZ, 0x7610, R86 ;  /* 0x00007610ff567816 */ /* 0x000fe40000000056 */
[----:B------:R-:W-:Y:S02]  /*4810*/  LOP3.LUT R88, R13, 0x50, RZ, 0xfc, !PT ;  /* 0x000000500d587812 */ /* 0x000fe400078efcff */
[----:B------:R-:W-:-:S04]  /*4820*/  PLOP3.LUT P1, PT, PT, PT, UP1, 0x80, 0x8 ;  /* 0x000000000008781c */ /* 0x000fc80003f2f018 */
[----:B------:R-:W-:Y:S02]  /*4830*/  ISETP.LT.AND P1, PT, R88, UR16, P1 ;  /* 0x0000001058007c0c */ /* 0x000fe40008f21270 */
[----:B------:R-:W-:Y:S01]  /*4840*/  PRMT R87, RZ, 0x7610, R87 ;  /* 0x00007610ff577816 */ /* 0x000fe20000000057 */
[----:B---3--:R0:W-:Y:S04]  /*4850*/  STL [R1+0x530], R83 ;  /* 0x0005305301007387 */ /* 0x0081e80000100800 */
[----:B------:R3:W-:Y:S01]  /*4860*/  STL [R1+0xdb4], R2 ;  /* 0x000db40201007387 */ /* 0x0007e20000100800 */
[----:B0-----:R-:W-:Y:S01]  /*4870*/  LOP3.LUT R83, R13, 0x48, RZ, 0xfc, !PT ;  /* 0x000000480d537812 */ /* 0x001fe200078efcff */
[----:B---3--:R-:W-:-:S03]  /*4880*/  IMAD R2, R6, 0x2, R78 ;  /* 0x0000000206027824 */ /* 0x008fc600078e024e */
[----:B------:R-:W-:Y:S01]  /*4890*/  ISETP.LT.AND P0, PT, R83, UR16, P0 ;  /* 0x0000001053007c0c */ /* 0x000fe20008701270 */
[----:B------:R-:W-:Y:S04]  /*48a0*/  STL [R1+0x1378], R78 ;  /* 0x0013784e01007387 */ /* 0x000fe80000100800 */
[----:B------:R-:W-:Y:S04]  /*48b0*/  STL [R1+0x138], R2 ;  /* 0x0001380201007387 */ /* 0x000fe80000100800 */
[----:B----4-:R0:W-:Y:S02]  /*48c0*/  STL [R1+0x52c], R84 ;  /* 0x00052c5401007387 */ /* 0x0101e40000100800 */
[----:B0-----:R-:W-:-:S04]  /*48d0*/  IADD3 R84, P4, PT, R8, R12, RZ ;  /* 0x0000000c08547210 */ /* 0x001fc80007f9e0ff */
[----:B------:R-:W-:-:S05]  /*48e0*/  LEA.HI.X.SX32 R85, R8, R4, 0x1, P4 ;  /* 0x0000000408557211 */ /* 0x000fca00020f0eff */
[----:B------:R-:W3:Y:S01]  /*48f0*/  @P0 LDG.E.U8 R86, desc[UR20][R84.64] ;  /* 0x0000001454560981 */ /* 0x000ee2000c1e1100 */
[----:B------:R-:W-:-:S04]  /*4900*/  IADD3 R88, P4, PT, R5, R12, RZ ;  /* 0x0000000c05587210 */ /* 0x000fc80007f9e0ff */
[----:B------:R-:W-:-:S05]  /*4910*/  LEA.HI.X.SX32 R89, R5, R4, 0x1, P4 ;  /* 0x0000000405597211 */ /* 0x000fca00020f0eff */
[----:B------:R-:W4:Y:S01]  /*4920*/  @P1 LDG.E.U8 R87, desc[UR20][R88.64] ;  /* 0x0000001458571981 */ /* 0x000f22000c1e1100 */
[C---:B------:R-:W-:Y:S01]  /*4930*/  IMAD R2, R6.reuse, 0x2, R2 ;  /* 0x0000000206027824 */ /* 0x040fe200078e0202 */
[----:B------:R-:W-:Y:S02]  /*4940*/  LOP3.LUT R83, R13, 0x58, RZ, 0xfc, !PT ;  /* 0x000000580d537812 */ /* 0x000fe400078efcff */
[----:B------:R-:W-:Y:S02]  /*4950*/  PLOP3.LUT P3, PT, PT, PT, UP1, 0x80, 0x8 ;  /* 0x000000000008781c */ /* 0x000fe40003f6f018 */
[----:B------:R0:W-:Y:S02]  /*4960*/  STL [R1+0x18c], R2 ;  /* 0x00018c0201007387 */ /* 0x0001e40000100800 */
[----:B------:R-:W-:Y:S02]  /*4970*/  ISETP.LT.AND P3, PT, R83, UR16, P3 ;  /* 0x0000001053007c0c */ /* 0x000fe40009f61270 */
[----:B------:R-:W-:Y:S01]  /*4980*/  STL [R1+0xdb8], R84 ;  /* 0x000db85401007387 */ /* 0x000fe20000100800 */
[----:B0-----:R-:W-:-:S03]  /*4990*/  IMAD R2, R6, 0x2, R2 ;  /* 0x0000000206027824 */ /* 0x001fc600078e0202 */
[----:B------:R0:W-:Y:S01]  /*49a0*/  STL [R1+0xd84], R85 ;  /* 0x000d845501007387 */ /* 0x0001e20000100800 */
[----:B------:R-:W-:-:S03]  /*49b0*/  IMAD R83, R6, 0x2, R2 ;  /* 0x0000000206537824 */ /* 0x000fc600078e0202 */
[----:B0-----:R-:W2:Y:S04]  /*49c0*/  LDL.LU.64 R84, [R1+0x13b8] ;  /* 0x0013b80001547983 */ /* 0x001ea80000300a00 */
[----:B------:R-:W-:Y:S01]  /*49d0*/  STL [R1+0x44], R83 ;  /* 0x0000445301007387 */ /* 0x000fe20000100800 */
[----:B------:R-:W-:-:S03]  /*49e0*/  PRMT R82, RZ, 0x7610, R82 ;  /* 0x00007610ff527816 */ /* 0x000fc60000000052 */
[----:B---3--:R0:W-:Y:S04]  /*49f0*/  STL [R1+0x528], R86 ;  /* 0x0005285601007387 */ /* 0x0081e80000100800 */
[----:B------:R-:W-:Y:S01]  /*4a00*/  STL [R1+0xdac], R88 ;  /* 0x000dac5801007387 */ /* 0x000fe20000100800 */
[----:B0-----:R-:W-:Y:S01]  /*4a10*/  IMAD R86, R6, 0x2, R83 ;  /* 0x0000000206567824 */ /* 0x001fe200078e0253 */
[----:B------:R-:W-:-:S03]  /*4a20*/  IADD3 R83, P0, PT, R2, R12, RZ ;  /* 0x0000000c02537210 */ /* 0x000fc60007f1e0ff */
[----:B------:R-:W-:Y:S01]  /*4a30*/  IMAD R5, R6, 0x4, R86 ;  /* 0x0000000406057824 */ /* 0x000fe200078e0256 */
[----:B------:R0:W-:Y:S04]  /*4a40*/  STL [R1+0x12c], R86 ;  /* 0x00012c5601007387 */ /* 0x0001e80000100800 */
[----:B------:R-:W-:Y:S01]  /*4a50*/  STL [R1+0xdb0], R83 ;  /* 0x000db05301007387 */ /* 0x000fe20000100800 */
[----:B0-----:R-:W-:-:S03]  /*4a60*/  LEA.HI.X.SX32 R86, R2, R4, 0x1, P0 ;  /* 0x0000000402567211 */ /* 0x001fc600000f0eff */
[----:B------:R-:W-:Y:S04]  /*4a70*/  STL [R1+0xda8], R89 ;  /* 0x000da85901007387 */ /* 0x000fe80000100800 */
[----:B------:R-:W-:Y:S04]  /*4a80*/  STL [R1+0xd9c], R86 ;  /* 0x000d9c5601007387 */ /* 0x000fe80000100800 */
[----:B----4-:R0:W-:Y:S02]  /*4a90*/  STL [R1+0x520], R87 ;  /* 0x0005205701007387 */ /* 0x0101e40000100800 */
[----:B0-----:R-:W-:-:S02]  /*4aa0*/  @P3 IMAD.MOV.U32 R87, RZ, RZ, R86 ;  /* 0x000000ffff573224 */ /* 0x001fc400078e0056 */
[----:B------:R-:W-:-:S05]  /*4ab0*/  @P3 IMAD.MOV.U32 R86, RZ, RZ, R83 ;  /* 0x000000ffff563224 */ /* 0x000fca00078e0053 */
[----:B------:R-:W3:Y:S01]  /*4ac0*/  @P3 LDG.E.U8 R82, desc[UR20][R86.64] ;  /* 0x0000001456523981 */ /* 0x000ee2000c1e1100 */
[----:B------:R-:W-:-:S05]  /*4ad0*/  IMAD R2, R6, 0x2, R5 ;  /* 0x0000000206027824 */ /* 0x000fca00078e0205 */
[----:B------:R0:W-:Y:S04]  /*4ae0*/  STL [R1+0x40], R2 ;  /* 0x0000400201007387 */ /* 0x0001e80000100800 */
[----:B------:R-:W4:Y:S01]  /*4af0*/  LDL.LU R91, [R1+0x4] ;  /* 0x00000400015b7983 */ /* 0x000f220000300800 */
[----:B0-----:R-:W-:-:S05]  /*4b00*/  IMAD R2, R6, 0x2, R2 ;  /* 0x0000000206027824 */ /* 0x001fca00078e0202 */
[----:B------:R0:W-:Y:S01]  /*4b10*/  STL [R1+0x100], R2 ;  /* 0x0001000201007387 */ /* 0x0001e20000100800 */
[----:B------:R-:W-:Y:S01]  /*4b20*/  PLOP3.LUT P1, PT, PT, PT, UP1, 0x80, 0x8 ;  /* 0x000000000008781c */ /* 0x000fe20003f2f018 */
[C---:B0-----:R-:W-:Y:S01]  /*4b30*/  IMAD R2, R6.reuse, 0x2, R2 ;  /* 0x0000000206027824 */ /* 0x041fe200078e0202 */
[----:B------:R-:W-:Y:S01]  /*4b40*/  PRMT R8, RZ, 0x7610, R8 ;  /* 0x00007610ff087816 */ /* 0x000fe20000000008 */
[----:B---3--:R0:W-:Y:S04]  /*4b50*/  STL [R1+0x51c], R82 ;  /* 0x00051c5201007387 */ /* 0x0081e80000100800 */
[----:B------:R3:W-:Y:S01]  /*4b60*/  STL [R1+0x184], R2 ;  /* 0x0001840201007387 */ /* 0x0007e20000100800 */
[----:B0-----:R-:W-:Y:S01]  /*4b70*/  LOP3.LUT R82, R13, 0x68, RZ, 0xfc, !PT ;  /* 0x000000680d527812 */ /* 0x001fe200078efcff */
[----:B---3--:R-:W-:-:S03]  /*4b80*/  IMAD R2, R6, 0x2, R2 ;  /* 0x0000000206027824 */ /* 0x008fc600078e0202 */
[----:B------:R-:W-:Y:S02]  /*4b90*/  ISETP.LT.AND P1, PT, R82, UR16, P1 ;  /* 0x0000001052007c0c */ /* 0x000fe40008f21270 */
[-C--:B------:R-:W-:Y:S01]  /*4ba0*/  IADD3 R82, P3, PT, R5, R12.reuse, RZ ;  /* 0x0000000c05527210 */ /* 0x080fe20007f7e0ff */
[----:B------:R-:W-:Y:S01]  /*4bb0*/  IMAD R87, R6, 0x2, R2 ;  /* 0x0000000206577824 */ /* 0x000fe200078e0202 */
[----:B------:R-:W-:-:S03]  /*4bc0*/  IADD3 R86, P4, PT, R2, R12, RZ ;  /* 0x0000000c02567210 */ /* 0x000fc60007f9e0ff */
[----:B------:R-:W-:Y:S01]  /*4bd0*/  STL [R1+0xda0], R82 ;  /* 0x000da05201007387 */ /* 0x000fe20000100800 */
[----:B------:R-:W-:-:S03]  /*4be0*/  IMAD R89, R6, 0x2, R87 ;  /* 0x0000000206597824 */ /* 0x000fc600078e0257 */
[----:B------:R0:W-:Y:S02]  /*4bf0*/  STL [R1+0x50], R87 ;  /* 0x0000505701007387 */ /* 0x0001e40000100800 */
[----:B0-----:R-:W-:-:S05]  /*4c00*/  LEA.HI.X.SX32 R87, R2, R4, 0x1, P4 ;  /* 0x0000000402577211 */ /* 0x001fca00020f0eff */
[----:B------:R-:W3:Y:S01]  /*4c10*/  @P1 LDG.E.U8 R8, desc[UR20][R86.64] ;  /* 0x0000001456081981 */ /* 0x000ee2000c1e1100 */
[----:B------:R-:W-:Y:S02]  /*4c20*/  LOP3.LUT R83, R13, 0x60, RZ, 0xfc, !PT ;  /* 0x000000600d537812 */ /* 0x000fe400078efcff */
[----:B------:R-:W-:-:S04]  /*4c30*/  PLOP3.LUT P0, PT, PT, PT, UP1, 0x80, 0x8 ;  /* 0x000000000008781c */ /* 0x000fc80003f0f018 */
[----:B------:R-:W-:Y:S02]  /*4c40*/  ISETP.LT.AND P0, PT, R83, UR16, P0 ;  /* 0x0000001053007c0c */ /* 0x000fe40008701270 */
[----:B------:R-:W-:Y:S02]  /*4c50*/  PRMT R90, RZ, 0x7610, R90 ;  /* 0x00007610ff5a7816 */ /* 0x000fe4000000005a */
[----:B------:R-:W-:Y:S02]  /*4c60*/  LEA.HI.X.SX32 R83, R5, R4, 0x1, P3 ;  /* 0x0000000405537211 */ /* 0x000fe400018f0eff */
[----:B------:R-:W-:Y:S02]  /*4c70*/  LOP3.LUT R88, R13, 0x70, RZ, 0xfc, !PT ;  /* 0x000000700d587812 */ /* 0x000fe400078efcff */
[----:B------:R-:W-:Y:S01]  /*4c80*/  PLOP3.LUT P3, PT, PT, PT, UP1, 0x80, 0x8 ;  /* 0x000000000008781c */ /* 0x000fe20003f6f018 */
[----:B------:R-:W-:Y:S01]  /*4c90*/  IMAD R2, R6, 0x4, R89 ;  /* 0x0000000406027824 */ /* 0x000fe200078e0259 */
[----:B------:R-:W-:Y:S04]  /*4ca0*/  STL [R1+0xda4], R86 ;  /* 0x000da45601007387 */ /* 0x000fe80000100800 */
[----:B------:R-:W2:Y:S01]  /*4cb0*/  @P0 LDG.E.U8 R90, desc[UR20][R82.64] ;  /* 0x00000014525a0981 */ /* 0x000ea2000c1e1100 */
[----:B------:R-:W-:-:S03]  /*4cc0*/  ISETP.LT.AND P0, PT, R88, UR16, P3 ;  /* 0x0000001058007c0c */ /* 0x000fc60009f01270 */
[----:B------:R0:W-:Y:S01]  /*4cd0*/  STL [R1+0xd88], R83 ;  /* 0x000d885301007387 */ /* 0x0001e20000100800 */
[----:B------:R-:W-:-:S03]  /*4ce0*/  IADD3 R88, P1, PT, R2, R12, RZ ;  /* 0x0000000c02587210 */ /* 0x000fc60007f3e0ff */
[----:B------:R-:W-:Y:S04]  /*4cf0*/  STL [R1+0x10c], R89 ;  /* 0x00010c5901007387 */ /* 0x000fe80000100800 */
[----:B0-----:R-:W2:Y:S04]  /*4d00*/  LDL.LU.64 R82, [R1+0x13b0] ;  /* 0x0013b00001527983 */ /* 0x001ea80000300a00 */
[----:B------:R-:W-:Y:S01]  /*4d10*/  STL [R1+0xd94], R87 ;  /* 0x000d945701007387 */ /* 0x000fe20000100800 */
[----:B------:R-:W-:-:S03]  /*4d20*/  PRMT R5, RZ, 0x7610, R5 ;  /* 0x00007610ff057816 */ /* 0x000fc60000000005 */
[----:B---3--:R0:W-:Y:S02]  /*4d30*/  STL [R1+0x514], R8 ;  /* 0x0005140801007387 */ /* 0x0081e40000100800 */
[----:B0-----:R-:W-:Y:S01]  /*4d40*/  IMAD R8, R6, 0x2, R2 ;  /* 0x0000000206087824 */ /* 0x001fe200078e0202 */
[----:B------:R-:W-:-:S05]  /*4d50*/  LEA.HI.X.SX32 R2, R2, R4, 0x1, P1 ;  /* 0x0000000402027211 */ /* 0x000fca00008f0eff */
[----:B------:R-:W-:-:S05]  /*4d60*/  @P0 IMAD.MOV.U32 R89, RZ, RZ, R2 ;  /* 0x000000ffff590224 */ /* 0x000fca00078e0002 */
[----:B------:R-:W3:Y:S01]  /*4d70*/  @P0 LDG.E.U8 R5, desc[UR20][R88.64] ;  /* 0x0000001458050981 */ /* 0x000ee2000c1e1100 */
[----:B------:R-:W-:-:S03]  /*4d80*/  IMAD R86, R6, 0x2, R8 ;  /* 0x0000000206567824 */ /* 0x000fc600078e0208 */
[----:B------:R4:W-:Y:S01]  /*4d90*/  STL [R1+0x4c], R8 ;  /* 0x00004c0801007387 */ /* 0x0009e20000100800 */
[----:B------:R-:W-:-:S03]  /*4da0*/  LOP3.LUT R87, R13, 0x78, RZ, 0xfc, !PT ;  /* 0x000000780d577812 */ /* 0x000fc600078efcff */
[----:B------:R-:W-:Y:S01]  /*4db0*/  STL [R1+0xd98], R88 ;  /* 0x000d985801007387 */ /* 0x000fe20000100800 */
[----:B------:R-:W-:-:S03]  /*4dc0*/  PLOP3.LUT P1, PT, PT, PT, UP1, 0x80, 0x8 ;  /* 0x000000000008781c */ /* 0x000fc60003f2f018 */
[----:B------:R0:W-:Y:S01]  /*4dd0*/  STL [R1+0xf0], R86 ;  /* 0x0000f05601007387 */ /* 0x0001e20000100800 */
[----:B----4-:R-:W-:Y:S01]  /*4de0*/  IADD3 R8, P4, PT, R91, UR4, RZ ;  /* 0x000000045b087c10 */ /* 0x010fe2000ff9e0ff */
[----:B------:R-:W4:Y:S02]  /*4df0*/  LDCU UR4, c[0x0][0x3b0] ;  /* 0x00007600ff0477ac */ /* 0x000f240008000800 */
[----:B------:R1:W-:Y:S01]  /*4e00*/  STL [R1+0xd8c], R2 ;  /* 0x000d8c0201007387 */ /* 0x0003e20000100800 */
[----:B------:R-:W-:Y:S01]  /*4e10*/  ISETP.LT.AND P0, PT, R87, UR16, P1 ;  /* 0x0000001057007c0c */ /* 0x000fe20008f01270 */
[C---:B0-----:R-:W-:Y:S02]  /*4e20*/  IMAD R86, R6.reuse, 0x2, R86 ;  /* 0x0000000206567824 */ /* 0x041fe400078e0256 */
[----:B------:R-:W-:Y:S02]  /*4e30*/  STL [R1+0x1288], R8 ;  /* 0x0012880801007387 */ /* 0x000fe40000100800 */
[----:B-1----:R-:W-:-:S02]  /*4e40*/  IMAD R2, R6, 0x2, R86 ;  /* 0x0000000206027824 */ /* 0x002fc400078e0256 */
[----:B------:R-:W2:Y:S01]  /*4e50*/  LDL.LU.64 R88, [R1+0x13a8] ;  /* 0x0013a80001587983 */ /* 0x000ea20000300a00 */
[----:B------:R-:W-:-:S03]  /*4e60*/  PRMT R93, RZ, 0x7610, R93 ;  /* 0x00007610ff5d7816 */ /* 0x000fc6000000005d */
[----:B---3--:R-:W-:Y:S04]  /*4e70*/  STL [R1+0x510], R5 ;  /* 0x0005100501007387 */ /* 0x008fe80000100800 */
[----:B------:R0:W-:Y:S02]  /*4e80*/  STL [R1+0x178], R86 ;  /* 0x0001785601007387 */ /* 0x0001e40000100800 */
[----:B0-----:R-:W-:-:S04]  /*4e90*/  IADD3 R86, P6, PT, R2, R12, RZ ;  /* 0x0000000c02567210 */ /* 0x001fc80007fde0ff */
[----:B------:R-:W-:-:S05]  /*4ea0*/  LEA.HI.X.SX32 R87, R2, R4, 0x1, P6 ;  /* 0x0000000402577211 */ /* 0x000fca00030f0eff */
[----:B------:R-:W3:Y:S01]  /*4eb0*/  @P0 LDG.E.U8 R93, desc[UR20][R86.64] ;  /* 0x00000014565d0981 */ /* 0x000ee2000c1e1100 */
[----:B------:R-:W-:Y:S01]  /*4ec0*/  LEA.HI.X.SX32 R5, R91, UR5, 0x1, P4 ;  /* 0x000000055b057c11 */ /* 0x000fe2000a0f0eff */
[----:B------:R-:W0:Y:S01]  /*4ed0*/  LDCU UR5, c[0x0][0x3b0] ;  /* 0x00007600ff0577ac */ /* 0x000e220008000800 */
[----:B------:R-:W-:-:S03]  /*4ee0*/  ISETP.GT.U32.AND P4, PT, R11, R75, PT ;  /* 0x0000004b0b00720c */ /* 0x000fc60003f84070 */
[----:B------:R-:W-:Y:S04]  /*4ef0*/  STL [R1+0x1290], R5 ;  /* 0x0012900501007387 */ /* 0x000fe80000100800 */
[----:B--2---:R1:W-:Y:S01]  /*4f00*/  STL [R1+0x518], R90 ;  /* 0x0005185a01007387 */ /* 0x0043e20000100800 */
[----:B------:R-:W-:-:S03]  /*4f10*/  LOP3.LUT R91, R13, 0x80, RZ, 0xfc, !PT ;  /* 0x000000800d5b7812 */ /* 0x000fc600078efcff */
[----:B------:R-:W-:Y:S01]  /*4f20*/  STL [R1+0xd90], R86 ;  /* 0x000d905601007387 */ /* 0x000fe20000100800 */
[----:B-1----:R-:W-:Y:S01]  /*4f30*/  IMAD R90, R6, 0x2, R2 ;  /* 0x00000002065a7824 */ /* 0x002fe200078e0202 */
[----:B------:R-:W-:-:S04]  /*4f40*/  PLOP3.LUT P6, PT, PT, PT, UP1, 0x80, 0x8 ;  /* 0x000000000008781c */ /* 0x000fc80003fcf018 */
[----:B------:R1:W-:Y:S01]  /*4f50*/  STL [R1+0x48], R90 ;  /* 0x0000485a01007387 */ /* 0x0003e20000100800 */
[----:B------:R-:W-:-:S03]  /*4f60*/  ISETP.LT.AND P0, PT, R91, UR16, P6 ;  /* 0x000000105b007c0c */ /* 0x000fc6000b701270 */
[----:B------:R2:W-:Y:S01]  /*4f70*/  STL [R1+0xd78], R87 ;  /* 0x000d785701007387 */ /* 0x0005e20000100800 */
[----:B-1----:R-:W-:-:S04]  /*4f80*/  IMAD R90, R6, 0x2, R90 ;  /* 0x00000002065a7824 */ /* 0x002fc800078e025a */
[----:B------:R-:W-:Y:S01]  /*4f90*/  IMAD R2, R6, 0x4, R90 ;  /* 0x0000000406027824 */ /* 0x000fe200078e025a */
[----:B--2---:R-:W2:Y:S01]  /*4fa0*/  LDL.LU.64 R86, [R1+0x13a0] ;  /* 0x0013a00001567983 */ /* 0x004ea20000300a00 */
[----:B------:R-:W-:Y:S01]  /*4fb0*/  @!P4 IMAD.IADD R75, R75, 0x1, -R11 ;  /* 0x000000014b4bc824 */ /* 0x000fe200078e0a0b */
[----:B------:R-:W-:Y:S02]  /*4fc0*/  PRMT R78, RZ, 0x7610, R78 ;  /* 0x00007610ff4e7816 */ /* 0x000fe4000000004e */
[----:B------:R-:W-:Y:S01]  /*4fd0*/  ISETP.GT.U32.AND P3, PT, R11, R77, PT ;  /* 0x0000004d0b00720c */ /* 0x000fe20003f64070 */
[----:B---3--:R1:W-:Y:S04]  /*4fe0*/  STL [R1+0x50c], R93 ;  /* 0x00050c5d01007387 */ /* 0x0083e80000100800 */
[----:B-1----:R-:W3:Y:S04]  /*4ff0*/  LDL.LU R93, [R1+0x1398] ;  /* 0x00139800015d7983 */ /* 0x002ee80000300800 */
[----:B------:R1:W-:Y:S02]  /*5000*/  STL [R1+0xd8], R90 ;  /* 0x0000d85a01007387 */ /* 0x0003e40000100800 */
[----:B-1----:R-:W-:-:S04]  /*5010*/  IADD3 R90, P4, PT, R2, R12, RZ ;  /* 0x0000000c025a7210 */ /* 0x002fc80007f9e0ff */
[----:B------:R-:W-:-:S05]  /*5020*/  LEA.HI.X.SX32 R91, R2, R4, 0x1, P4 ;  /* 0x00000004025b7211 */ /* 0x000fca00020f0eff */
[----:B------:R1:W2:Y:S01]  /*5030*/  @P0 LDG.E.U8 R78, desc[UR20][R90.64] ;  /* 0x000000145a4e0981 */ /* 0x0002a2000c1e1100 */
[C---:B------:R-:W-:Y:S02]  /*5040*/  ISETP.GT.U32.AND P5, PT, R11.reuse, R76, PT ;  /* 0x0000004c0b00720c */ /* 0x040fe40003fa4070 */
[----:B------:R-:W-:Y:S01]  /*5050*/  ISETP.GT.U32.AND P1, PT, R11, R74, PT ;  /* 0x0000004a0b00720c */ /* 0x000fe20003f24070 */
[----:B------:R-:W-:Y:S01]  /*5060*/  @!P3 IMAD.IADD R77, R77, 0x1, -R11 ;  /* 0x000000014d4db824 */ /* 0x000fe200078e0a0b */
[C---:B------:R-:W-:Y:S02]  /*5070*/  ISETP.GT.U32.AND P3, PT, R11.reuse, R73, PT ;  /* 0x000000490b00720c */ /* 0x040fe40003f64070 */
[----:B------:R-:W-:-:S07]  /*5080*/  ISETP.GT.U32.AND P6, PT, R11, R72, PT ;  /* 0x000000480b00720c */ /* 0x000fce0003fc4070 */
[--C-:B------:R-:W-:Y:S01]  /*5090*/  @!P5 IMAD.IADD R76, R76, 0x1, -R11.reuse ;  /* 0x000000014c4cd824 */ /* 0x100fe200078e0a0b */
[C---:B------:R-:W-:Y:S01]  /*50a0*/  ISETP.GT.U32.AND P5, PT, R11.reuse, R71, PT ;  /* 0x000000470b00720c */ /* 0x040fe20003fa4070 */
[--C-:B------:R-:W-:Y:S01]  /*50b0*/  @!P1 IMAD.IADD R74, R74, 0x1, -R11.reuse ;  /* 0x000000014a4a9824 */ /* 0x100fe200078e0a0b */
[----:B------:R-:W-:Y:S01]  /*50c0*/  ISETP.GT.U32.AND P1, PT, R11, R70, PT ;  /* 0x000000460b00720c */ /* 0x000fe20003f24070 */
[--C-:B------:R-:W-:Y:S01]  /*50d0*/  @!P3 IMAD.IADD R73, R73, 0x1, -R11.reuse ;  /* 0x000000014949b824 */ /* 0x100fe200078e0a0b */
[C---:B------:R-:W-:Y:S02]  /*50e0*/  ISETP.GT.U32.AND P4, PT, R11.reuse, R69, PT ;  /* 0x000000450b00720c */ /* 0x040fe40003f84070 */
[C---:B------:R-:W-:Y:S01]  /*50f0*/  ISETP.GT.U32.AND P3, PT, R11.reuse, R68, PT ;  /* 0x000000440b00720c */ /* 0x040fe20003f64070 */
[----:B------:R-:W-:Y:S01]  /*5100*/  @!P6 IMAD.IADD R72, R72, 0x1, -R11 ;  /* 0x000000014848e824 */ /* 0x000fe200078e0a0b */
[----:B------:R-:W-:Y:S01]  /*5110*/  STL.64 [R1+0x1370], R76 ;  /* 0x0013704c01007387 */ /* 0x000fe20000100a00 */
[----:B------:R-:W-:Y:S01]  /*5120*/  IMAD R2, R6, 0x2, R2 ;  /* 0x0000000206027824 */ /* 0x000fe200078e0202 */
[----:B------:R-:W-:-:S02]  /*5130*/  ISETP.GT.U32.AND P0, PT, R11, R67, PT ;  /* 0x000000430b00720c */ /* 0x000fc40003f04070 */
[----:B------:R-:W-:Y:S01]  /*5140*/  STL.64 [R1+0x1380], R74 ;  /* 0x0013804a01007387 */ /* 0x000fe20000100a00 */
[--C-:B------:R-:W-:Y:S02]  /*5150*/  @!P5 IMAD.IADD R71, R71, 0x1, -R11.reuse ;  /* 0x000000014747d824 */ /* 0x100fe400078e0a0b */
[--C-:B------:R-:W-:Y:S01]  /*5160*/  @!P1 IMAD.IADD R70, R70, 0x1, -R11.reuse ;  /* 0x0000000146469824 */ /* 0x100fe200078e0a0b */
[----:B------:R-:W-:Y:S04]  /*5170*/  STL [R1+0xd80], R90 ;  /* 0x000d805a01007387 */ /* 0x000fe80000100800 */
[----:B------:R-:W-:Y:S04]  /*5180*/  STL [R1+0xd7c], R91 ;  /* 0x000d7c5b01007387 */ /* 0x000fe80000100800 */
[----:B------:R-:W-:Y:S01]  /*5190*/  STL.64 [R1+0x1368], R72 ;  /* 0x0013684801007387 */ /* 0x000fe20000100a00 */
[----:B------:R-:W-:-:S03]  /*51a0*/  @!P4 IMAD.IADD R69, R69, 0x1, -R11 ;  /* 0x000000014545c824 */ /* 0x000fc600078e0a0b */
[----:B------:R0:W-:Y:S01]  /*51b0*/  STL.64 [R1+0x1388], R70 ;  /* 0x0013884601007387 */ /* 0x0001e20000100a00 */
[----:B------:R-:W-:Y:S01]  /*51c0*/  @!P3 IMAD.IADD R68, R68, 0x1, -R11 ;  /* 0x000000014444b824 */ /* 0x000fe200078e0a0b */
[C---:B------:R-:W-:Y:S02]  /*51d0*/  ISETP.GT.U32.AND P1, PT, R11.reuse, R65, PT ;  /* 0x000000410b00720c */ /* 0x040fe40003f24070 */
[----:B------:R1:W-:Y:S01]  /*51e0*/  STL [R1+0x4], R2 ;  /* 0x0000040201007387 */ /* 0x0003e20000100800 */
[----:B------:R-:W-:Y:S01]  /*51f0*/  ISETP.GT.U32.AND P4, PT, R11, R64, PT ;  /* 0x000000400b00720c */ /* 0x000fe20003f84070 */
[----:B0-----:R-:W-:Y:S01]  /*5200*/  IMAD R70, R6, 0x2, R2 ;  /* 0x0000000206467824 */ /* 0x001fe200078e0202 */
[----:B------:R-:W-:-:S03]  /*5210*/  LOP3.LUT R75, R13, 0x88, RZ, 0xfc, !PT ;  /* 0x000000880d4b7812 */ /* 0x000fc600078efcff */
[----:B-1----:R-:W-:Y:S01]  /*5220*/  IMAD R2, R6, 0x2, R70 ;  /* 0x0000000206027824 */ /* 0x002fe200078e0246 */
[----:B------:R-:W-:Y:S01]  /*5230*/  STL.64 [R1+0x1360], R68 ;  /* 0x0013604401007387 */ /* 0x000fe20000100a00 */
[----:B------:R-:W-:Y:S01]  /*5240*/  PLOP3.LUT P6, PT, PT, PT, UP1, 0x80, 0x8 ;  /* 0x000000000008781c */ /* 0x000fe20003fcf018 */
[----:B------:R-:W-:Y:S02]  /*5250*/  @!P0 IMAD.IADD R67, R67, 0x1, -R11 ;  /* 0x0000000143438824 */ /* 0x000fe400078e0a0b */
[----:B------:R-:W-:Y:S01]  /*5260*/  STL [R1+0xdc], R70 ;  /* 0x0000dc4601007387 */ /* 0x000fe20000100800 */
[----:B------:R-:W-:-:S03]  /*5270*/  ISETP.LT.AND P0, PT, R75, UR16, P6 ;  /* 0x000000104b007c0c */ /* 0x000fc6000b701270 */
[----:B------:R0:W-:Y:S01]  /*5280*/  STL [R1+0x170], R2 ;  /* 0x0001700201007387 */ /* 0x0001e20000100800 */
[--C-:B------:R-:W-:Y:S02]  /*5290*/  @!P1 IMAD.IADD R65, R65, 0x1, -R11.reuse ;  /* 0x0000000141419824 */ /* 0x100fe400078e0a0b */
[----:B------:R-:W-:Y:S02]  /*52a0*/  @!P4 IMAD.IADD R64, R64, 0x1, -R11 ;  /* 0x000000014040c824 */ /* 0x000fe400078e0a0b */
[----:B0-----:R-:W-:-:S05]  /*52b0*/  IMAD R2, R6, 0x2, R2 ;  /* 0x0000000206027824 */ /* 0x001fca00078e0202 */
[----:B------:R-:W-:Y:S01]  /*52c0*/  IADD3 R73, P6, PT, R2, R12, RZ ;  /* 0x0000000c02497210 */ /* 0x000fe20007fde0ff */
[----:B------:R-:W-:Y:S01]  /*52d0*/  IMAD R70, R6, 0x2, R2 ;  /* 0x0000000206467824 */ /* 0x000fe200078e0202 */
[----:B------:R-:W-:Y:S02]  /*52e0*/  ISETP.GT.U32.AND P4, PT, R11, R61, PT ;  /* 0x0000003d0b00720c */ /* 0x000fe40003f84070 */
[----:B------:R-:W-:Y:S01]  /*52f0*/  LEA.HI.X.SX32 R75, R2, R4, 0x1, P6 ;  /* 0x00000004024b7211 */ /* 0x000fe200030f0eff */
[----:B------:R-:W-:Y:S01]  /*5300*/  @P0 IMAD.MOV.U32 R90, RZ, RZ, R73 ;  /* 0x000000ffff5a0224 */ /* 0x000fe200078e0049 */
[----:B------:R-:W-:-:S03]  /*5310*/  PRMT R74, RZ, 0x7610, R74 ;  /* 0x00007610ff4a7816 */ /* 0x000fc6000000004a */
[----:B------:R-:W-:Y:S01]  /*5320*/  @P0 IMAD.MOV.U32 R91, RZ, RZ, R75 ;  /* 0x000000ffff5b0224 */ /* 0x000fe200078e004b */
[----:B------:R-:W-:Y:S02]  /*5330*/  LOP3.LUT R72, R13, 0x90, RZ, 0xfc, !PT ;  /* 0x000000900d487812 */ /* 0x000fe400078efcff */
[----:B------:R-:W-:Y:S02]  /*5340*/  PLOP3.LUT P6, PT, PT, PT, UP1, 0x80, 0x8 ;  /* 0x000000000008781c */ /* 0x000fe40003fcf018 */
[----:B------:R-:W3:Y:S02]  /*5350*/  @P0 LDG.E.U8 R74, desc[UR20][R90.64] ;  /* 0x000000145a4a0981 */ /* 0x000ee4000c1e1100 */
[----:B------:R-:W-:Y:S01]  /*5360*/  ISETP.LT.AND P0, PT, R72, UR16, P6 ;  /* 0x0000001048007c0c */ /* 0x000fe2000b701270 */
[----:B------:R-:W-:Y:S01]  /*5370*/  @!P4 IMAD.IADD R61, R61, 0x1, -R11 ;  /* 0x000000013d3dc824 */ /* 0x000fe200078e0a0b */
[----:B------:R-:W-:Y:S01]  /*5380*/  PRMT R68, RZ, 0x7610, R68 ;  /* 0x00007610ff447816 */ /* 0x000fe20000000044 */
[----:B--2---:R-:W-:Y:S04]  /*5390*/  STL [R1+0x508], R78 ;  /* 0x0005084e01007387 */ /* 0x004fe80000100800 */
[----:B------:R-:W-:Y:S04]  /*53a0*/  STL.64 [R1+0x1358], R64 ;  /* 0x0013584001007387 */ /* 0x000fe80000100a00 */
[----:B------:R-:W-:Y:S04]  /*53b0*/  STL [R1+0xd74], R73 ;  /* 0x000d744901007387 */ /* 0x000fe80000100800 */
[----:B------:R0:W-:Y:S04]  /*53c0*/  STL [R1+0x5c], R70 ;  /* 0x00005c4601007387 */ /* 0x0001e80000100800 */
[----:B------:R-:W-:Y:S04]  /*53d0*/  STL [R1+0xd68], R75 ;  /* 0x000d684b01007387 */ /* 0x000fe80000100800 */
[----:B------:R-:W2:Y:S01]  /*53e0*/  LDL.LU.64 R90, [R1+0x1390] ;  /* 0x00139000015a7983 */ /* 0x000ea20000300a00 */
[----:B0-----:R-:W-:-:S04]  /*53f0*/  IMAD R70, R6, 0x2, R70 ;  /* 0x0000000206467824 */ /* 0x001fc800078e0246 */
[----:B------:R-:W-:Y:S01]  /*5400*/  IMAD R2, R6, 0x4, R70 ;  /* 0x0000000406027824 */ /* 0x000fe200078e0246 */
[----:B------:R0:W-:Y:S04]  /*5410*/  STL [R1+0xe4], R70 ;  /* 0x0000e44601007387 */ /* 0x0001e80000100800 */
[----:B0-----:R-:W-:-:S04]  /*5420*/  IADD3 R70, P4, PT, R2, R12, RZ ;  /* 0x0000000c02467210 */ /* 0x001fc80007f9e0ff */
[----:B------:R-:W-:Y:S01]  /*5430*/  LEA.HI.X.SX32 R72, R2, R4, 0x1, P4 ;  /* 0x0000000402487211 */ /* 0x000fe200020f0eff */
[----:B------:R-:W-:Y:S04]  /*5440*/  STL [R1+0xd70], R70 ;  /* 0x000d704601007387 */ /* 0x000fe80000100800 */
[----:B------:R0:W-:Y:S01]  /*5450*/  STL [R1+0xd6c], R72 ;  /* 0x000d6c4801007387 */ /* 0x0001e20000100800 */
[----:B------:R-:W-:Y:S02]  /*5460*/  @P0 IMAD.MOV.U32 R73, RZ, RZ, R72 ;  /* 0x000000ffff490224 */ /* 0x000fe400078e0048 */
[----:B0-----:R-:W-:-:S05]  /*5470*/  @P0 IMAD.MOV.U32 R72, RZ, RZ, R70 ;  /* 0x000000ffff480224 */ /* 0x001fca00078e0046 */
[----:B------:R-:W2:Y:S01]  /*5480*/  @P0 LDG.E.U8 R68, desc[UR20][R72.64] ;  /* 0x0000001448440981 */ /* 0x000ea2000c1e1100 */
[C---:B------:R-:W-:Y:S01]  /*5490*/  ISETP.GT.U32.AND P6, PT, R11.reuse, R58, PT ;  /* 0x0000003a0b00720c */ /* 0x040fe20003fc4070 */
[----:B------:R-:W-:Y:S01]  /*54a0*/  IMAD R2, R6, 0x2, R2 ;  /* 0x0000000206027824 */ /* 0x000fe200078e0202 */
[----:B------:R-:W-:-:S03]  /*54b0*/  ISETP.GT.U32.AND P0, PT, R11, R53, PT ;  /* 0x000000350b00720c */ /* 0x000fc60003f04070 */
[----:B------:R-:W-:-:S08]  /*54c0*/  IMAD R70, R6, 0x2, R2 ;  /* 0x0000000206467824 */ /* 0x000fd000078e0202 */
[--C-:B------:R-:W-:Y:S01]  /*54d0*/  @!P6 IMAD.IADD R58, R58, 0x1, -R11.reuse ;  /* 0x000000013a3ae824 */ /* 0x100fe200078e0a0b */
[----:B------:R-:W-:Y:S01]  /*54e0*/  PLOP3.LUT P6, PT, PT, PT, UP1, 0x80, 0x8 ;  /* 0x000000000008781c */ /* 0x000fe20003fcf018 */
[----:B------:R-:W-:Y:S01]  /*54f0*/  @!P0 IMAD.IADD R53, R53, 0x1, -R11 ;  /* 0x0000000135358824 */ /* 0x000fe200078e0a0b */
[----:B------:R-:W-:Y:S02]  /*5500*/  PRMT R71, RZ, 0x7610, R71 ;  /* 0x00007610ff477816 */ /* 0x000fe40000000047 */
[C---:B------:R-:W-:Y:S02]  /*5510*/  ISETP.GT.U32.AND P5, PT, R11.reuse, R66, PT ;  /* 0x000000420b00720c */ /* 0x040fe40003fa4070 */
[C---:B------:R-:W-:Y:S02]  /*5520*/  ISETP.GT.U32.AND P3, PT, R11.reuse, R63, PT ;  /* 0x0000003f0b00720c */ /* 0x040fe40003f64070 */
[----:B------:R-:W-:-:S09]  /*5530*/  ISETP.GT.U32.AND P1, PT, R11, R60, PT ;  /* 0x0000003c0b00720c */ /* 0x000fd20003f24070 */
[--C-:B------:R-:W-:Y:S01]  /*5540*/  @!P5 IMAD.IADD R66, R66, 0x1, -R11.reuse ;  /* 0x000000014242d824 */ /* 0x100fe200078e0a0b */
[----:B------:R-:W-:Y:S01]  /*5550*/  ISETP.GT.U32.AND P5, PT, R11, R62, PT ;  /* 0x0000003e0b00720c */ /* 0x000fe20003fa4070 */
[----:B------:R-:W-:Y:S01]  /*5560*/  @!P3 IMAD.IADD R63, R63, 0x1, -R11 ;  /* 0x000000013f3fb824 */ /* 0x000fe200078e0a0b */
[----:B------:R-:W-:Y:S01]  /*5570*/  ISETP.GT.U32.AND P3, PT, R11, R59, PT ;  /* 0x0000003b0b00720c */ /* 0x000fe20003f64070 */
[----:B--2---:R0:W-:Y:S04]  /*5580*/  STL [R1+0x500], R68 ;  /* 0x0005004401007387 */ /* 0x0041e80000100800 */
[----:B---3--:R-:W-:Y:S04]  /*5590*/  STL [R1+0x504], R74 ;  /* 0x0005044a01007387 */ /* 0x008fe80000100800 */
[----:B------:R1:W-:Y:S01]  /*55a0*/  STL [R1+0x58], R2 ;  /* 0x0000580201007387 */ /* 0x0003e20000100800 */
[----:B0-----:R-:W-:-:S03]  /*55b0*/  LOP3.LUT R68, R13, 0x98, RZ, 0xfc, !PT ;  /* 0x000000980d447812 */ /* 0x001fc600078efcff */
[----:B------:R-:W-:Y:S01]  /*55c0*/  STL [R1+0xec], R70 ;  /* 0x0000ec4601007387 */ /* 0x000fe20000100800 */
[----:B-1----:R-:W-:Y:S01]  /*55d0*/  IMAD R2, R6, 0x2, R70 ;  /* 0x0000000206027824 */ /* 0x002fe200078e0246 */
[----:B------:R-:W-:-:S04]  /*55e0*/  ISETP.LT.AND P0, PT, R68, UR16, P6 ;  /* 0x0000001044007c0c */ /* 0x000fc8000b701270 */
[----:B------:R0:W-:Y:S02]  /*55f0*/  STL [R1+0x168], R2 ;  /* 0x0001680201007387 */ /* 0x0001e40000100800 */
[----:B0-----:R-:W-:-:S05]  /*5600*/  IMAD R2, R6, 0x2, R2 ;  /* 0x0000000206027824 */ /* 0x001fca00078e0202 */
[----:B------:R-:W-:-:S04]  /*5610*/  IADD3 R72, P6, PT, R2, R12, RZ ;  /* 0x0000000c02487210 */ /* 0x000fc80007fde0ff */
[----:B------:R-:W-:-:S05]  /*5620*/  LEA.HI.X.SX32 R73, R2, R4, 0x1, P6 ;  /* 0x0000000402497211 */ /* 0x000fca00030f0eff */
[----:B------:R-:W2:Y:S01]  /*5630*/  @P0 LDG.E.U8 R71, desc[UR20][R72.64] ;  /* 0x0000001448470981 */ /* 0x000ea2000c1e1100 */
[C---:B------:R-:W-:Y:S01]  /*5640*/  ISETP.GT.U32.AND P4, PT, R11.reuse, R55, PT ;  /* 0x000000370b00720c */ /* 0x040fe20003f84070 */
[--C-:B------:R-:W-:Y:S01]  /*5650*/  @!P5 IMAD.IADD R62, R62, 0x1, -R11.reuse ;  /* 0x000000013e3ed824 */ /* 0x100fe200078e0a0b */
[C---:B------:R-:W-:Y:S01]  /*5660*/  ISETP.GT.U32.AND P5, PT, R11.reuse, R57, PT ;  /* 0x000000390b00720c */ /* 0x040fe20003fa4070 */
[--C-:B------:R-:W-:Y:S01]  /*5670*/  @!P1 IMAD.IADD R60, R60, 0x1, -R11.reuse ;  /* 0x000000013c3c9824 */ /* 0x100fe200078e0a0b */
[----:B------:R-:W-:Y:S01]  /*5680*/  ISETP.GT.U32.AND P1, PT, R11, R56, PT ;  /* 0x000000380b00720c */ /* 0x000fe20003f24070 */
[----:B------:R-:W-:Y:S01]  /*5690*/  @!P3 IMAD.IADD R59, R59, 0x1, -R11 ;  /* 0x000000013b3bb824 */ /* 0x000fe200078e0a0b */
[----:B------:R-:W-:-:S07]  /*56a0*/  ISETP.GT.U32.AND P3, PT, R11, R54, PT ;  /* 0x000000360b00720c */ /* 0x000fce0003f64070 */
[--C-:B------:R-:W-:Y:S01]  /*56b0*/  @!P4 IMAD.IADD R55, R55, 0x1, -R11.reuse ;  /* 0x000000013737c824 */ /* 0x100fe200078e0a0b */
[----:B------:R-:W-:Y:S01]  /*56c0*/  ISETP.GT.U32.AND P4, PT, R11, R50, PT ;  /* 0x000000320b00720c */ /* 0x000fe20003f84070 */
[--C-:B------:R-:W-:Y:S01]  /*56d0*/  @!P5 IMAD.IADD R57, R57, 0x1, -R11.reuse ;  /* 0x000000013939d824 */ /* 0x100fe200078e0a0b */
[C---:B------:R-:W-:Y:S01]  /*56e0*/  ISETP.GT.U32.AND P5, PT, R11.reuse, R52, PT ;  /* 0x000000340b00720c */ /* 0x040fe20003fa4070 */
[--C-:B------:R-:W-:Y:S01]  /*56f0*/  @!P1 IMAD.IADD R56, R56, 0x1, -R11.reuse ;  /* 0x0000000138389824 */ /* 0x100fe200078e0a0b */
[C---:B------:R-:W-:Y:S01]  /*5700*/  ISETP.GT.U32.AND P1, PT, R11.reuse, R51, PT ;  /* 0x000000330b00720c */ /* 0x040fe20003f24070 */
[--C-:B------:R-:W-:Y:S01]  /*5710*/  @!P3 IMAD.IADD R54, R54, 0x1, -R11.reuse ;  /* 0x000000013636b824 */ /* 0x100fe200078e0a0b */
[C---:B------:R-:W-:Y:S01]  /*5720*/  ISETP.GT.U32.AND P3, PT, R11.reuse, R49, PT ;  /* 0x000000310b00720c */ /* 0x040fe20003f64070 */
[----:B------:R-:W-:Y:S01]  /*5730*/  IMAD R68, R6, 0x2, R2 ;  /* 0x0000000206447824 */ /* 0x000fe200078e0202 */
[----:B------:R-:W-:Y:S05]  /*5740*/  STL [R1+0xd64], R72 ;  /* 0x000d644801007387 */ /* 0x000fea0000100800 */
[--C-:B------:R-:W-:Y:S01]  /*5750*/  @!P4 IMAD.IADD R50, R50, 0x1, -R11.reuse ;  /* 0x000000013232c824 */ /* 0x100fe200078e0a0b */
[C---:B------:R-:W-:Y:S01]  /*5760*/  ISETP.GT.U32.AND P4, PT, R11.reuse, R47, PT ;  /* 0x0000002f0b00720c */ /* 0x040fe20003f84070 */
[--C-:B------:R-:W-:Y:S01]  /*5770*/  @!P5 IMAD.IADD R52, R52, 0x1, -R11.reuse ;  /* 0x000000013434d824 */ /* 0x100fe200078e0a0b */
[----:B------:R-:W-:Y:S01]  /*5780*/  ISETP.GT.U32.AND P5, PT, R11, R48, PT ;  /* 0x000000300b00720c */ /* 0x000fe20003fa4070 */
[--C-:B------:R-:W-:Y:S01]  /*5790*/  @!P1 IMAD.IADD R51, R51, 0x1, -R11.reuse ;  /* 0x0000000133339824 */ /* 0x100fe200078e0a0b */
[----:B------:R-:W-:Y:S01]  /*57a0*/  ISETP.GT.U32.AND P1, PT, R11, R44, PT ;  /* 0x0000002c0b00720c */ /* 0x000fe20003f24070 */
[----:B------:R-:W-:Y:S01]  /*57b0*/  @!P3 IMAD.IADD R49, R49, 0x1, -R11 ;  /* 0x000000013131b824 */ /* 0x000fe200078e0a0b */
[----:B------:R0:W-:Y:S01]  /*57c0*/  STL [R1+0x70], R68 ;  /* 0x0000704401007387 */ /* 0x0001e20000100800 */
[----:B------:R-:W-:-:S02]  /*57d0*/  ISETP.GT.U32.AND P3, PT, R11, R45, PT ;  /* 0x0000002d0b00720c */ /* 0x000fc40003f64070 */
[----:B------:R-:W-:Y:S02]  /*57e0*/  LOP3.LUT R70, R13, 0xa0, RZ, 0xfc, !PT ;  /* 0x000000a00d467812 */ /* 0x000fe400078efcff */
[----:B------:R-:W-:Y:S01]  /*57f0*/  PLOP3.LUT P6, PT, PT, PT, UP1, 0x80, 0x8 ;  /* 0x000000000008781c */ /* 0x000fe20003fcf018 */
[C---:B0-----:R-:W-:Y:S01]  /*5800*/  IMAD R68, R6.reuse, 0x2, R68 ;  /* 0x0000000206447824 */ /* 0x041fe200078e0244 */
[----:B------:R-:W-:Y:S03]  /*5810*/  STL [R1+0xd58], R73 ;  /* 0x000d584901007387 */ /* 0x000fe60000100800 */
[----:B------:R-:W-:Y:S01]  /*5820*/  IMAD R2, R6, 0x4, R68 ;  /* 0x0000000406027824 */ /* 0x000fe200078e0244 */
[----:B------:R-:W-:Y:S01]  /*5830*/  ISETP.LT.AND P0, PT, R70, UR16, P6 ;  /* 0x0000001046007c0c */ /* 0x000fe2000b701270 */
[----:B------:R0:W-:Y:S01]  /*5840*/  STL [R1+0xf4], R68 ;  /* 0x0000f44401007387 */ /* 0x0001e20000100800 */
[----:B------:R-:W-:-:S02]  /*5850*/  @!P4 IMAD.IADD R47, R47, 0x1, -R11 ;  /* 0x000000012f2fc824 */ /* 0x000fc400078e0a0b */
[--C-:B------:R-:W-:Y:S02]  /*5860*/  @!P5 IMAD.IADD R48, R48, 0x1, -R11.reuse ;  /* 0x000000013030d824 */ /* 0x100fe400078e0a0b */
[--C-:B------:R-:W-:Y:S02]  /*5870*/  @!P1 IMAD.IADD R44, R44, 0x1, -R11.reuse ;  /* 0x000000012c2c9824 */ /* 0x100fe400078e0a0b */
[----:B------:R-:W-:Y:S01]  /*5880*/  @!P3 IMAD.IADD R45, R45, 0x1, -R11 ;  /* 0x000000012d2db824 */ /* 0x000fe200078e0a0b */
[C---:B0-----:R-:W-:Y:S01]  /*5890*/  IADD3 R68, P4, PT, R2.reuse, R12, RZ ;  /* 0x0000000c02447210 */ /* 0x041fe20007f9e0ff */
[----:B------:R-:W-:Y:S03]  /*58a0*/  STL.64 [R1+0x1350], R48 ;  /* 0x0013503001007387 */ /* 0x000fe60000100a00 */
[----:B------:R-:W-:Y:S01]  /*58b0*/  LEA.HI.X.SX32 R70, R2, R4, 0x1, P4 ;  /* 0x0000000402467211 */ /* 0x000fe200020f0eff */
[----:B------:R-:W-:Y:S01]  /*58c0*/  STL [R1+0xd60], R68 ;  /* 0x000d604401007387 */ /* 0x000fe20000100800 */
[----:B------:R-:W-:-:S03]  /*58d0*/  PRMT R10, RZ, 0x7610, R10 ;  /* 0x00007610ff0a7816 */ /* 0x000fc6000000000a */
[----:B------:R-:W-:Y:S04]  /*58e0*/  STL.64 [R1+0x1348], R44 ;  /* 0x0013482c01007387 */ /* 0x000fe80000100a00 */
[----:B------:R-:W-:Y:S04]  /*58f0*/  STL [R1+0xd5c], R70 ;  /* 0x000d5c4601007387 */ /* 0x000fe80000100800 */
[----:B--2---:R0:W-:Y:S02]  /*5900*/  STL [R1+0x4fc], R71 ;  /* 0x0004fc4701007387 */ /* 0x0041e40000100800 */
[----:B0-----:R-:W-:-:S02]  /*5910*/  @P0 IMAD.MOV.U32 R71, RZ, RZ, R70 ;  /* 0x000000ffff470224 */ /* 0x001fc400078e0046 */
[----:B------:R-:W-:-:S05]  /*5920*/  @P0 IMAD.MOV.U32 R70, RZ, RZ, R68 ;  /* 0x000000ffff460224 */ /* 0x000fca00078e0044 */
        /* <DEDUP_REMOVED lines=9> */
[----:B------:R-:W-:Y:S01]  /*59c0*/  ISETP.GT.U32.AND P4, PT, R11, R41, PT ;  /* 0x000000290b00720c */ /* 0x000fe20003f84070 */
[----:B--2---:R0:W-:Y:S04]  /*59d0*/  STL [R1+0x4f8], R10 ;  /* 0x0004f80a01007387 */ /* 0x0041e80000100800 */
[----:B------:R1:W-:Y:S04]  /*59e0*/  STL [R1+0x6c], R2 ;  /* 0x00006c0201007387 */ /* 0x0003e80000100800 */
[----:B------:R-:W-:Y:S01]  /*59f0*/  STL [R1+0xfc], R68 ;  /* 0x0000fc4401007387 */ /* 0x000fe20000100800 */
[----:B0-----:R-:W-:Y:S01]  /*5a00*/  LOP3.LUT R10, R13, 0xa8, RZ, 0xfc, !PT ;  /* 0x000000a80d0a7812 */ /* 0x001fe200078efcff */
[----:B-1----:R-:W-:-:S03]  /*5a10*/  IMAD R2, R6, 0x2, R68 ;  /* 0x0000000206027824 */ /* 0x002fc600078e0244 */
[----:B------:R-:W-:Y:S02]  /*5a20*/  ISETP.LT.AND P0, PT, R10, UR16, P6 ;  /* 0x000000100a007c0c */ /* 0x000fe4000b701270 */
[----:B------:R0:W-:Y:S02]  /*5a30*/  STL [R1+0x164], R2 ;  /* 0x0001640201007387 */ /* 0x0001e40000100800 */
[----:B0-----:R-:W-:-:S05]  /*5a40*/  IMAD R2, R6, 0x2, R2 ;  /* 0x0000000206027824 */ /* 0x001fca00078e0202 */
[----:B------:R-:W-:-:S04]  /*5a50*/  IADD3 R70, P6, PT, R2, R12, RZ ;  /* 0x0000000c02467210 */ /* 0x000fc80007fde0ff */
[----:B------:R-:W-:-:S05]  /*5a60*/  LEA.HI.X.SX32 R71, R2, R4, 0x1, P6 ;  /* 0x0000000402477211 */ /* 0x000fca00030f0eff */
[----:B------:R-:W2:Y:S01]  /*5a70*/  @P0 LDG.E.U8 R69, desc[UR20][R70.64] ;  /* 0x0000001446450981 */ /* 0x000ea2000c1e1100 */
[--C-:B------:R-:W-:Y:S01]  /*5a80*/  @!P4 IMAD.IADD R41, R41, 0x1, -R11.reuse ;  /* 0x000000012929c824 */ /* 0x100fe200078e0a0b */
[C---:B------:R-:W-:Y:S01]  /*5a90*/  ISETP.GT.U32.AND P4, PT, R11.reuse, R38, PT ;  /* 0x000000260b00720c */ /* 0x040fe20003f84070 */
[----:B------:R-:W-:Y:S01]  /*5aa0*/  IMAD R10, R6, 0x2, R2 ;  /* 0x00000002060a7824 */ /* 0x000fe200078e0202 */
[----:B------:R-:W-:Y:S04]  /*5ab0*/  STL [R1+0xd54], R70 ;  /* 0x000d544601007387 */ /* 0x000fe80000100800 */
[----:B------:R0:W-:Y:S07]  /*5ac0*/  STL [R1+0x80], R10 ;  /* 0x0000800a01007387 */ /* 0x0001ee0000100800 */
[----:B------:R-:W-:Y:S01]  /*5ad0*/  @!P4 IMAD.IADD R38, R38, 0x1, -R11 ;  /* 0x000000012626c824 */ /* 0x000fe200078e0a0b */
[----:B------:R-:W-:Y:S01]  /*5ae0*/  ISETP.GT.U32.AND P4, PT, R11, R33, PT ;  /* 0x000000210b00720c */ /* 0x000fe20003f84070 */
[----:B0-----:R-:W-:Y:S01]  /*5af0*/  IMAD R10, R6, 0x2, R10 ;  /* 0x00000002060a7824 */ /* 0x001fe200078e020a */
[----:B------:R-:W-:-:S02]  /*5b00*/  LOP3.LUT R68, R13, 0xb0, RZ, 0xfc, !PT ;  /* 0x000000b00d447812 */ /* 0x000fc400078efcff */
[----:B------:R-:W-:Y:S01]  /*5b10*/  PLOP3.LUT P6, PT, PT, PT, UP1, 0x80, 0x8 ;  /* 0x000000000008781c */ /* 0x000fe20003fcf018 */
[----:B------:R-:W-:Y:S01]  /*5b20*/  IMAD R2, R6, 0x4, R10 ;  /* 0x0000000406027824 */ /* 0x000fe200078e020a */
[----:B------:R-:W-:Y:S02]  /*5b30*/  STL [R1+0xd48], R71 ;  /* 0x000d484701007387 */ /* 0x000fe40000100800 */
[----:B------:R-:W-:Y:S02]  /*5b40*/  ISETP.LT.AND P0, PT, R68, UR16, P6 ;  /* 0x0000001044007c0c */ /* 0x000fe4000b701270 */
[----:B------:R0:W-:Y:S03]  /*5b50*/  STL [R1+0x108], R10 ;  /* 0x0001080a01007387 */ /* 0x0001e60000100800 */
[----:B------:R-:W-:Y:S01]  /*5b60*/  @!P4 IMAD.IADD R33, R33, 0x1, -R11 ;  /* 0x000000012121c824 */ /* 0x000fe200078e0a0b */
[----:B0-----:R-:W-:-:S04]  /*5b70*/  IADD3 R10, P4, PT, R2, R12, RZ ;  /* 0x0000000c020a7210 */ /* 0x001fc80007f9e0ff */
[----:B------:R-:W-:Y:S01]  /*5b80*/  LEA.HI.X.SX32 R68, R2, R4, 0x1, P4 ;  /* 0x0000000402447211 */ /* 0x000fe200020f0eff */
[----:B------:R-:W-:Y:S01]  /*5b90*/  STL [R1+0xd50], R10 ;  /* 0x000d500a01007387 */ /* 0x000fe20000100800 */
[----:B------:R-:W-:-:S03]  /*5ba0*/  PRMT R5, RZ, 0x7610, R5 ;  /* 0x00007610ff057816 */ /* 0x000fc60000000005 */
[----:B------:R-:W-:Y:S04]  /*5bb0*/  STL [R1+0xd4c], R68 ;  /* 0x000d4c4401007387 */ /* 0x000fe80000100800 */
[----:B--2---:R0:W-:Y:S02]  /*5bc0*/  STL [R1+0x4f4], R69 ;  /* 0x0004f44501007387 */ /* 0x0041e40000100800 */
[----:B0-----:R-:W-:Y:S02]  /*5bd0*/  @P0 IMAD.MOV.U32 R69, RZ, RZ, R68 ;  /* 0x000000ffff450224 */ /* 0x001fe400078e0044 */
[----:B------:R-:W-:-:S05]  /*5be0*/  @P0 IMAD.MOV.U32 R68, RZ, RZ, R10 ;  /* 0x000000ffff440224 */ /* 0x000fca00078e000a */
[----:B------:R-:W2:Y:S01]  /*5bf0*/  @P0 LDG.E.U8 R5, desc[UR20][R68.64] ;  /* 0x0000001444050981 */ /* 0x000ea2000c1e1100 */
[C---:B------:R-:W-:Y:S01]  /*5c00*/  ISETP.GT.U32.AND P4, PT, R11.reuse, R27, PT ;  /* 0x0000001b0b00720c */ /* 0x040fe20003f84070 */
[C---:B------:R-:W-:Y:S01]  /*5c10*/  IMAD R2, R6.reuse, 0x2, R2 ;  /* 0x0000000206027824 */ /* 0x040fe200078e0202 */
[C---:B------:R-:W-:Y:S02]  /*5c20*/  ISETP.GT.U32.AND P6, PT, R11.reuse, R28, PT ;  /* 0x0000001c0b00720c */ /* 0x040fe40003fc4070 */
[----:B------:R-:W-:Y:S01]  /*5c30*/  ISETP.GT.U32.AND P0, PT, R11, R25, PT ;  /* 0x000000190b00720c */ /* 0x000fe20003f04070 */
[----:B------:R-:W-:-:S08]  /*5c40*/  IMAD R10, R6, 0x2, R2 ;  /* 0x00000002060a7824 */ /* 0x000fd000078e0202 */
[--C-:B------:R-:W-:Y:S01]  /*5c50*/  @!P4 IMAD.IADD R27, R27, 0x1, -R11.reuse ;  /* 0x000000011b1bc824 */ /* 0x100fe200078e0a0b */
[----:B------:R-:W-:Y:S01]  /*5c60*/  ISETP.GT.U32.AND P4, PT, R11, R20, PT ;  /* 0x000000140b00720c */ /* 0x000fe20003f84070 */
[--C-:B------:R-:W-:Y:S01]  /*5c70*/  @!P6 IMAD.IADD R28, R28, 0x1, -R11.reuse ;  /* 0x000000011c1ce824 */ /* 0x100fe200078e0a0b */
[----:B------:R-:W-:Y:S01]  /*5c80*/  PLOP3.LUT P6, PT, PT, PT, UP1, 0x80, 0x8 ;  /* 0x000000000008781c */ /* 0x000fe20003fcf018 */
[----:B------:R-:W-:Y:S01]  /*5c90*/  @!P0 IMAD.IADD R25, R25, 0x1, -R11 ;  /* 0x0000000119198824 */ /* 0x000fe200078e0a0b */
[----:B------:R-:W-:-:S09]  /*5ca0*/  PRMT R65, RZ, 0x7610, R65 ;  /* 0x00007610ff417816 */ /* 0x000fd20000000041 */
[----:B------:R-:W-:Y:S01]  /*5cb0*/  @!P4 IMAD.IADD R20, R20, 0x1, -R11 ;  /* 0x000000011414c824 */ /* 0x000fe200078e0a0b */
[----:B------:R-:W-:Y:S02]  /*5cc0*/  ISETP.GT.U32.AND P4, PT, R11, R19, PT ;  /* 0x000000130b00720c */ /* 0x000fe40003f84070 */
[----:B------:R-:W-:-:S11]  /*5cd0*/  PRMT R0, RZ, 0x7610, R0 ;  /* 0x00007610ff007816 */ /* 0x000fd60000000000 */
[----:B------:R-:W-:Y:S01]  /*5ce0*/  @!P4 IMAD.IADD R19, R19, 0x1, -R11 ;  /* 0x000000011313c824 */ /* 0x000fe200078e0a0b */
[----:B--2---:R-:W-:Y:S04]  /*5cf0*/  STL [R1+0x4f0], R5 ;  /* 0x0004f00501007387 */ /* 0x004fe80000100800 */
[----:B------:R0:W-:Y:S04]  /*5d00*/  STL [R1+0x78], R2 ;  /* 0x0000780201007387 */ /* 0x0001e80000100800 */
[----:B------:R-:W-:Y:S01]  /*5d10*/  STL [R1+0x114], R10 ;  /* 0x0001140a01007387 */ /* 0x000fe20000100800 */
[----:B0-----:R-:W-:Y:S01]  /*5d20*/  IMAD R2, R6, 0x2, R10 ;  /* 0x0000000206027824 */ /* 0x001fe200078e020a */
[----:B------:R-:W-:-:S04]  /*5d30*/  LOP3.LUT R5, R13, 0xb8, RZ, 0xfc, !PT ;  /* 0x000000b80d057812 */ /* 0x000fc800078efcff */
[----:B------:R0:W-:Y:S01]  /*5d40*/  STL [R1+0x160], R2 ;  /* 0x0001600201007387 */ /* 0x0001e20000100800 */
[----:B------:R-:W-:Y:S01]  /*5d50*/  ISETP.LT.AND P0, PT, R5, UR16, P6 ;  /* 0x0000001005007c0c */ /* 0x000fe2000b701270 */
[----:B0-----:R-:W-:-:S04]  /*5d60*/  IMAD R2, R6, 0x2, R2 ;  /* 0x0000000206027824 */ /* 0x001fc800078e0202 */
[----:B------:R-:W-:Y:S01]  /*5d70*/  IMAD R5, R6, 0x2, R2 ;  /* 0x0000000206057824 */ /* 0x000fe200078e0202 */
[C---:B------:R-:W-:Y:S02]  /*5d80*/  IADD3 R68, P6, PT, R2.reuse, R12, RZ ;  /* 0x0000000c02447210 */ /* 0x040fe40007fde0ff */
[----:B------:R-:W-:Y:S02]  /*5d90*/  LOP3.LUT R10, R13, 0xc0, RZ, 0xfc, !PT ;  /* 0x000000c00d0a7812 */ /* 0x000fe400078efcff */
[----:B------:R-:W-:Y:S01]  /*5da0*/  LEA.HI.X.SX32 R69, R2, R4, 0x1, P6 ;  /* 0x0000000402457211 */ /* 0x000fe200030f0eff */
[----:B------:R-:W-:Y:S01]  /*5db0*/  STL [R1+0xd44], R68 ;  /* 0x000d444401007387 */ /* 0x000fe20000100800 */
[----:B------:R-:W-:-:S03]  /*5dc0*/  PLOP3.LUT P6, PT, PT, PT, UP1, 0x80, 0x8 ;  /* 0x000000000008781c */ /* 0x000fc60003fcf018 */
[----:B------:R0:W-:Y:S04]  /*5dd0*/  STL [R1+0x94], R5 ;  /* 0x0000940501007387 */ /* 0x0001e80000100800 */
[----:B------:R1:W2:Y:S01]  /*5de0*/  @P0 LDG.E.U8 R65, desc[UR20][R68.64] ;  /* 0x0000001444410981 */ /* 0x0002a2000c1e1100 */
[----:B------:R-:W-:Y:S01]  /*5df0*/  ISETP.LT.AND P0, PT, R10, UR16, P6 ;  /* 0x000000100a007c0c */ /* 0x000fe2000b701270 */
[C---:B0-----:R-:W-:Y:S02]  /*5e00*/  IMAD R5, R6.reuse, 0x2, R5 ;  /* 0x0000000206057824 */ /* 0x041fe400078e0205 */
[----:B------:R-:W-:Y:S02]  /*5e10*/  STL [R1+0xd38], R69 ;  /* 0x000d384501007387 */ /* 0x000fe40000100800 */
[----:B------:R-:W-:-:S02]  /*5e20*/  IMAD R2, R6, 0x4, R5 ;  /* 0x0000000406027824 */ /* 0x000fc400078e0205 */
[----:B------:R0:W-:Y:S03]  /*5e30*/  STL [R1+0x118], R5 ;  /* 0x0001180501007387 */ /* 0x0001e60000100800 */
[----:B0-----:R-:W-:-:S04]  /*5e40*/  IADD3 R5, P4, PT, R2, R12, RZ ;  /* 0x0000000c02057210 */ /* 0x001fc80007f9e0ff */
[----:B------:R-:W-:Y:S01]  /*5e50*/  LEA.HI.X.SX32 R10, R2, R4, 0x1, P4 ;  /* 0x00000004020a7211 */ /* 0x000fe200020f0eff */
[----:B-1----:R-:W-:-:S04]  /*5e60*/  @P0 IMAD.MOV.U32 R68, RZ, RZ, R5 ;  /* 0x000000ffff440224 */ /* 0x002fc800078e0005 */
[----:B------:R-:W-:-:S05]  /*5e70*/  @P0 IMAD.MOV.U32 R69, RZ, RZ, R10 ;  /* 0x000000ffff450224 */ /* 0x000fca00078e000a */
[----:B------:R-:W3:Y:S01]  /*5e80*/  @P0 LDG.E.U8 R0, desc[UR20][R68.64] ;  /* 0x0000001444000981 */ /* 0x000ee2000c1e1100 */
[----:B------:R-:W-:-:S03]  /*5e90*/  ISETP.GT.U32.AND P6, PT, R11, R18, PT ;  /* 0x000000120b00720c */ /* 0x000fc60003fc4070 */
[----:B------:R0:W-:Y:S04]  /*5ea0*/  STL [R1+0xd40], R5 ;  /* 0x000d400501007387 */ /* 0x0001e80000100800 */
[----:B------:R-:W-:Y:S01]  /*5eb0*/  STL [R1+0xd3c], R10 ;  /* 0x000d3c0a01007387 */ /* 0x000fe20000100800 */
[----:B------:R-:W-:-:S05]  /*5ec0*/  ISETP.GT.U32.AND P0, PT, R11, R81, PT ;  /* 0x000000510b00720c */ /* 0x000fca0003f04070 */
[----:B------:R-:W-:Y:S01]  /*5ed0*/  @!P6 IMAD.IADD R18, R18, 0x1, -R11 ;  /* 0x000000011212e824 */ /* 0x000fe200078e0a0b */
[----:B0-----:R-:W-:Y:S02]  /*5ee0*/  LOP3.LUT R5, R13, 0xc8, RZ, 0xfc, !PT ;  /* 0x000000c80d057812 */ /* 0x001fe400078efcff */
[----:B------:R-:W-:-:S05]  /*5ef0*/  PLOP3.LUT P6, PT, PT, PT, UP1, 0x80, 0x8 ;  /* 0x000000000008781c */ /* 0x000fca0003fcf018 */
[----:B------:R-:W-:Y:S01]  /*5f00*/  @!P0 IMAD.IADD R81, R81, 0x1, -R11 ;  /* 0x0000000151518824 */ /* 0x000fe200078e0a0b */
[----:B------:R-:W-:Y:S02]  /*5f10*/  ISETP.LT.AND P0, PT, R5, UR16, P6 ;  /* 0x0000001005007c0c */ /* 0x000fe4000b701270 */
[----:B------:R-:W-:Y:S01]  /*5f20*/  PRMT R7, RZ, 0x7610, R7 ;  /* 0x00007610ff077816 */ /* 0x000fe20000000007 */
[----:B---3--:R0:W-:Y:S04]  /*5f30*/  STL [R1+0x4e8], R0 ;  /* 0x0004e80001007387 */ /* 0x0081e80000100800 */
[----:B--2---:R-:W-:Y:S01]  /*5f40*/  STL [R1+0x4ec], R65 ;  /* 0x0004ec4101007387 */ /* 0x004fe20000100800 */
[----:B0-----:R-:W-:-:S05]  /*5f50*/  IMAD R0, R6, 0x2, R2 ;  /* 0x0000000206007824 */ /* 0x001fca00078e0202 */
[----:B------:R0:W-:Y:S02]  /*5f60*/  STL [R1+0x90], R0 ;  /* 0x0000900001007387 */ /* 0x0001e40000100800 */
[----:B0-----:R-:W-:-:S05]  /*5f70*/  IMAD R0, R6, 0x2, R0 ;  /* 0x0000000206007824 */ /* 0x001fca00078e0200 */
[----:B------:R0:W-:Y:S02]  /*5f80*/  STL [R1+0x11c], R0 ;  /* 0x00011c0001007387 */ /* 0x0001e40000100800 */
[----:B0-----:R-:W-:-:S04]  /*5f90*/  IMAD R0, R6, 0x2, R0 ;  /* 0x0000000206007824 */ /* 0x001fc800078e0200 */
[----:B------:R-:W-:-:S05]  /*5fa0*/  IMAD R2, R6, 0x2, R0 ;  /* 0x0000000206027824 */ /* 0x000fca00078e0200 */
[----:B------:R-:W-:Y:S01]  /*5fb0*/  IADD3 R65, P6, PT, R2, R12, RZ ;  /* 0x0000000c02417210 */ /* 0x000fe20007fde0ff */
[----:B------:R-:W-:Y:S01]  /*5fc0*/  IMAD R5, R6, 0x2, R2 ;  /* 0x0000000206057824 */ /* 0x000fe200078e0202 */
[----:B------:R0:W-:Y:S02]  /*5fd0*/  STL [R1+0x16c], R0 ;  /* 0x00016c0001007387 */ /* 0x0001e40000100800 */
[----:B------:R-:W-:Y:S02]  /*5fe0*/  LEA.HI.X.SX32 R68, R2, R4, 0x1, P6 ;  /* 0x0000000402447211 */ /* 0x000fe400030f0eff */
[----:B------:R-:W2:Y:S03]  /*5ff0*/  LDL R78, [R1+0xc4] ;  /* 0x0000c400014e7983 */ /* 0x000ea60000100800 */
[----:B------:R-:W-:Y:S01]  /*6000*/  @P0 IMAD.MOV.U32 R69, RZ, RZ, R68 ;  /* 0x000000ffff450224 */ /* 0x000fe200078e0044 */
[----:B0-----:R-:W3:Y:S04]  /*6010*/  LDL R0, [R1+0xa4] ;  /* 0x0000a40001007983 */ /* 0x001ee80000100800 */
[----:B------:R-:W-:Y:S04]  /*6020*/  STL [R1+0xd34], R65 ;  /* 0x000d344101007387 */ /* 0x000fe80000100800 */
[----:B------:R-:W-:Y:S04]  /*6030*/  STL [R1+0xa8], R5 ;  /* 0x0000a80501007387 */ /* 0x000fe80000100800 */
[----:B------:R0:W-:Y:S01]  /*6040*/  STL [R1+0xd28], R68 ;  /* 0x000d284401007387 */ /* 0x0001e20000100800 */
[----:B------:R-:W-:-:S02]  /*6050*/  ISETP.GT.U32.AND P4, PT, R11, R79, PT ;  /* 0x0000004f0b00720c */ /* 0x000fc40003f84070 */
[----:B------:R-:W-:Y:S01]  /*6060*/  LOP3.LUT R10, R13, 0xd0, RZ, 0xfc, !PT ;  /* 0x000000d00d0a7812 */ /* 0x000fe200078efcff */
[----:B------:R-:W2:Y:S01]  /*6070*/  LDL R73, [R1] ;  /* 0x0000000001497983 */ /* 0x000ea20000100800 */
[----:B0-----:R-:W-:-:S05]  /*6080*/  @P0 IMAD.MOV.U32 R68, RZ, RZ, R65 ;  /* 0x000000ffff440224 */ /* 0x001fca00078e0041 */
[----:B------:R0:W2:Y:S04]  /*6090*/  @P0 LDG.E.U8 R7, desc[UR20][R68.64] ;  /* 0x0000001444070981 */ /* 0x0000a8000c1e1100 */
[----:B------:R-:W-:Y:S01]  /*60a0*/  @!P4 IMAD.IADD R79, R79, 0x1, -R11 ;  /* 0x000000014f4fc824 */ /* 0x000fe200078e0a0b */
[----:B------:R-:W-:Y:S01]  /*60b0*/  ISETP.GT.U32.AND P4, PT, R11, R82, PT ;  /* 0x000000520b00720c */ /* 0x000fe20003f84070 */
[----:B------:R-:W-:Y:S01]  /*60c0*/  IMAD R5, R6, 0x2, R5 ;  /* 0x0000000206057824 */ /* 0x000fe200078e0205 */
[----:B------:R-:W-:-:S11]  /*60d0*/  PLOP3.LUT P6, PT, PT, PT, UP1, 0x80, 0x8 ;  /* 0x000000000008781c */ /* 0x000fd60003fcf018 */
[----:B------:R-:W-:Y:S01]  /*60e0*/  @!P4 IMAD.IADD R82, R82, 0x1, -R11 ;  /* 0x000000015252c824 */ /* 0x000fe200078e0a0b */
[----:B------:R-:W-:Y:S01]  /*60f0*/  ISETP.GT.U32.AND P4, PT, R11, R87, PT ;  /* 0x000000570b00720c */ /* 0x000fe20003f84070 */
[----:B------:R-:W-:Y:S01]  /*6100*/  IMAD R2, R6, 0x4, R5 ;  /* 0x0000000406027824 */ /* 0x000fe200078e0205 */
[----:B------:R-:W-:Y:S02]  /*6110*/  ISETP.LT.AND P0, PT, R10, UR16, P6 ;  /* 0x000000100a007c0c */ /* 0x000fe4000b701270 */
[----:B------:R-:W-:-:S09]  /*6120*/  PRMT R9, RZ, 0x7610, R9 ;  /* 0x00007610ff097816 */ /* 0x000fd20000000009 */
[----:B------:R-:W-:Y:S01]  /*6130*/  @!P4 IMAD.IADD R87, R87, 0x1, -R11 ;  /* 0x000000015757c824 */ /* 0x000fe200078e0a0b */
[----:B------:R-:W-:-:S04]  /*6140*/  IADD3 R10, P4, PT, R2, R12, RZ ;  /* 0x0000000c020a7210 */ /* 0x000fc80007f9e0ff */
[----:B------:R-:W-:Y:S01]  /*6150*/  LEA.HI.X.SX32 R65, R2, R4, 0x1, P4 ;  /* 0x0000000402417211 */ /* 0x000fe200020f0eff */
[----:B0-----:R-:W-:-:S04]  /*6160*/  @P0 IMAD.MOV.U32 R68, RZ, RZ, R10 ;  /* 0x000000ffff440224 */ /* 0x001fc800078e000a */
[----:B------:R-:W-:Y:S01]  /*6170*/  @P0 IMAD.MOV.U32 R69, RZ, RZ, R65 ;  /* 0x000000ffff450224 */ /* 0x000fe200078e0041 */
[----:B------:R-:W-:Y:S04]  /*6180*/  STL [R1+0x120], R5 ;  /* 0x0001200501007387 */ /* 0x000fe80000100800 */
[----:B------:R-:W3:Y:S01]  /*6190*/  @P0 LDG.E.U8 R9, desc[UR20][R68.64] ;  /* 0x0000001444090981 */ /* 0x000ee2000c1e1100 */
[C---:B------:R-:W-:Y:S02]  /*61a0*/  ISETP.GT.U32.AND P3, PT, R11.reuse, R42, PT ;  /* 0x0000002a0b00720c */ /* 0x040fe40003f64070 */
[C---:B------:R-:W-:Y:S02]  /*61b0*/  ISETP.GT.U32.AND P5, PT, R11.reuse, R43, PT ;  /* 0x0000002b0b00720c */ /* 0x040fe40003fa4070 */
[----:B------:R-:W-:-:S09]  /*61c0*/  ISETP.GT.U32.AND P1, PT, R11, R40, PT ;  /* 0x000000280b00720c */ /* 0x000fd20003f24070 */
[--C-:B------:R-:W-:Y:S01]  /*61d0*/  @!P3 IMAD.IADD R42, R42, 0x1, -R11.reuse ;  /* 0x000000012a2ab824 */ /* 0x100fe200078e0a0b */
[----:B------:R-:W-:Y:S01]  /*61e0*/  ISETP.GT.U32.AND P3, PT, R11, R35, PT ;  /* 0x000000230b00720c */ /* 0x000fe20003f64070 */
[--C-:B------:R-:W-:Y:S01]  /*61f0*/  @!P5 IMAD.IADD R43, R43, 0x1, -R11.reuse ;  /* 0x000000012b2bd824 */ /* 0x100fe200078e0a0b */
[C---:B------:R-:W-:Y:S01]  /*6200*/  ISETP.GT.U32.AND P5, PT, R11.reuse, R36, PT ;  /* 0x000000240b00720c */ /* 0x040fe20003fa4070 */
[----:B------:R-:W-:Y:S01]  /*6210*/  @!P1 IMAD.IADD R40, R40, 0x1, -R11 ;  /* 0x0000000128289824 */ /* 0x000fe200078e0a0b */
[----:B------:R-:W-:-:S09]  /*6220*/  ISETP.GT.U32.AND P1, PT, R11, R37, PT ;  /* 0x000000250b00720c */ /* 0x000fd20003f24070 */
[--C-:B------:R-:W-:Y:S01]  /*6230*/  @!P3 IMAD.IADD R35, R35, 0x1, -R11.reuse ;  /* 0x000000012323b824 */ /* 0x100fe200078e0a0b */
[C---:B------:R-:W-:Y:S01]  /*6240*/  ISETP.GT.U32.AND P3, PT, R11.reuse, R31, PT ;  /* 0x0000001f0b00720c */ /* 0x040fe20003f64070 */
[--C-:B------:R-:W-:Y:S01]  /*6250*/  @!P5 IMAD.IADD R36, R36, 0x1, -R11.reuse ;  /* 0x000000012424d824 */ /* 0x100fe200078e0a0b */
[----:B------:R-:W-:Y:S01]  /*6260*/  ISETP.GT.U32.AND P5, PT, R11, R32, PT ;  /* 0x000000200b00720c */ /* 0x000fe20003fa4070 */
[----:B------:R-:W-:Y:S01]  /*6270*/  @!P1 IMAD.IADD R37, R37, 0x1, -R11 ;  /* 0x0000000125259824 */ /* 0x000fe200078e0a0b */
[----:B------:R-:W-:-:S09]  /*6280*/  ISETP.GT.U32.AND P1, PT, R11, R34, PT ;  /* 0x000000220b00720c */ /* 0x000fd20003f24070 */
[--C-:B------:R-:W-:Y:S01]  /*6290*/  @!P3 IMAD.IADD R31, R31, 0x1, -R11.reuse ;  /* 0x000000011f1fb824 */ /* 0x100fe200078e0a0b */
[C---:B------:R-:W-:Y:S01]  /*62a0*/  ISETP.GT.U32.AND P3, PT, R11.reuse, R24, PT ;  /* 0x000000180b00720c */ /* 0x040fe20003f64070 */
[--C-:B------:R-:W-:Y:S01]  /*62b0*/  @!P5 IMAD.IADD R32, R32, 0x1, -R11.reuse ;  /* 0x000000012020d824 */ /* 0x100fe200078e0a0b */
[C---:B------:R-:W-:Y:S01]  /*62c0*/  ISETP.GT.U32.AND P5, PT, R11.reuse, R29, PT ;  /* 0x0000001d0b00720c */ /* 0x040fe20003fa4070 */
[--C-:B------:R-:W-:Y:S01]  /*62d0*/  @!P1 IMAD.IADD R34, R34, 0x1, -R11.reuse ;  /* 0x0000000122229824 */ /* 0x100fe200078e0a0b */
[C---:B------:R-:W-:Y:S01]  /*62e0*/  ISETP.GT.U32.AND P1, PT, R11.reuse, R30, PT ;  /* 0x0000001e0b00720c */ /* 0x040fe20003f24070 */
[----:B--2---:R0:W-:Y:S04]  /*62f0*/  STL [R1+0x4e4], R7 ;  /* 0x0004e40701007387 */ /* 0x0041e80000100800 */
[----:B------:R-:W2:Y:S04]  /*6300*/  LDL R74, [R1+0xc0] ;  /* 0x0000c000014a7983 */ /* 0x000ea80000100800 */
[----:B------:R-:W4:Y:S04]  /*6310*/  LDL R75, [R1+0xb0] ;  /* 0x0000b000014b7983 */ /* 0x000f280000100800 */
[----:B0-----:R-:W4:Y:S01]  /*6320*/  LDL R7, [R1+0xb4] ;  /* 0x0000b40001077983 */ /* 0x001f220000100800 */
[--C-:B------:R-:W-:Y:S01]  /*6330*/  @!P3 IMAD.IADD R24, R24, 0x1, -R11.reuse ;  /* 0x000000011818b824 */ /* 0x100fe200078e0a0b */
[----:B------:R-:W-:Y:S01]  /*6340*/  ISETP.GT.U32.AND P3, PT, R11, R21, PT ;  /* 0x000000150b00720c */ /* 0x000fe20003f64070 */
[--C-:B------:R-:W-:Y:S01]  /*6350*/  @!P5 IMAD.IADD R29, R29, 0x1, -R11.reuse ;  /* 0x000000011d1dd824 */ /* 0x100fe200078e0a0b */
[C---:B------:R-:W-:Y:S01]  /*6360*/  ISETP.GT.U32.AND P5, PT, R11.reuse, R26, PT ;  /* 0x0000001a0b00720c */ /* 0x040fe20003fa4070 */
[--C-:B------:R-:W-:Y:S01]  /*6370*/  @!P1 IMAD.IADD R30, R30, 0x1, -R11.reuse ;  /* 0x000000011e1e9824 */ /* 0x100fe200078e0a0b */
[----:B------:R-:W-:Y:S01]  /*6380*/  ISETP.GT.U32.AND P1, PT, R11, R23, PT ;  /* 0x000000170b00720c */ /* 0x000fe20003f24070 */
[----:B------:R-:W4:Y:S08]  /*6390*/  LDL R5, [R1+0xac] ;  /* 0x0000ac0001057983 */ /* 0x000f300000100800 */
        /* <DEDUP_REMOVED lines=10> */
[----:B------:R-:W-:Y:S01]  /*6440*/  @!P1 IMAD.IADD R16, R16, 0x1, -R11 ;  /* 0x0000000110109824 */ /* 0x000fe200078e0a0b */
        /* <DEDUP_REMOVED lines=12> */
[C---:B------:R-:W-:Y:S02]  /*6510*/  ISETP.GT.U32.AND P1, PT, R11.reuse, R86, PT ;  /* 0x000000560b00720c */ /* 0x040fe40003f24070 */
[----:B---3--:R-:W-:-:S07]  /*6520*/  ISETP.GT.U32.AND P0, PT, R11, R0, PT ;  /* 0x000000000b00720c */ /* 0x008fce0003f04070 */
[--C-:B------:R-:W-:Y:S01]  /*6530*/  @!P3 IMAD.IADD R89, R89, 0x1, -R11.reuse ;  /* 0x000000015959b824 */ /* 0x100fe200078e0a0b */
[C---:B------:R-:W-:Y:S01]  /*6540*/  ISETP.GT.U32.AND P3, PT, R11.reuse, R78, PT ;  /* 0x0000004e0b00720c */ /* 0x040fe20003f64070 */
[--C-:B------:R-:W-:Y:S01]  /*6550*/  @!P5 IMAD.IADD R88, R88, 0x1, -R11.reuse ;  /* 0x000000015858d824 */ /* 0x100fe200078e0a0b */
[C---:B------:R-:W-:Y:S01]  /*6560*/  ISETP.GT.U32.AND P5, PT, R11.reuse, R91, PT ;  /* 0x0000005b0b00720c */ /* 0x040fe20003fa4070 */
[----:B------:R-:W-:Y:S01]  /*6570*/  @!P1 IMAD.IADD R86, R86, 0x1, -R11 ;  /* 0x0000000156569824 */ /* 0x000fe200078e0a0b */
[C---:B------:R-:W-:Y:S02]  /*6580*/  ISETP.GT.U32.AND P1, PT, R11.reuse, R90, PT ;  /* 0x0000005a0b00720c */ /* 0x040fe40003f24070 */
[C---:B------:R-:W-:Y:S01]  /*6590*/  ISETP.GT.U32.AND P4, PT, R11.reuse, R93, PT ;  /* 0x0000005d0b00720c */ /* 0x040fe20003f84070 */
[----:B------:R-:W-:Y:S01]  /*65a0*/  STL [R1+0xd30], R10 ;  /* 0x000d300a01007387 */ /* 0x000fe20000100800 */
[----:B------:R-:W-:Y:S01]  /*65b0*/  IMAD R2, R6, 0x2, R2 ;  /* 0x0000000206027824 */ /* 0x000fe200078e0202 */
[----:B------:R-:W-:-:S02]  /*65c0*/  ISETP.GT.U32.AND P6, PT, R11, R92, PT ;  /* 0x0000005c0b00720c */ /* 0x000fc40003fc4070 */
[----:B------:R-:W-:Y:S01]  /*65d0*/  STL [R1+0xd2c], R65 ;  /* 0x000d2c4101007387 */ /* 0x000fe20000100800 */
[--C-:B------:R-:W-:Y:S02]  /*65e0*/  @!P0 IMAD.IADD R0, R0, 0x1, -R11.reuse ;  /* 0x0000000100008824 */ /* 0x100fe400078e0a0b */
[--C-:B------:R-:W-:Y:S01]  /*65f0*/  @!P3 IMAD.IADD R78, R78, 0x1, -R11.reuse ;  /* 0x000000014e4eb824 */ /* 0x100fe200078e0a0b */
[----:B------:R0:W-:Y:S01]  /*6600*/  STL [R1+0x4e0], R9 ;  /* 0x0004e00901007387 */ /* 0x0001e20000100800 */
[----:B------:R-:W-:-:S03]  /*6610*/  @!P5 IMAD.IADD R91, R91, 0x1, -R11 ;  /* 0x000000015b5bd824 */ /* 0x000fc600078e0a0b */
[----:B------:R-:W3:Y:S01]  /*6620*/  LDL R69, [R1+0x9c] ;  /* 0x00009c0001457983 */ /* 0x000ee20000100800 */
[----:B------:R-:W-:-:S03]  /*6630*/  ISETP.GT.U32.AND P5, PT, R11, R73, PT ;  /* 0x000000490b00720c */ /* 0x000fc60003fa4070 */
[----:B------:R-:W3:Y:S01]  /*6640*/  LDL R76, [R1+0x98] ;  /* 0x00009800014c7983 */ /* 0x000ee20000100800 */
[----:B------:R-:W-:-:S03]  /*6650*/  @!P1 IMAD.IADD R90, R90, 0x1, -R11 ;  /* 0x000000015a5a9824 */ /* 0x000fc600078e0a0b */
[----:B0-----:R-:W3:Y:S04]  /*6660*/  LDL R9, [R1+0x84] ;  /* 0x0000840001097983 */ /* 0x001ee80000100800 */
[----:B------:R-:W3:Y:S01]  /*6670*/  LDL.LU R10, [R1+0x7c] ;  /* 0x00007c00010a7983 */ /* 0x000ee20000300800 */
[----:B------:R-:W-:-:S03]  /*6680*/  @!P4 IMAD.IADD R93, R93, 0x1, -R11 ;  /* 0x000000015d5dc824 */ /* 0x000fc600078e0a0b */
[----:B------:R0:W-:Y:S04]  /*6690*/  STL [R1+0xa0], R2 ;  /* 0x0000a00201007387 */ /* 0x0001e80000100800 */
[----:B------:R-:W-:Y:S01]  /*66a0*/  @!P3 STL [R1+0xc4], R78 ;  /* 0x0000c44e0100b387 */ /* 0x000fe20000100800 */
[----:B0-----:R-:W-:-:S03]  /*66b0*/  IMAD R2, R6, 0x2, R2 ;  /* 0x0000000206027824 */ /* 0x001fc600078e0202 */
[----:B------:R0:W-:Y:S01]  /*66c0*/  @!P0 STL [R1+0xa4], R0 ;  /* 0x0000a40001008387 */ /* 0x0001e20000100800 */
[----:B------:R-:W-:Y:S01]  /*66d0*/  @!P6 IMAD.IADD R92, R92, 0x1, -R11 ;  /* 0x000000015c5ce824 */ /* 0x000fe200078e0a0b */
[----:B------:R-:W-:Y:S02]  /*66e0*/  LOP3.LUT R68, R13, 0xd8, RZ, 0xfc, !PT ;  /* 0x000000d80d447812 */ /* 0x000fe400078efcff */
[----:B------:R-:W-:Y:S01]  /*66f0*/  PLOP3.LUT P6, PT, PT, PT, UP1, 0x80, 0x8 ;  /* 0x000000000008781c */ /* 0x000fe20003fcf018 */
[----:B0-----:R-:W3:Y:S04]  /*6700*/  LDL R0, [R1+0x8c] ;  /* 0x00008c0001007983 */ /* 0x001ee80000100800 */
[----:B------:R0:W-:Y:S01]  /*6710*/  STL [R1+0x128], R2 ;  /* 0x0001280201007387 */ /* 0x0001e20000100800 */
[----:B------:R-:W-:-:S03]  /*6720*/  ISETP.LT.AND P0, PT, R68, UR16, P6 ;  /* 0x0000001044007c0c */ /* 0x000fc6000b701270 */
[----:B------:R-:W3:Y:S01]  /*6730*/  LDL R78, [R1+0x88] ;  /* 0x00008800014e7983 */ /* 0x000ee20000100800 */
[----:B0-----:R-:W-:Y:S02]  /*6740*/  IMAD R2, R6, 0x2, R2 ;  /* 0x0000000206027824 */ /* 0x001fe400078e0202 */
[----:B------:R-:W-:-:S03]  /*6750*/  @!P5 IMAD.IADD R73, R73, 0x1, -R11 ;  /* 0x000000014949d824 */ /* 0x000fc600078e0a0b */
[----:B------:R0:W-:Y:S04]  /*6760*/  STL [R1+0x174], R2 ;  /* 0x0001740201007387 */ /* 0x0001e80000100800 */
[----:B------:R-:W3:Y:S01]  /*6770*/  LDL R72, [R1+0x68] ;  /* 0x0000680001487983 */ /* 0x000ee20000100800 */
[----:B0-----:R-:W-:-:S03]  /*6780*/  IMAD R2, R6, 0x2, R2 ;  /* 0x0000000206027824 */ /* 0x001fc600078e0202 */
[----:B------:R-:W-:Y:S01]  /*6790*/  @!P5 STL [R1], R73 ;  /* 0x000000490100d387 */ /* 0x000fe20000100800 */
[----:B------:R-:W-:Y:S01]  /*67a0*/  IMAD R71, R6, 0x2, R2 ;  /* 0x0000000206477824 */ /* 0x000fe200078e0202 */
[----:B------:R-:W-:-:S04]  /*67b0*/  IADD3 R68, P6, PT, R2, R12, RZ ;  /* 0x0000000c02447210 */ /* 0x000fc80007fde0ff */
[----:B------:R-:W-:Y:S01]  /*67c0*/  LEA.HI.X.SX32 R70, R2, R4, 0x1, P6 ;  /* 0x0000000402467211 */ /* 0x000fe200030f0eff */
[----:B------:R-:W-:Y:S01]  /*67d0*/  IMAD R2, R6, 0x2, R71 ;  /* 0x0000000206027824 */ /* 0x000fe200078e0247 */
[----:B------:R-:W-:Y:S02]  /*67e0*/  PRMT R8, RZ, 0x7610, R8 ;  /* 0x00007610ff087816 */ /* 0x000fe40000000008 */
[C---:B--2---:R-:W-:Y:S02]  /*67f0*/  ISETP.GT.U32.AND P4, PT, R11.reuse, R74, PT ;  /* 0x0000004a0b00720c */ /* 0x044fe40003f84070 */
[C---:B----4-:R-:W-:Y:S02]  /*6800*/  ISETP.GT.U32.AND P1, PT, R11.reuse, R7, PT ;  /* 0x000000070b00720c */ /* 0x050fe40003f24070 */
[----:B------:R-:W-:-:S09]  /*6810*/  ISETP.GT.U32.AND P3, PT, R11, R75, PT ;  /* 0x0000004b0b00720c */ /* 0x000fd20003f64070 */
[--C-:B------:R-:W-:Y:S02]  /*6820*/  @!P4 IMAD.IADD R74, R74, 0x1, -R11.reuse ;  /* 0x000000014a4ac824 */ /* 0x100fe400078e0a0b */
[--C-:B------:R-:W-:Y:S02]  /*6830*/  @!P1 IMAD.IADD R7, R7, 0x1, -R11.reuse ;  /* 0x0000000107079824 */ /* 0x100fe400078e0a0b */
[----:B------:R-:W-:-:S03]  /*6840*/  @!P3 IMAD.IADD R75, R75, 0x1, -R11 ;  /* 0x000000014b4bb824 */ /* 0x000fc600078e0a0b */
[----:B------:R0:W-:Y:S04]  /*6850*/  @!P1 STL [R1+0xb4], R7 ;  /* 0x0000b40701009387 */ /* 0x0001e80000100800 */
[----:B0-----:R-:W2:Y:S04]  /*6860*/  LDL R7, [R1+0x74] ;  /* 0x0000740001077983 */ /* 0x001ea80000100800 */
[----:B------:R-:W-:Y:S04]  /*6870*/  @!P4 STL [R1+0xc0], R74 ;  /* 0x0000c04a0100c387 */ /* 0x000fe80000100800 */
[----:B------:R-:W-:Y:S04]  /*6880*/  STL [R1+0xd24], R68 ;  /* 0x000d244401007387 */ /* 0x000fe80000100800 */
[----:B------:R0:W-:Y:S04]  /*6890*/  STL [R1+0xbc], R71 ;  /* 0x0000bc4701007387 */ /* 0x0001e80000100800 */
[----:B------:R-:W4:Y:S04]  /*68a0*/  LDL R73, [R1+0x124] ;  /* 0x0001240001497983 */ /* 0x000f280000100800 */
[----:B------:R-:W-:Y:S01]  /*68b0*/  @!P3 STL [R1+0xb0], R75 ;  /* 0x0000b04b0100b387 */ /* 0x000fe20000100800 */
[----:B0-----:R-:W-:-:S03]  /*68c0*/  @P0 IMAD.MOV.U32 R71, RZ, RZ, R70 ;  /* 0x000000ffff470224 */ /* 0x001fc600078e0046 */
[----:B------:R0:W-:Y:S01]  /*68d0*/  STL [R1+0xd18], R70 ;  /* 0x000d184601007387 */ /* 0x0001e20000100800 */
[----:B------:R-:W-:Y:S02]  /*68e0*/  ISETP.GT.U32.AND P5, PT, R11, R5, PT ;  /* 0x000000050b00720c */ /* 0x000fe40003fa4070 */
[----:B------:R-:W-:Y:S01]  /*68f0*/  LOP3.LUT R65, R13, 0xe0, RZ, 0xfc, !PT ;  /* 0x000000e00d417812 */ /* 0x000fe200078efcff */
[----:B------:R-:W2:Y:S01]  /*6900*/  LDL R74, [R1+0x130] ;  /* 0x00013000014a7983 */ /* 0x000ea20000100800 */
[----:B0-----:R-:W-:-:S05]  /*6910*/  @P0 IMAD.MOV.U32 R70, RZ, RZ, R68 ;  /* 0x000000ffff460224 */ /* 0x001fca00078e0044 */
[----:B------:R-:W2:Y:S01]  /*6920*/  @P0 LDG.E.U8 R8, desc[UR20][R70.64] ;  /* 0x0000001446080981 */ /* 0x000ea2000c1e1100 */
[----:B------:R-:W-:-:S03]  /*6930*/  PLOP3.LUT P6, PT, PT, PT, UP1, 0x80, 0x8 ;  /* 0x000000000008781c */ /* 0x000fc60003fcf018 */
[----:B------:R-:W-:Y:S01]  /*6940*/  @!P5 IMAD.IADD R5, R5, 0x1, -R11 ;  /* 0x000000010505d824 */ /* 0x000fe200078e0a0b */
[----:B------:R-:W-:Y:S01]  /*6950*/  ISETP.LT.AND P0, PT, R65, UR16, P6 ;  /* 0x0000001041007c0c */ /* 0x000fe2000b701270 */
[----:B------:R-:W4:Y:S04]  /*6960*/  LDL.LU.64 R70, [R1+0x1388] ;  /* 0x0013880001467983 */ /* 0x000f280000300a00 */
[----:B------:R0:W-:Y:S01]  /*6970*/  STL [R1+0x134], R2 ;  /* 0x0001340201007387 */ /* 0x0001e20000100800 */
[C---:B---3--:R-:W-:Y:S02]  /*6980*/  ISETP.GT.U32.AND P4, PT, R11.reuse, R9, PT ;  /* 0x000000090b00720c */ /* 0x048fe40003f84070 */
[----:B------:R-:W-:Y:S01]  /*6990*/  ISETP.GT.U32.AND P1, PT, R11, R69, PT ;  /* 0x000000450b00720c */ /* 0x000fe20003f24070 */
[----:B0-----:R-:W-:-:S10]  /*69a0*/  IMAD R2, R6, 0x4, R2 ;  /* 0x0000000406027824 */ /* 0x001fd400078e0202 */
[--C-:B------:R-:W-:Y:S02]  /*69b0*/  @!P4 IMAD.IADD R9, R9, 0x1, -R11.reuse ;  /* 0x000000010909c824 */ /* 0x100fe400078e0a0b */
[----:B------:R-:W-:Y:S01]  /*69c0*/  @!P1 IMAD.IADD R69, R69, 0x1, -R11 ;  /* 0x0000000145459824 */ /* 0x000fe200078e0a0b */
[----:B------:R-:W-:Y:S01]  /*69d0*/  PRMT R3, RZ, 0x7610, R3 ;  /* 0x00007610ff037816 */ /* 0x000fe20000000003 */
[----:B--2---:R0:W-:Y:S04]  /*69e0*/  STL [R1+0x4dc], R8 ;  /* 0x0004dc0801007387 */ /* 0x0041e80000100800 */
[----:B------:R-:W2:Y:S04]  /*69f0*/  LDL R75, [R1+0x60] ;  /* 0x00006000014b7983 */ /* 0x000ea80000100800 */
[----:B0-----:R-:W3:Y:S04]  /*6a00*/  LDL R8, [R1+0x54] ;  /* 0x0000540001087983 */ /* 0x001ee80000100800 */
[----:B------:R0:W-:Y:S04]  /*6a10*/  @!P5 STL [R1+0xac], R5 ;  /* 0x0000ac050100d387 */ /* 0x0001e80000100800 */
[----:B------:R1:W-:Y:S01]  /*6a20*/  @!P4 STL [R1+0x84], R9 ;  /* 0x000084090100c387 */ /* 0x0003e20000100800 */
[----:B0-----:R-:W-:-:S04]  /*6a30*/  IADD3 R5, P4, PT, R2, R12, RZ ;  /* 0x0000000c02057210 */ /* 0x001fc80007f9e0ff */
[----:B------:R-:W-:Y:S01]  /*6a40*/  LEA.HI.X.SX32 R65, R2, R4, 0x1, P4 ;  /* 0x0000000402417211 */ /* 0x000fe200020f0eff */
[----:B-1----:R-:W2:Y:S01]  /*6a50*/  LDL R9, [R1+0x110] ;  /* 0x0001100001097983 */ /* 0x002ea20000100800 */
[----:B------:R-:W-:-:S03]  /*6a60*/  @P0 IMAD.MOV.U32 R68, RZ, RZ, R5 ;  /* 0x000000ffff440224 */ /* 0x000fc600078e0005 */
[----:B------:R0:W-:Y:S02]  /*6a70*/  @!P1 STL [R1+0x9c], R69 ;  /* 0x00009c4501009387 */ /* 0x0001e40000100800 */
[----:B0-----:R-:W-:-:S05]  /*6a80*/  @P0 IMAD.MOV.U32 R69, RZ, RZ, R65 ;  /* 0x000000ffff450224 */ /* 0x001fca00078e0041 */
[----:B------:R-:W2:Y:S01]  /*6a90*/  @P0 LDG.E.U8 R3, desc[UR20][R68.64] ;  /* 0x0000001444030981 */ /* 0x000ea2000c1e1100 */
[C---:B------:R-:W-:Y:S02]  /*6aa0*/  ISETP.GT.U32.AND P3, PT, R11.reuse, R76, PT ;  /* 0x0000004c0b00720c */ /* 0x040fe40003f64070 */
[C---:B------:R-:W-:Y:S02]  /*6ab0*/  ISETP.GT.U32.AND P6, PT, R11.reuse, R0, PT ;  /* 0x000000000b00720c */ /* 0x040fe40003fc4070 */
[C---:B------:R-:W-:Y:S02]  /*6ac0*/  ISETP.GT.U32.AND P1, PT, R11.reuse, R78, PT ;  /* 0x0000004e0b00720c */ /* 0x040fe40003f24070 */
[----:B------:R-:W-:Y:S01]  /*6ad0*/  ISETP.GT.U32.AND P5, PT, R11, R72, PT ;  /* 0x000000480b00720c */ /* 0x000fe20003fa4070 */
[----:B------:R-:W-:Y:S06]  /*6ae0*/  STL [R1+0xd20], R5 ;  /* 0x000d200501007387 */ /* 0x000fec0000100800 */
[----:B------:R-:W-:-:S05]  /*6af0*/  @!P3 IMAD.IADD R76, R76, 0x1, -R11 ;  /* 0x000000014c4cb824 */ /* 0x000fca00078e0a0b */
[----:B------:R0:W-:Y:S01]  /*6b00*/  @!P3 STL [R1+0x98], R76 ;  /* 0x0000984c0100b387 */ /* 0x0001e20000100800 */
[C---:B------:R-:W-:Y:S01]  /*6b10*/  ISETP.GT.U32.AND P3, PT, R11.reuse, R7, PT ;  /* 0x000000070b00720c */ /* 0x040fe20003f64070 */
[--C-:B------:R-:W-:Y:S02]  /*6b20*/  @!P6 IMAD.IADD R0, R0, 0x1, -R11.reuse ;  /* 0x000000010000e824 */ /* 0x100fe400078e0a0b */
[--C-:B------:R-:W-:Y:S01]  /*6b30*/  @!P1 IMAD.IADD R78, R78, 0x1, -R11.reuse ;  /* 0x000000014e4e9824 */ /* 0x100fe200078e0a0b */
[----:B0-----:R-:W4:Y:S04]  /*6b40*/  LDL R76, [R1+0x104] ;  /* 0x00010400014c7983 */ /* 0x001f280000100800 */
[----:B------:R-:W-:Y:S01]  /*6b50*/  STL [R1+0xd1c], R65 ;  /* 0x000d1c4101007387 */ /* 0x000fe20000100800 */
[----:B------:R-:W-:Y:S01]  /*6b60*/  @!P5 IMAD.IADD R72, R72, 0x1, -R11 ;  /* 0x000000014848d824 */ /* 0x000fe200078e0a0b */
[----:B------:R-:W-:Y:S01]  /*6b70*/  ISETP.GT.U32.AND P4, PT, R11, R10, PT ;  /* 0x0000000a0b00720c */ /* 0x000fe20003f84070 */
[----:B------:R-:W-:-:S02]  /*6b80*/  IMAD R2, R6, 0x2, R2 ;  /* 0x0000000206027824 */ /* 0x000fc400078e0202 */
[----:B------:R-:W-:-:S10]  /*6b90*/  @!P3 IMAD.IADD R7, R7, 0x1, -R11 ;  /* 0x000000010707b824 */ /* 0x000fd400078e0a0b */
[----:B------:R-:W-:Y:S01]  /*6ba0*/  @!P4 IMAD.IADD R10, R10, 0x1, -R11 ;  /* 0x000000010a0ac824 */ /* 0x000fe200078e0a0b */
[----:B------:R-:W-:Y:S02]  /*6bb0*/  PLOP3.LUT P4, PT, PT, PT, UP1, 0x80, 0x8 ;  /* 0x000000000008781c */ /* 0x000fe40003f8f018 */
[----:B------:R-:W-:Y:S02]  /*6bc0*/  PRMT R77, RZ, 0x7610, R77 ;  /* 0x00007610ff4d7816 */ /* 0x000fe4000000004d */
[----:B---3--:R-:W-:-:S13]  /*6bd0*/  ISETP.GT.U32.AND P0, PT, R11, R8, PT ;  /* 0x000000080b00720c */ /* 0x008fda0003f04070 */
[----:B------:R-:W-:Y:S01]  /*6be0*/  @!P0 IMAD.IADD R8, R8, 0x1, -R11 ;  /* 0x0000000108088824 */ /* 0x000fe200078e0a0b */
[----:B--2---:R0:W-:Y:S04]  /*6bf0*/  STL [R1+0x4d8], R3 ;  /* 0x0004d80301007387 */ /* 0x0041e80000100800 */
[----:B0-----:R-:W2:Y:S04]  /*6c00*/  LDL.LU R3, [R1+0x20] ;  /* 0x0000200001037983 */ /* 0x001ea80000300800 */
[----:B------:R-:W3:Y:S04]  /*6c10*/  LDL.LU R5, [R1+0x1c] ;  /* 0x00001c0001057983 */ /* 0x000ee80000300800 */
[----:B------:R-:W-:Y:S01]  /*6c20*/  @!P6 STL [R1+0x8c], R0 ;  /* 0x00008c000100e387 */ /* 0x000fe20000100800 */
[----:B----4-:R-:W-:-:S03]  /*6c30*/  ISETP.GT.U32.AND P6, PT, R11, R73, PT ;  /* 0x000000490b00720c */ /* 0x010fc60003fc4070 */
[----:B------:R0:W-:Y:S01]  /*6c40*/  @!P1 STL [R1+0x88], R78 ;  /* 0x0000884e01009387 */ /* 0x0001e20000100800 */
[----:B------:R-:W-:-:S03]  /*6c50*/  ISETP.GT.U32.AND P1, PT, R11, R74, PT ;  /* 0x0000004a0b00720c */ /* 0x000fc60003f24070 */
[----:B0-----:R-:W4:Y:S04]  /*6c60*/  LDL R78, [R1+0xf8] ;  /* 0x0000f800014e7983 */ /* 0x001f280000100800 */
[----:B------:R-:W-:Y:S01]  /*6c70*/  @!P5 STL [R1+0x68], R72 ;  /* 0x000068480100d387 */ /* 0x000fe20000100800 */
[----:B------:R-:W-:-:S03]  /*6c80*/  ISETP.GT.U32.AND P5, PT, R11, R9, PT ;  /* 0x000000090b00720c */ /* 0x000fc60003fa4070 */
[----:B------:R-:W2:Y:S04]  /*6c90*/  LDL R65, [R1+0xe8] ;  /* 0x0000e80001417983 */ /* 0x000ea80000100800 */
[----:B------:R-:W2:Y:S04]  /*6ca0*/  LDL R68, [R1+0xe0] ;  /* 0x0000e00001447983 */ /* 0x000ea80000100800 */
[----:B------:R0:W-:Y:S04]  /*6cb0*/  STL [R1+0xb8], R2 ;  /* 0x0000b80201007387 */ /* 0x0001e80000100800 */
[----:B------:R-:W-:Y:S01]  /*6cc0*/  @!P3 STL [R1+0x74], R7 ;  /* 0x000074070100b387 */ /* 0x000fe20000100800 */
[----:B------:R-:W-:Y:S01]  /*6cd0*/  ISETP.GT.U32.AND P3, PT, R11, R75, PT ;  /* 0x0000004b0b00720c */ /* 0x000fe20003f64070 */
[----:B------:R-:W-:-:S02]  /*6ce0*/  @!P6 IMAD.IADD R73, R73, 0x1, -R11 ;  /* 0x000000014949e824 */ /* 0x000fc400078e0a0b */
[----:B------:R-:W2:Y:S01]  /*6cf0*/  LDL R69, [R1+0xd4] ;  /* 0x0000d40001457983 */ /* 0x000ea20000100800 */
[----:B0-----:R-:W-:Y:S02]  /*6d00*/  IMAD R2, R6, 0x2, R2 ;  /* 0x0000000206027824 */ /* 0x001fe400078e0202 */
[----:B------:R-:W-:-:S03]  /*6d10*/  @!P1 IMAD.IADD R74, R74, 0x1, -R11 ;  /* 0x000000014a4a9824 */ /* 0x000fc600078e0a0b */
[----:B------:R0:W-:Y:S01]  /*6d20*/  STL [R1+0x17c], R2 ;  /* 0x00017c0201007387 */ /* 0x0001e20000100800 */
[----:B------:R-:W-:Y:S01]  /*6d30*/  LOP3.LUT R0, R13, 0xe8, RZ, 0xfc, !PT ;  /* 0x000000e80d007812 */ /* 0x000fe200078efcff */
[----:B------:R-:W-:Y:S02]  /*6d40*/  @!P5 IMAD.IADD R9, R9, 0x1, -R11 ;  /* 0x000000010909d824 */ /* 0x000fe400078e0a0b */
[----:B------:R-:W2:Y:S01]  /*6d50*/  LDL R72, [R1+0x28] ;  /* 0x0000280001487983 */ /* 0x000ea20000100800 */
[----:B0-----:R-:W-:-:S03]  /*6d60*/  IMAD R2, R6, 0x2, R2 ;  /* 0x0000000206027824 */ /* 0x001fc600078e0202 */
[----:B------:R0:W-:Y:S01]  /*6d70*/  @!P6 STL [R1+0x124], R73 ;  /* 0x000124490100e387 */ /* 0x0001e20000100800 */
[----:B------:R-:W-:-:S03]  /*6d80*/  ISETP.LT.AND P4, PT, R0, UR16, P4 ;  /* 0x0000001000007c0c */ /* 0x000fc6000a781270 */
[----:B------:R1:W-:Y:S01]  /*6d90*/  STL [R1+0x180], R2 ;  /* 0x0001800201007387 */ /* 0x0003e20000100800 */
[----:B------:R-:W-:-:S03]  /*6da0*/  @!P3 IMAD.IADD R75, R75, 0x1, -R11 ;  /* 0x000000014b4bb824 */ /* 0x000fc600078e0a0b */
[----:B------:R-:W-:Y:S04]  /*6db0*/  @!P1 STL [R1+0x130], R74 ;  /* 0x0001304a01009387 */ /* 0x000fe80000100800 */
[----:B0-----:R-:W2:Y:S01]  /*6dc0*/  LDL R73, [R1+0xd0] ;  /* 0x0000d00001497983 */ /* 0x001ea20000100800 */
[----:B-1----:R-:W-:-:S03]  /*6dd0*/  IMAD R2, R6, 0x2, R2 ;  /* 0x0000000206027824 */ /* 0x002fc600078e0202 */
[----:B------:R0:W-:Y:S04]  /*6de0*/  @!P0 STL [R1+0x54], R8 ;  /* 0x0000540801008387 */ /* 0x0001e80000100800 */
[----:B0-----:R-:W2:Y:S04]  /*6df0*/  LDL.LU R8, [R1+0x10] ;  /* 0x0000100001087983 */ /* 0x001ea80000300800 */
[----:B------:R-:W-:Y:S01]  /*6e00*/  @!P5 STL [R1+0x110], R9 ;  /* 0x000110090100d387 */ /* 0x000fe20000100800 */
[----:B------:R-:W-:-:S03]  /*6e10*/  IADD3 R74, P5, PT, R2, R12, RZ ;  /* 0x0000000c024a7210 */ /* 0x000fc60007fbe0ff */
[----:B------:R0:W-:Y:S02]  /*6e20*/  @!P3 STL [R1+0x60], R75 ;  /* 0x0000604b0100b387 */ /* 0x0001e40000100800 */
[----:B0-----:R-:W-:-:S05]  /*6e30*/  LEA.HI.X.SX32 R75, R2, R4, 0x1, P5 ;  /* 0x00000004024b7211 */ /* 0x001fca00028f0eff */
[----:B------:R-:W2:Y:S01]  /*6e40*/  @P4 LDG.E.U8 R77, desc[UR20][R74.64] ;  /* 0x000000144a4d4981 */ /* 0x000ea2000c1e1100 */
[----:B------:R-:W-:Y:S01]  /*6e50*/  ISETP.GT.U32.AND P1, PT, R11, R76, PT ;  /* 0x0000004c0b00720c */ /* 0x000fe20003f24070 */
[----:B------:R-:W-:Y:S01]  /*6e60*/  IMAD R0, R6, 0x2, R2 ;  /* 0x0000000206007824 */ /* 0x000fe200078e0202 */
[----:B------:R-:W-:Y:S02]  /*6e70*/  LOP3.LUT R7, R13, 0xf0, RZ, 0xfc, !PT ;  /* 0x000000f00d077812 */ /* 0x000fe400078efcff */
[----:B------:R-:W-:Y:S02]  /*6e80*/  PLOP3.LUT P0, PT, PT, PT, UP1, 0x80, 0x8 ;  /* 0x000000000008781c */ /* 0x000fe40003f0f018 */
[----:B------:R0:W-:Y:S02]  /*6e90*/  STL [R1+0xc8], R0 ;  /* 0x0000c80001007387 */ /* 0x0001e40000100800 */
[----:B------:R-:W-:Y:S02]  /*6ea0*/  ISETP.LT.AND P0, PT, R7, UR16, P0 ;  /* 0x0000001007007c0c */ /* 0x000fe40008701270 */
[----:B------:R-:W-:Y:S03]  /*6eb0*/  STL [R1+0xd14], R74 ;  /* 0x000d144a01007387 */ /* 0x000fe60000100800 */
[----:B------:R-:W-:Y:S01]  /*6ec0*/  @!P1 IMAD.IADD R76, R76, 0x1, -R11 ;  /* 0x000000014c4c9824 */ /* 0x000fe200078e0a0b */
[----:B------:R-:W3:Y:S01]  /*6ed0*/  LDL.LU R9, [R1+0xc] ;  /* 0x00000c0001097983 */ /* 0x000ee20000300800 */
[----:B0-----:R-:W-:-:S03]  /*6ee0*/  IMAD R0, R6, 0x2, R0 ;  /* 0x0000000206007824 */ /* 0x001fc600078e0200 */
[----:B------:R-:W3:Y:S01]  /*6ef0*/  LDL.LU R7, [R1+0x8] ;  /* 0x0000080001077983 */ /* 0x000ee20000300800 */
[----:B------:R-:W-:-:S03]  /*6f00*/  IMAD R2, R6, 0x4, R0 ;  /* 0x0000000406027824 */ /* 0x000fc600078e0200 */
[----:B------:R0:W-:Y:S04]  /*6f10*/  STL [R1+0xd08], R75 ;  /* 0x000d084b01007387 */ /* 0x0001e80000100800 */
[----:B------:R1:W-:Y:S01]  /*6f20*/  @!P1 STL [R1+0x104], R76 ;  /* 0x0001044c01009387 */ /* 0x0003e20000100800 */
[----:B------:R-:W-:-:S03]  /*6f30*/  PRMT R13, RZ, 0x7610, R13 ;  /* 0x00007610ff0d7816 */ /* 0x000fc6000000000d */
[----:B0-----:R-:W3:Y:S01]  /*6f40*/  LDL.LU.64 R74, [R1+0x1380] ;  /* 0x00138000014a7983 */ /* 0x001ee20000300a00 */
[----:B-1----:R-:W-:-:S05]  /*6f50*/  IADD3 R76, P6, PT, R2, R12, RZ ;  /* 0x0000000c024c7210 */ /* 0x002fca0007fde0ff */
[----:B------:R-:W-:Y:S04]  /*6f60*/  STL [R1+0xd10], R76 ;  /* 0x000d104c01007387 */ /* 0x000fe80000100800 */
[----:B--2---:R0:W-:Y:S02]  /*6f70*/  STL [R1+0x4d4], R77 ;  /* 0x0004d44d01007387 */ /* 0x0041e40000100800 */
[----:B0-----:R-:W-:-:S05]  /*6f80*/  LEA.HI.X.SX32 R77, R2, R4, 0x1, P6 ;  /* 0x00000004024d7211 */ /* 0x001fca00030f0eff */
[----:B------:R-:W2:Y:S01]  /*6f90*/  @P0 LDG.E.U8 R13, desc[UR20][R76.64] ;  /* 0x000000144c0d0981 */ /* 0x000ea2000c1e1100 */
[----:B----4-:R-:W-:-:S13]  /*6fa0*/  ISETP.GT.U32.AND P3, PT, R11, R78, PT ;  /* 0x0000004e0b00720c */ /* 0x010fda0003f64070 */
[----:B------:R-:W-:-:S05]  /*6fb0*/  @!P3 IMAD.IADD R78, R78, 0x1, -R11 ;  /* 0x000000014e4eb824 */ /* 0x000fca00078e0a0b */
[----:B------:R0:W-:Y:S04]  /*6fc0*/  @!P3 STL [R1+0xf8], R78 ;  /* 0x0000f84e0100b387 */ /* 0x0001e80000100800 */
[----:B0-----:R-:W4:Y:S04]  /*6fd0*/  LDL.LU R78, [R1+0x1378] ;  /* 0x00137800014e7983 */ /* 0x001f280000300800 */
[----:B------:R0:W-:Y:S04]  /*6fe0*/  STL [R1+0xd0c], R77 ;  /* 0x000d0c4d01007387 */ /* 0x0001e80000100800 */
[----:B0-----:R-:W4:Y:S01]  /*6ff0*/  LDL.LU.64 R76, [R1+0x1370] ;  /* 0x00137000014c7983 */ /* 0x001f220000300a00 */
[----:B------:R-:W-:-:S02]  /*7000*/  ISETP.GT.U32.AND P5, PT, R11, R65, PT ;  /* 0x000000410b00720c */ /* 0x000fc40003fa4070 */
[C---:B------:R-:W-:Y:S02]  /*7010*/  ISETP.GT.U32.AND P1, PT, R11.reuse, R68, PT ;  /* 0x000000440b00720c */ /* 0x040fe40003f24070 */
[C---:B------:R-:W-:Y:S02]  /*7020*/  ISETP.GT.U32.AND P4, PT, R11.reuse, R69, PT ;  /* 0x000000450b00720c */ /* 0x040fe40003f84070 */
[C---:B------:R-:W-:Y:S02]  /*7030*/  ISETP.GT.U32.AND P3, PT, R11.reuse, R72, PT ;  /* 0x000000480b00720c */ /* 0x040fe40003f64070 */
[----:B------:R-:W-:Y:S01]  /*7040*/  ISETP.GT.U32.AND P6, PT, R11, R3, PT ;  /* 0x000000030b00720c */ /* 0x000fe20003fc4070 */
[----:B------:R-:W-:-:S04]  /*7050*/  IMAD R2, R6, 0x2, R2 ;  /* 0x0000000206027824 */ /* 0x000fc800078e0202 */
[--C-:B------:R-:W-:Y:S02]  /*7060*/  @!P5 IMAD.IADD R65, R65, 0x1, -R11.reuse ;  /* 0x000000014141d824 */ /* 0x100fe400078e0a0b */
[--C-:B------:R-:W-:Y:S02]  /*7070*/  @!P1 IMAD.IADD R68, R68, 0x1, -R11.reuse ;  /* 0x0000000144449824 */ /* 0x100fe400078e0a0b */
[--C-:B------:R-:W-:Y:S02]  /*7080*/  @!P4 IMAD.IADD R69, R69, 0x1, -R11.reuse ;  /* 0x000000014545c824 */ /* 0x100fe400078e0a0b */
[--C-:B------:R-:W-:Y:S02]  /*7090*/  @!P3 IMAD.IADD R72, R72, 0x1, -R11.reuse ;  /* 0x000000014848b824 */ /* 0x100fe400078e0a0b */
[----:B------:R-:W-:Y:S01]  /*70a0*/  @!P6 IMAD.IADD R3, R3, 0x1, -R11 ;  /* 0x000000010303e824 */ /* 0x000fe200078e0a0b */
[----:B------:R-:W-:Y:S02]  /*70b0*/  PLOP3.LUT P0, PT, PT, PT, UP1, 0x80, 0x8 ;  /* 0x000000000008781c */ /* 0x000fe40003f0f018 */
[----:B------:R-:W-:Y:S01]  /*70c0*/  PRMT R64, RZ, 0x7610, R64 ;  /* 0x00007610ff407816 */ /* 0x000fe20000000040 */
[----:B--2---:R0:W-:Y:S02]  /*70d0*/  STL [R1+0x4d0], R13 ;  /* 0x0004d00d01007387 */ /* 0x0041e40000100800 */
[----:B0-----:R-:W0:Y:S02]  /*70e0*/  S2R R13, SR_TID.X ;  /* 0x00000000000d7919 */ /* 0x001e240000002100 */
[----:B------:R-:W-:Y:S01]  /*70f0*/  @!P5 STL [R1+0xe8], R65 ;  /* 0x0000e8410100d387 */ /* 0x000fe20000100800 */
[----:B------:R-:W-:-:S03]  /*7100*/  ISETP.GT.U32.AND P5, PT, R11, R73, PT ;  /* 0x000000490b00720c */ /* 0x000fc60003fa4070 */
[----:B------:R1:W-:Y:S01]  /*7110*/  @!P1 STL [R1+0xe0], R68 ;  /* 0x0000e04401009387 */ /* 0x0003e20000100800 */
[----:B---3--:R-:W-:-:S03]  /*7120*/  ISETP.GT.U32.AND P1, PT, R11, R5, PT ;  /* 0x000000050b00720c */ /* 0x008fc60003f24070 */
[----:B------:R2:W-:Y:S01]  /*7130*/  @!P4 STL [R1+0xd4], R69 ;  /* 0x0000d4450100c387 */ /* 0x0005e20000100800 */
[----:B-1----:R-:W-:-:S03]  /*7140*/  IMAD R68, R6, 0x2, R2 ;  /* 0x0000000206447824 */ /* 0x002fc600078e0202 */
[----:B------:R1:W-:Y:S04]  /*7150*/  STL [R1+0x12f0], R2 ;  /* 0x0012f00201007387 */ /* 0x0003e80000100800 */
[----:B------:R-:W-:Y:S04]  /*7160*/  STL [R1+0x190], R68 ;  /* 0x0001904401007387 */ /* 0x000fe80000100800 */
[----:B--2---:R-:W2:Y:S01]  /*7170*/  LDL.LU R69, [R1+0x1a8] ;  /* 0x0001a80001457983 */ /* 0x004ea20000300800 */
[----:B0-----:R-:W-:Y:S01]  /*7180*/  SHF.R.U32.HI R13, RZ, 0x6, R13 ;  /* 0x00000006ff0d7819 */ /* 0x001fe2000001160d */
[----:B-1----:R-:W-:-:S03]  /*7190*/  IMAD R2, R6, 0x2, R68 ;  /* 0x0000000206027824 */ /* 0x002fc600078e0244 */
[----:B------:R-:W-:Y:S01]  /*71a0*/  SGXT.U32 R13, R13, 0x1 ;  /* 0x000000010d0d781a */ /* 0x000fe20000000000 */
[----:B------:R-:W-:Y:S03]  /*71b0*/  @!P3 STL [R1+0x28], R72 ;  /* 0x000028480100b387 */ /* 0x000fe60000100800 */
[----:B------:R-:W-:Y:S01]  /*71c0*/  LOP3.LUT R65, R13, 0xf8, RZ, 0xfc, !PT ;  /* 0x000000f80d417812 */ /* 0x000fe200078efcff */
[----:B------:R-:W-:Y:S04]  /*71d0*/  STL [R1+0x1310], R3 ;  /* 0x0013100301007387 */ /* 0x000fe80000100800 */
[----:B------:R0:W-:Y:S01]  /*71e0*/  STL [R1+0x194], R2 ;  /* 0x0001940201007387 */ /* 0x0001e20000100800 */
[----:B------:R-:W-:Y:S01]  /*71f0*/  ISETP.LT.AND P0, PT, R65, UR16, P0 ;  /* 0x0000001041007c0c */ /* 0x000fe20008701270 */
[----:B------:R-:W-:-:S02]  /*7200*/  @!P5 IMAD.IADD R73, R73, 0x1, -R11 ;  /* 0x000000014949d824 */ /* 0x000fc400078e0a0b */
[----:B------:R-:W-:Y:S02]  /*7210*/  @!P1 IMAD.IADD R5, R5, 0x1, -R11 ;  /* 0x0000000105059824 */ /* 0x000fe400078e0a0b */
[----:B0-----:R-:W-:Y:S01]  /*7220*/  IMAD R2, R6, 0x2, R2 ;  /* 0x0000000206027824 */ /* 0x001fe200078e0202 */
[----:B------:R-:W-:Y:S04]  /*7230*/  STL [R1+0x12f4], R6 ;  /* 0x0012f40601007387 */ /* 0x000fe80000100800 */
[C---:B------:R-:W-:Y:S01]  /*7240*/  IADD3 R68, P6, PT, R2.reuse, R12, RZ ;  /* 0x0000000c02447210 */ /* 0x040fe20007fde0ff */
[----:B------:R0:W-:Y:S03]  /*7250*/  @!P5 STL [R1+0xd0], R73 ;  /* 0x0000d0490100d387 */ /* 0x0001e60000100800 */
[----:B------:R-:W-:Y:S01]  /*7260*/  LEA.HI.X.SX32 R72, R2, R4, 0x1, P6 ;  /* 0x0000000402487211 */ /* 0x000fe200030f0eff */
[----:B------:R-:W-:Y:S04]  /*7270*/  STL [R1+0x1320], R5 ;  /* 0x0013200501007387 */ /* 0x000fe80000100800 */
[----:B------:R-:W-:Y:S01]  /*7280*/  STL [R1+0xd04], R68 ;  /* 0x000d044401007387 */ /* 0x000fe20000100800 */
[----:B0-----:R-:W-:-:S03]  /*7290*/  @P0 IMAD.MOV.U32 R73, RZ, RZ, R72 ;  /* 0x000000ffff490224 */ /* 0x001fc600078e0048 */
[----:B------:R-:W3:Y:S04]  /*72a0*/  LDL.LU R65, [R1+0x64] ;  /* 0x0000640001417983 */ /* 0x000ee80000300800 */
[----:B------:R0:W-:Y:S02]  /*72b0*/  STL [R1+0xd00], R72 ;  /* 0x000d004801007387 */ /* 0x0001e40000100800 */
[----:B0-----:R-:W-:-:S05]  /*72c0*/  @P0 IMAD.MOV.U32 R72, RZ, RZ, R68 ;  /* 0x000000ffff480224 */ /* 0x001fca00078e0044 */
[----:B------:R-:W2:Y:S01]  /*72d0*/  @P0 LDG.E.U8 R64, desc[UR20][R72.64] ;  /* 0x0000001448400981 */ /* 0x000ea2000c1e1100 */
[C---:B------:R-:W-:Y:S02]  /*72e0*/  ISETP.GT.U32.AND P4, PT, R11.reuse, R8, PT ;  /* 0x000000080b00720c */ /* 0x040fe40003f84070 */
[C---:B------:R-:W-:Y:S02]  /*72f0*/  ISETP.GT.U32.AND P3, PT, R11.reuse, R9, PT ;  /* 0x000000090b00720c */ /* 0x040fe40003f64070 */
[----:B----4-:R-:W-:-:S09]  /*7300*/  ISETP.GT.U32.AND P1, PT, R11, R77, PT ;  /* 0x0000004d0b00720c */ /* 0x010fd20003f24070 */
[--C-:B------:R-:W-:Y:S01]  /*7310*/  @!P4 IMAD.IADD R8, R8, 0x1, -R11.reuse ;  /* 0x000000010808c824 */ /* 0x100fe200078e0a0b */
[----:B------:R-:W-:Y:S01]  /*7320*/  ISETP.GT.U32.AND P4, PT, R11, R76, PT ;  /* 0x0000004c0b00720c */ /* 0x000fe20003f84070 */
[--C-:B------:R-:W-:Y:S01]  /*7330*/  @!P3 IMAD.IADD R9, R9, 0x1, -R11.reuse ;  /* 0x000000010909b824 */ /* 0x100fe200078e0a0b */
[----:B------:R-:W-:Y:S01]  /*7340*/  LOP3.LUT R2, R13, 0x2, RZ, 0xfc, !PT ;  /* 0x000000020d027812 */ /* 0x000fe200078efcff */
[--C-:B------:R-:W-:Y:S01]  /*7350*/  @!P1 IMAD.IADD R77, R77, 0x1, -R11.reuse ;  /* 0x000000014d4d9824 */ /* 0x100fe200078e0a0b */
[----:B------:R-:W-:Y:S02]  /*7360*/  PLOP3.LUT P6, PT, PT, PT, UP1, 0x80, 0x8 ;  /* 0x000000000008781c */ /* 0x000fe40003fcf018 */
[----:B------:R-:W-:Y:S02]  /*7370*/  STL.64 [R1+0x1300], R8 ;  /* 0x0013000801007387 */ /* 0x000fe40000100a00 */
[----:B------:R-:W-:Y:S02]  /*7380*/  ISETP.LT.AND P0, PT, R2, UR16, P6 ;  /* 0x0000001002007c0c */ /* 0x000fe4000b701270 */
[----:B------:R-:W4:Y:S03]  /*7390*/  LDL.LU.64 R72, [R1+0x1368] ;  /* 0x0013680001487983 */ /* 0x000f260000300a00 */
[----:B------:R-:W-:-:S05]  /*73a0*/  @!P4 IMAD.IADD R76, R76, 0x1, -R11 ;  /* 0x000000014c4cc824 */ /* 0x000fca00078e0a0b */
[----:B------:R0:W-:Y:S01]  /*73b0*/  STL.64 [R1+0x12f8], R76 ;  /* 0x0012f84c01007387 */ /* 0x0001e20000100a00 */
[----:B------:R-:W-:Y:S02]  /*73c0*/  PRMT R49, RZ, 0x7610, R49 ;  /* 0x00007610ff317816 */ /* 0x000fe40000000031 */
[----:B------:R-:W-:Y:S02]  /*73d0*/  LOP3.LUT R2, R13, 0xa, RZ, 0xfc, !PT ;  /* 0x0000000a0d027812 */ /* 0x000fe400078efcff */
[----:B0-----:R-:W-:Y:S01]  /*73e0*/  PRMT R76, RZ, 0x7610, R76 ;  /* 0x00007610ff4c7816 */ /* 0x001fe2000000004c */
[----:B--2---:R0:W-:Y:S02]  /*73f0*/  STL [R1+0x4cc], R64 ;  /* 0x0004cc4001007387 */ /* 0x0041e40000100800 */
[----:B0-----:R-:W-:-:S04]  /*7400*/  IADD3 R64, P6, PT, R69, R12, RZ ;  /* 0x0000000c45407210 */ /* 0x001fc80007fde0ff */
[----:B------:R-:W-:Y:S01]  /*7410*/  LEA.HI.X.SX32 R68, R69, R4, 0x1, P6 ;  /* 0x0000000445447211 */ /* 0x000fe200030f0eff */
[----:B------:R-:W-:Y:S04]  /*7420*/  STL [R1+0x1d0], R64 ;  /* 0x0001d04001007387 */ /* 0x000fe80000100800 */
[----:B------:R0:W-:Y:S01]  /*7430*/  STL [R1+0x1cc], R68 ;  /* 0x0001cc4401007387 */ /* 0x0001e20000100800 */
[----:B------:R-:W-:Y:S02]  /*7440*/  @P0 IMAD.MOV.U32 R69, RZ, RZ, R68 ;  /* 0x000000ffff450224 */ /* 0x000fe400078e0044 */
[----:B0-----:R-:W-:-:S05]  /*7450*/  @P0 IMAD.MOV.U32 R68, RZ, RZ, R64 ;  /* 0x000000ffff440224 */ /* 0x001fca00078e0040 */
[----:B------:R-:W2:Y:S01]  /*7460*/  @P0 LDG.E.U8 R49, desc[UR20][R68.64] ;  /* 0x0000001444310981 */ /* 0x000ea2000c1e1100 */
[----:B------:R-:W-:-:S03]  /*7470*/  PLOP3.LUT P6, PT, PT, PT, UP1, 0x80, 0x8 ;  /* 0x000000000008781c */ /* 0x000fc60003fcf018 */
[----:B------:R-:W2:Y:S01]  /*7480*/  LDL.LU.64 R68, [R1+0x1360] ;  /* 0x0013600001447983 */ /* 0x000ea20000300a00 */
[----:B------:R-:W-:Y:S02]  /*7490*/  ISETP.LT.AND P0, PT, R2, UR16, P6 ;  /* 0x0000001002007c0c */ /* 0x000fe4000b701270 */
[C---:B---3--:R-:W-:Y:S01]  /*74a0*/  IADD3 R64, P6, PT, R65.reuse, R12, RZ ;  /* 0x0000000c41407210 */ /* 0x048fe20007fde0ff */
[----:B------:R-:W3:Y:S03]  /*74b0*/  LDL.LU R2, [R1+0x18] ;  /* 0x0000180001027983 */ /* 0x000ee60000300800 */
[----:B------:R-:W-:-:S07]  /*74c0*/  LEA.HI.X.SX32 R65, R65, R4, 0x1, P6 ;  /* 0x0000000441417211 */ /* 0x000fce00030f0eff */
[----:B------:R-:W3:Y:S01]  /*74d0*/  @P0 LDG.E.U8 R76, desc[UR20][R64.64] ;  /* 0x00000014404c0981 */ /* 0x000ee2000c1e1100 */
[C---:B------:R-:W-:Y:S02]  /*74e0*/  ISETP.GT.U32.AND P5, PT, R11.reuse, R7, PT ;  /* 0x000000070b00720c */ /* 0x040fe40003fa4070 */
[C---:B------:R-:W-:Y:S02]  /*74f0*/  ISETP.GT.U32.AND P3, PT, R11.reuse, R75, PT ;  /* 0x0000004b0b00720c */ /* 0x040fe40003f64070 */
[C---:B----4-:R-:W-:Y:S02]  /*7500*/  ISETP.GT.U32.AND P4, PT, R11.reuse, R72, PT ;  /* 0x000000480b00720c */ /* 0x050fe40003f84070 */
[----:B------:R-:W-:-:S07]  /*7510*/  ISETP.GT.U32.AND P1, PT, R11, R73, PT ;  /* 0x000000490b00720c */ /* 0x000fce0003f24070 */
[--C-:B------:R-:W-:Y:S01]  /*7520*/  @!P5 IMAD.IADD R7, R7, 0x1, -R11.reuse ;  /* 0x000000010707d824 */ /* 0x100fe200078e0a0b */
[----:B------:R-:W-:Y:S01]  /*7530*/  ISETP.GT.U32.AND P5, PT, R11, R74, PT ;  /* 0x0000004a0b00720c */ /* 0x000fe20003fa4070 */
[--C-:B------:R-:W-:Y:S01]  /*7540*/  @!P3 IMAD.IADD R75, R75, 0x1, -R11.reuse ;  /* 0x000000014b4bb824 */ /* 0x100fe200078e0a0b */
[----:B------:R-:W-:Y:S01]  /*7550*/  ISETP.GT.U32.AND P3, PT, R11, R71, PT ;  /* 0x000000470b00720c */ /* 0x000fe20003f64070 */
[--C-:B------:R-:W-:Y:S02]  /*7560*/  @!P4 IMAD.IADD R72, R72, 0x1, -R11.reuse ;  /* 0x000000014848c824 */ /* 0x100fe400078e0a0b */
[----:B------:R-:W-:-:S08]  /*7570*/  @!P1 IMAD.IADD R73, R73, 0x1, -R11 ;  /* 0x0000000149499824 */ /* 0x000fd000078e0a0b */
[----:B------:R-:W-:Y:S01]  /*7580*/  @!P5 IMAD.IADD R74, R74, 0x1, -R11 ;  /* 0x000000014a4ad824 */ /* 0x000fe200078e0a0b */
[----:B------:R-:W-:-:S04]  /*7590*/  ISETP.GT.U32.AND P5, PT, R11, R70, PT ;  /* 0x000000460b00720c */ /* 0x000fc80003fa4070 */
[----:B------:R-:W-:Y:S04]  /*75a0*/  STL.64 [R1+0x12e0], R74 ;  /* 0x0012e04a01007387 */ /* 0x000fe80000100a00 */
[----:B------:R-:W-:Y:S04]  /*75b0*/  STL [R1+0x12d0], R72 ;  /* 0x0012d04801007387 */ /* 0x000fe80000100800 */
[----:B------:R-:W-:Y:S04]  /*75c0*/  STL [R1+0x12d4], R73 ;  /* 0x0012d44901007387 */ /* 0x000fe80000100800 */
[----:B------:R-:W-:Y:S04]  /*75d0*/  STL.64 [R1+0x1318], R72 ;  /* 0x0013184801007387 */ /* 0x000fe80000100a00 */
[----:B------:R-:W-:Y:S01]  /*75e0*/  STL [R1+0x1340], R72 ;  /* 0x0013404801007387 */ /* 0x000fe20000100800 */
[----:B------:R-:W-:-:S03]  /*75f0*/  PLOP3.LUT P6, PT, PT, PT, UP1, 0x80, 0x8 ;  /* 0x000000000008781c */ /* 0x000fc60003fcf018 */
[----:B------:R-:W-:Y:S01]  /*7600*/  STL [R1+0x1f0], R64 ;  /* 0x0001f04001007387 */ /* 0x000fe20000100800 */
[--C-:B------:R-:W-:Y:S02]  /*7610*/  @!P5 IMAD.IADD R70, R70, 0x1, -R11.reuse ;  /* 0x000000014646d824 */ /* 0x100fe400078e0a0b */
[----:B------:R-:W-:Y:S01]  /*7620*/  @!P3 IMAD.IADD R71, R71, 0x1, -R11 ;  /* 0x000000014747b824 */ /* 0x000fe200078e0a0b */
[----:B------:R-:W-:Y:S01]  /*7630*/  PRMT R45, RZ, 0x7610, R45 ;  /* 0x00007610ff2d7816 */ /* 0x000fe2000000002d */
[----:B--2---:R0:W-:Y:S01]  /*7640*/  STL [R1+0x4c8], R49 ;  /* 0x0004c83101007387 */ /* 0x0041e20000100800 */
[C---:B------:R-:W-:Y:S02]  /*7650*/  ISETP.GT.U32.AND P1, PT, R11.reuse, R69, PT ;  /* 0x000000450b00720c */ /* 0x040fe40003f24070 */
[----:B------:R-:W-:Y:S02]  /*7660*/  ISETP.GT.U32.AND P4, PT, R11, R68, PT ;  /* 0x000000440b00720c */ /* 0x000fe40003f84070 */
[----:B0-----:R-:W-:Y:S01]  /*7670*/  LOP3.LUT R49, R13, 0x12, RZ, 0xfc, !PT ;  /* 0x000000120d317812 */ /* 0x001fe200078efcff */
[----:B------:R0:W-:Y:S03]  /*7680*/  STL [R1+0x1ec], R65 ;  /* 0x0001ec4101007387 */ /* 0x0001e60000100800 */
[----:B------:R-:W-:-:S05]  /*7690*/  ISETP.LT.AND P0, PT, R49, UR16, P6 ;  /* 0x0000001031007c0c */ /* 0x000fca000b701270 */
[--C-:B------:R-:W-:Y:S01]  /*76a0*/  @!P1 IMAD.IADD R69, R69, 0x1, -R11.reuse ;  /* 0x0000000145459824 */ /* 0x100fe200078e0a0b */
[----:B0-----:R-:W2:Y:S01]  /*76b0*/  LDL.LU.64 R64, [R1+0x1358] ;  /* 0x0013580001407983 */ /* 0x001ea20000300a00 */
[----:B------:R-:W-:-:S03]  /*76c0*/  @!P4 IMAD.IADD R68, R68, 0x1, -R11 ;  /* 0x000000014444c824 */ /* 0x000fc600078e0a0b */
[----:B------:R-:W4:Y:S04]  /*76d0*/  LDL.LU R49, [R1+0x14] ;  /* 0x0000140001317983 */ /* 0x000f280000300800 */
[----:B------:R-:W-:Y:S04]  /*76e0*/  STL [R1+0x12c4], R70 ;  /* 0x0012c44601007387 */ /* 0x000fe80000100800 */
[----:B------:R-:W-:Y:S04]  /*76f0*/  STL [R1+0x12cc], R71 ;  /* 0x0012cc4701007387 */ /* 0x000fe80000100800 */
[----:B------:R-:W-:Y:S04]  /*7700*/  STL [R1+0x12c0], R69 ;  /* 0x0012c04501007387 */ /* 0x000fe80000100800 */
[----:B------:R-:W-:Y:S04]  /*7710*/  STL [R1+0x12c8], R68 ;  /* 0x0012c84401007387 */ /* 0x000fe80000100800 */
[----:B------:R-:W-:Y:S04]  /*7720*/  STL.64 [R1+0x12e8], R68 ;  /* 0x0012e84401007387 */ /* 0x000fe80000100a00 */
[----:B---3--:R0:W-:Y:S02]  /*7730*/  STL [R1+0x4c4], R76 ;  /* 0x0004c44c01007387 */ /* 0x0081e40000100800 */
[----:B0-----:R-:W-:-:S04]  /*7740*/  IADD3 R76, P6, PT, R2, R12, RZ ;  /* 0x0000000c024c7210 */ /* 0x001fc80007fde0ff */
[----:B------:R-:W-:-:S05]  /*7750*/  LEA.HI.X.SX32 R77, R2, R4, 0x1, P6 ;  /* 0x00000004024d7211 */ /* 0x000fca00030f0eff */
[----:B------:R4:W3:Y:S01]  /*7760*/  @P0 LDG.E.U8 R45, desc[UR20][R76.64] ;  /* 0x000000144c2d0981 */ /* 0x0008e2000c1e1100 */
[----:B------:R-:W-:Y:S02]  /*7770*/  ISETP.GT.U32.AND P3, PT, R11, R67, PT ;  /* 0x000000430b00720c */ /* 0x000fe40003f64070 */
[----:B------:R-:W-:Y:S02]  /*7780*/  LOP3.LUT R2, R13, 0x1a, RZ, 0xfc, !PT ;  /* 0x0000001a0d027812 */ /* 0x000fe400078efcff */
[----:B------:R-:W-:Y:S01]  /*7790*/  PLOP3.LUT P6, PT, PT, PT, UP1, 0x80, 0x8 ;  /* 0x000000000008781c */ /* 0x000fe20003fcf018 */
[----:B------:R4:W-:Y:S03]  /*77a0*/  STL [R1+0x210], R76 ;  /* 0x0002104c01007387 */ /* 0x0009e60000100800 */
[----:B------:R-:W-:-:S05]  /*77b0*/  ISETP.LT.AND P0, PT, R2, UR16, P6 ;  /* 0x0000001002007c0c */ /* 0x000fca000b701270 */
[----:B------:R-:W-:Y:S01]  /*77c0*/  @!P3 IMAD.IADD R67, R67, 0x1, -R11 ;  /* 0x000000014343b824 */ /* 0x000fe200078e0a0b */
[----:B------:R-:W-:-:S04]  /*77d0*/  PRMT R48, RZ, 0x7610, R48 ;  /* 0x00007610ff307816 */ /* 0x000fc80000000030 */
[----:B------:R-:W-:Y:S04]  /*77e0*/  STL [R1+0x12bc], R67 ;  /* 0x0012bc4301007387 */ /* 0x000fe80000100800 */
[----:B------:R0:W-:Y:S01]  /*77f0*/  STL [R1+0x20c], R77 ;  /* 0x00020c4d01007387 */ /* 0x0001e20000100800 */
[----:B----4-:R-:W-:-:S04]  /*7800*/  IADD3 R76, P6, PT, R49, R12, RZ ;  /* 0x0000000c314c7210 */ /* 0x010fc80007fde0ff */
[----:B0-----:R-:W-:-:S05]  /*7810*/  LEA.HI.X.SX32 R77, R49, R4, 0x1, P6 ;  /* 0x00000004314d7211 */ /* 0x001fca00030f0eff */
[----:B------:R-:W4:Y:S04]  /*7820*/  @P0 LDG.E.U8 R48, desc[UR20][R76.64] ;  /* 0x000000144c300981 */ /* 0x000f28000c1e1100 */
[----:B---3--:R0:W-:Y:S04]  /*7830*/  STL [R1+0x4c0], R45 ;  /* 0x0004c02d01007387 */ /* 0x0081e80000100800 */
[----:B0-----:R-:W3:Y:S01]  /*7840*/  LDL.LU R45, [R1+0x24] ;  /* 0x00002400012d7983 */ /* 0x001ee20000300800 */
[C---:B------:R-:W-:Y:S02]  /*7850*/  ISETP.GT.U32.AND P5, PT, R11.reuse, R66, PT ;  /* 0x000000420b00720c */ /* 0x040fe40003fa4070 */
[----:B--2---:R-:W-:-:S02]  /*7860*/  ISETP.GT.U32.AND P1, PT, R11, R65, PT ;  /* 0x000000410b00720c */ /* 0x004fc40003f24070 */
[C---:B------:R-:W-:Y:S02]  /*7870*/  ISETP.GT.U32.AND P4, PT, R11.reuse, R64, PT ;  /* 0x000000400b00720c */ /* 0x040fe40003f84070 */
[----:B------:R-:W-:-:S07]  /*7880*/  ISETP.GT.U32.AND P3, PT, R11, R63, PT ;  /* 0x0000003f0b00720c */ /* 0x000fce0003f64070 */
[--C-:B------:R-:W-:Y:S01]  /*7890*/  @!P5 IMAD.IADD R66, R66, 0x1, -R11.reuse ;  /* 0x000000014242d824 */ /* 0x100fe200078e0a0b */
[----:B------:R-:W-:Y:S01]  /*78a0*/  ISETP.GT.U32.AND P5, PT, R11, R62, PT ;  /* 0x0000003e0b00720c */ /* 0x000fe20003fa4070 */
[--C-:B------:R-:W-:Y:S01]  /*78b0*/  @!P1 IMAD.IADD R65, R65, 0x1, -R11.reuse ;  /* 0x0000000141419824 */ /* 0x100fe200078e0a0b */
[C---:B------:R-:W-:Y:S01]  /*78c0*/  ISETP.GT.U32.AND P1, PT, R11.reuse, R61, PT ;  /* 0x0000003d0b00720c */ /* 0x040fe20003f24070 */
[----:B------:R-:W-:Y:S01]  /*78d0*/  @!P4 IMAD.IADD R64, R64, 0x1, -R11 ;  /* 0x000000014040c824 */ /* 0x000fe200078e0a0b */
[----:B------:R-:W-:Y:S01]  /*78e0*/  ISETP.GT.U32.AND P4, PT, R11, R60, PT ;  /* 0x0000003c0b00720c */ /* 0x000fe20003f84070 */
[----:B------:R-:W-:Y:S04]  /*78f0*/  STL [R1+0x12b4], R66 ;  /* 0x0012b44201007387 */ /* 0x000fe80000100800 */
[----:B------:R-:W-:Y:S01]  /*7900*/  STL.64 [R1+0x12d8], R66 ;  /* 0x0012d84201007387 */ /* 0x000fe20000100a00 */
[----:B------:R-:W-:-:S03]  /*7910*/  LOP3.LUT R2, R13, 0x22, RZ, 0xfc, !PT ;  /* 0x000000220d027812 */ /* 0x000fc600078efcff */
[----:B------:R-:W-:Y:S01]  /*7920*/  STL.64 [R1+0x1308], R66 ;  /* 0x0013084201007387 */ /* 0x000fe20000100a00 */
[--C-:B------:R-:W-:Y:S01]  /*7930*/  @!P5 IMAD.IADD R62, R62, 0x1, -R11.reuse ;  /* 0x000000013e3ed824 */ /* 0x100fe200078e0a0b */
[----:B------:R-:W-:Y:S02]  /*7940*/  PLOP3.LUT P6, PT, PT, PT, UP1, 0x80, 0x8 ;  /* 0x000000000008781c */ /* 0x000fe40003fcf018 */
[----:B------:R-:W-:Y:S01]  /*7950*/  STL [R1+0x12b8], R65 ;  /* 0x0012b84101007387 */ /* 0x000fe20000100800 */
[----:B------:R-:W-:-:S03]  /*7960*/  @!P3 IMAD.IADD R63, R63, 0x1, -R11 ;  /* 0x000000013f3fb824 */ /* 0x000fc600078e0a0b */
[----:B------:R-:W-:Y:S01]  /*7970*/  STL [R1+0x12b0], R64 ;  /* 0x0012b04001007387 */ /* 0x000fe20000100800 */
[--C-:B------:R-:W-:Y:S02]  /*7980*/  @!P1 IMAD.IADD R61, R61, 0x1, -R11.reuse ;  /* 0x000000013d3d9824 */ /* 0x100fe400078e0a0b */
[----:B------:R-:W-:Y:S01]  /*7990*/  @!P4 IMAD.IADD R60, R60, 0x1, -R11 ;  /* 0x000000013c3cc824 */ /* 0x000fe200078e0a0b */
[----:B------:R-:W-:Y:S01]  /*79a0*/  STL.64 [R1+0x1328], R64 ;  /* 0x0013284001007387 */ /* 0x000fe20000100a00 */
[----:B------:R-:W-:-:S03]  /*79b0*/  ISETP.LT.AND P0, PT, R2, UR16, P6 ;  /* 0x0000001002007c0c */ /* 0x000fc6000b701270 */
[----:B------:R-:W-:Y:S04]  /*79c0*/  STL [R1+0xc1c], R76 ;  /* 0x000c1c4c01007387 */ /* 0x000fe80000100800 */
[----:B------:R-:W2:Y:S04]  /*79d0*/  LDL.LU R49, [R1+0x2c] ;  /* 0x00002c0001317983 */ /* 0x000ea80000300800 */
[----:B------:R-:W-:Y:S04]  /*79e0*/  STL [R1+0xc18], R77 ;  /* 0x000c184d01007387 */ /* 0x000fe80000100800 */
[----:B------:R-:W-:Y:S04]  /*79f0*/  STL [R1+0x12ac], R62 ;  /* 0x0012ac3e01007387 */ /* 0x000fe80000100800 */
[----:B------:R-:W-:Y:S04]  /*7a00*/  STL.64 [R1+0x1330], R62 ;  /* 0x0013303e01007387 */ /* 0x000fe80000100a00 */
[----:B------:R-:W-:Y:S01]  /*7a10*/  STL.64 [R1+0x1338], R60 ;  /* 0x0013383c01007387 */ /* 0x000fe20000100a00 */
[----:B------:R-:W-:-:S03]  /*7a20*/  PRMT R44, RZ, 0x7610, R44 ;  /* 0x00007610ff2c7816 */ /* 0x000fc6000000002c */
[----:B----4-:R3:W-:Y:S02]  /*7a30*/  STL [R1+0x4bc], R48 ;  /* 0x0004bc3001007387 */ /* 0x0107e40000100800 */
[----:B---3--:R-:W-:-:S04]  /*7a40*/  IADD3 R48, P6, PT, R45, R12, RZ ;  /* 0x0000000c2d307210 */ /* 0x008fc80007fde0ff */
[----:B------:R-:W-:Y:S01]  /*7a50*/  LEA.HI.X.SX32 R76, R45, R4, 0x1, P6 ;  /* 0x000000042d4c7211 */ /* 0x000fe200030f0eff */
[----:B------:R-:W-:Y:S04]  /*7a60*/  STL [R1+0xc2c], R48 ;  /* 0x000c2c3001007387 */ /* 0x000fe80000100800 */
[----:B------:R-:W3:Y:S01]  /*7a70*/  LDL.LU R45, [R1+0x30] ;  /* 0x00003000012d7983 */ /* 0x000ee20000300800 */
[----:B------:R-:W-:-:S03]  /*7a80*/  @P0 IMAD.MOV.U32 R77, RZ, RZ, R76 ;  /* 0x000000ffff4d0224 */ /* 0x000fc600078e004c */
[----:B------:R0:W-:Y:S02]  /*7a90*/  STL [R1+0xc28], R76 ;  /* 0x000c284c01007387 */ /* 0x0001e40000100800 */
[----:B0-----:R-:W-:-:S05]  /*7aa0*/  @P0 IMAD.MOV.U32 R76, RZ, RZ, R48 ;  /* 0x000000ffff4c0224 */ /* 0x001fca00078e0030 */
[----:B------:R-:W4:Y:S01]  /*7ab0*/  @P0 LDG.E.U8 R44, desc[UR20][R76.64] ;  /* 0x000000144c2c0981 */ /* 0x000f22000c1e1100 */
[----:B------:R-:W-:Y:S02]  /*7ac0*/  ISETP.GT.U32.AND P1, PT, R11, R57, PT ;  /* 0x000000390b00720c */ /* 0x000fe40003f24070 */
[----:B------:R-:W-:Y:S02]  /*7ad0*/  LOP3.LUT R2, R13, 0x2a, RZ, 0xfc, !PT ;  /* 0x0000002a0d027812 */ /* 0x000fe400078efcff */
[----:B------:R-:W-:-:S04]  /*7ae0*/  PLOP3.LUT P6, PT, PT, PT, UP1, 0x80, 0x8 ;  /* 0x000000000008781c */ /* 0x000fc80003fcf018 */
[----:B------:R-:W-:Y:S01]  /*7af0*/  ISETP.LT.AND P0, PT, R2, UR16, P6 ;  /* 0x0000001002007c0c */ /* 0x000fe2000b701270 */
[----:B------:R-:W2:Y:S04]  /*7b00*/  LDL.LU R77, [R1+0x38] ;  /* 0x00003800014d7983 */ /* 0x000ea80000300800 */
[----:B------:R-:W-:-:S05]  /*7b10*/  @!P1 IMAD.IADD R57, R57, 0x1, -R11 ;  /* 0x0000000139399824 */ /* 0x000fca00078e0a0b */
[----:B------:R-:W-:Y:S01]  /*7b20*/  STL [R1+0x12a8], R57 ;  /* 0x0012a83901007387 */ /* 0x000fe20000100800 */
[----:B------:R-:W-:-:S03]  /*7b30*/  PRMT R5, RZ, 0x7610, R5 ;  /* 0x00007610ff057816 */ /* 0x000fc60000000005 */
[----:B----4-:R2:W-:Y:S02]  /*7b40*/  STL [R1+0x4b8], R44 ;  /* 0x0004b82c01007387 */ /* 0x0105e40000100800 */
[----:B--2---:R-:W-:-:S04]  /*7b50*/  IADD3 R44, P6, PT, R49, R12, RZ ;  /* 0x0000000c312c7210 */ /* 0x004fc80007fde0ff */
[----:B------:R-:W-:Y:S01]  /*7b60*/  LEA.HI.X.SX32 R48, R49, R4, 0x1, P6 ;  /* 0x0000000431307211 */ /* 0x000fe200030f0eff */
[----:B------:R-:W-:Y:S04]  /*7b70*/  STL [R1+0xc3c], R44 ;  /* 0x000c3c2c01007387 */ /* 0x000fe80000100800 */
[----:B------:R0:W-:Y:S01]  /*7b80*/  STL [R1+0xc38], R48 ;  /* 0x000c383001007387 */ /* 0x0001e20000100800 */
[----:B------:R-:W-:Y:S02]  /*7b90*/  @P0 IMAD.MOV.U32 R49, RZ, RZ, R48 ;  /* 0x000000ffff310224 */ /* 0x000fe400078e0030 */
[----:B0-----:R-:W-:-:S05]  /*7ba0*/  @P0 IMAD.MOV.U32 R48, RZ, RZ, R44 ;  /* 0x000000ffff300224 */ /* 0x001fca00078e002c */
[----:B------:R-:W2:Y:S01]  /*7bb0*/  @P0 LDG.E.U8 R5, desc[UR20][R48.64] ;  /* 0x0000001430050981 */ /* 0x000ea2000c1e1100 */
[----:B------:R-:W-:Y:S02]  /*7bc0*/  LOP3.LUT R2, R13, 0x32, RZ, 0xfc, !PT ;  /* 0x000000320d027812 */ /* 0x000fe400078efcff */
[----:B------:R-:W-:-:S04]  /*7bd0*/  PLOP3.LUT P6, PT, PT, PT, UP1, 0x80, 0x8 ;  /* 0x000000000008781c */ /* 0x000fc80003fcf018 */
[----:B------:R-:W-:Y:S02]  /*7be0*/  ISETP.LT.AND P0, PT, R2, UR16, P6 ;  /* 0x0000001002007c0c */ /* 0x000fe4000b701270 */
[C---:B---3--:R-:W-:Y:S01]  /*7bf0*/  IADD3 R44, P6, PT, R45.reuse, R12, RZ ;  /* 0x0000000c2d2c7210 */ /* 0x048fe20007fde0ff */
[----:B------:R-:W3:Y:S01]  /*7c00*/  LDL.LU.64 R48, [R1+0x1350] ;  /* 0x0013500001307983 */ /* 0x000ee20000300a00 */
[----:B------:R-:W-:Y:S02]  /*7c10*/  PRMT R73, RZ, 0x7610, R73 ;  /* 0x00007610ff497816 */ /* 0x000fe40000000049 */
[----:B------:R-:W-:Y:S02]  /*7c20*/  LEA.HI.X.SX32 R45, R45, R4, 0x1, P6 ;  /* 0x000000042d2d7211 */ /* 0x000fe400030f0eff */
[----:B------:R-:W-:Y:S02]  /*7c30*/  LOP3.LUT R2, R13, 0x3a, RZ, 0xfc, !PT ;  /* 0x0000003a0d027812 */ /* 0x000fe400078efcff */
[----:B------:R-:W-:-:S03]  /*7c40*/  PLOP3.LUT P6, PT, PT, PT, UP1, 0x80, 0x8 ;  /* 0x000000000008781c */ /* 0x000fc60003fcf018 */
[----:B------:R-:W4:Y:S01]  /*7c50*/  @P0 LDG.E.U8 R73, desc[UR20][R44.64] ;  /* 0x000000142c490981 */ /* 0x000f22000c1e1100 */
[----:B------:R-:W-:Y:S02]  /*7c60*/  ISETP.LT.AND P0, PT, R2, UR16, P6 ;  /* 0x0000001002007c0c */ /* 0x000fe4000b701270 */
[C---:B------:R-:W-:Y:S02]  /*7c70*/  IADD3 R76, P6, PT, R77.reuse, R12, RZ ;  /* 0x0000000c4d4c7210 */ /* 0x040fe40007fde0ff */
[----:B------:R-:W-:Y:S02]  /*7c80*/  PRMT R74, RZ, 0x7610, R74 ;  /* 0x00007610ff4a7816 */ /* 0x000fe4000000004a */
[----:B------:R-:W-:-:S07]  /*7c90*/  LEA.HI.X.SX32 R77, R77, R4, 0x1, P6 ;  /* 0x000000044d4d7211 */ /* 0x000fce00030f0eff */
[----:B------:R-:W3:Y:S04]  /*7ca0*/  @P0 LDG.E.U8 R74, desc[UR20][R76.64] ;  /* 0x000000144c4a0981 */ /* 0x000ee8000c1e1100 */
[----:B--2---:R0:W-:Y:S04]  /*7cb0*/  STL [R1+0x4b4], R5 ;  /* 0x0004b40501007387 */ /* 0x0041e80000100800 */
[----:B0-----:R-:W2:Y:S04]  /*7cc0*/  LDL.LU R5, [R1+0x34] ;  /* 0x0000340001057983 */ /* 0x001ea80000300800 */
[----:B------:R-:W-:Y:S04]  /*7cd0*/  STL [R1+0xc4c], R44 ;  /* 0x000c4c2c01007387 */ /* 0x000fe80000100800 */
[----:B------:R0:W-:Y:S01]  /*7ce0*/  STL [R1+0xc48], R45 ;  /* 0x000c482d01007387 */ /* 0x0001e20000100800 */
[----:B------:R-:W-:-:S03]  /*7cf0*/  PLOP3.LUT P6, PT, PT, PT, UP1, 0x80, 0x8 ;  /* 0x000000000008781c */ /* 0x000fc60003fcf018 */
[----:B0-----:R-:W3:Y:S04]  /*7d00*/  LDL.LU.64 R44, [R1+0x1348] ;  /* 0x00134800012c7983 */ /* 0x001ee80000300a00 */
[----:B------:R-:W3:Y:S04]  /*7d10*/  LDL.LU R2, [R1+0x3c] ;  /* 0x00003c0001027983 */ /* 0x000ee80000300800 */
[----:B------:R-:W-:Y:S04]  /*7d20*/  STL [R1+0xc58], R76 ;  /* 0x000c584c01007387 */ /* 0x000fe80000100800 */
[----:B----4-:R0:W-:Y:S02]  /*7d30*/  STL [R1+0x4b0], R73 ;  /* 0x0004b04901007387 */ /* 0x0101e40000100800 */
[----:B0-----:R-:W-:-:S04]  /*7d40*/  LOP3.LUT R73, R13, 0x42, RZ, 0xfc, !PT ;  /* 0x000000420d497812 */ /* 0x001fc800078efcff */
[----:B------:R-:W-:Y:S01]  /*7d50*/  ISETP.LT.AND P0, PT, R73, UR16, P6 ;  /* 0x0000001049007c0c */ /* 0x000fe2000b701270 */
[----:B------:R-:W-:Y:S01]  /*7d60*/  STL [R1+0xc54], R77 ;  /* 0x000c544d01007387 */ /* 0x000fe20000100800 */
[----:B------:R-:W-:Y:S02]  /*7d70*/  PRMT R72, RZ, 0x7610, R72 ;  /* 0x00007610ff487816 */ /* 0x000fe40000000048 */
[----:B--2---:R-:W-:-:S05]  /*7d80*/  IADD3 R73, P6, PT, R5, R12, RZ ;  /* 0x0000000c05497210 */ /* 0x004fca0007fde0ff */
[----:B------:R-:W-:Y:S04]  /*7d90*/  STL [R1+0xc60], R73 ;  /* 0x000c604901007387 */ /* 0x000fe80000100800 */
[----:B---3--:R0:W-:Y:S01]  /*7da0*/  STL [R1+0x4ac], R74 ;  /* 0x0004ac4a01007387 */ /* 0x0081e20000100800 */
[----:B------:R-:W-:Y:S01]  /*7db0*/  @P0 IMAD.MOV.U32 R76, RZ, RZ, R73 ;  /* 0x000000ffff4c0224 */ /* 0x000fe200078e0049 */
[----:B0-----:R-:W-:-:S05]  /*7dc0*/  LEA.HI.X.SX32 R74, R5, R4, 0x1, P6 ;  /* 0x00000004054a7211 */ /* 0x001fca00030f0eff */
[----:B------:R-:W-:-:S05]  /*7dd0*/  @P0 IMAD.MOV.U32 R77, RZ, RZ, R74 ;  /* 0x000000ffff4d0224 */ /* 0x000fca00078e004a */
[----:B------:R-:W2:Y:S01]  /*7de0*/  @P0 LDG.E.U8 R72, desc[UR20][R76.64] ;  /* 0x000000144c480981 */ /* 0x000ea2000c1e1100 */
[----:B------:R-:W-:Y:S02]  /*7df0*/  LOP3.LUT R5, R13, 0x4a, RZ, 0xfc, !PT ;  /* 0x0000004a0d057812 */ /* 0x000fe400078efcff */
[----:B------:R-:W-:Y:S01]  /*7e00*/  PLOP3.LUT P6, PT, PT, PT, UP1, 0x80, 0x8 ;  /* 0x000000000008781c */ /* 0x000fe20003fcf018 */
[----:B------:R-:W-:Y:S03]  /*7e10*/  STL [R1+0xc5c], R74 ;  /* 0x000c5c4a01007387 */ /* 0x000fe60000100800 */
[----:B------:R-:W-:Y:S02]  /*7e20*/  ISETP.LT.AND P0, PT, R5, UR16, P6 ;  /* 0x0000001005007c0c */ /* 0x000fe4000b701270 */
[----:B------:R-:W-:Y:S02]  /*7e30*/  PRMT R6, RZ, 0x7610, R6 ;  /* 0x00007610ff067816 */ /* 0x000fe40000000006 */
[----:B------:R-:W-:-:S02]  /*7e40*/  LOP3.LUT R5, R13, 0x52, RZ, 0xfc, !PT ;  /* 0x000000520d057812 */ /* 0x000fc400078efcff */
[----:B------:R-:W-:Y:S01]  /*7e50*/  PRMT R71, RZ, 0x7610, R71 ;  /* 0x00007610ff477816 */ /* 0x000fe20000000047 */
[----:B--2---:R0:W-:Y:S02]  /*7e60*/  STL [R1+0x4a8], R72 ;  /* 0x0004a84801007387 */ /* 0x0041e40000100800 */
[----:B0-----:R-:W-:-:S04]  /*7e70*/  IADD3 R72, P6, PT, R2, R12, RZ ;  /* 0x0000000c02487210 */ /* 0x001fc80007fde0ff */
[----:B------:R-:W-:Y:S02]  /*7e80*/  LEA.HI.X.SX32 R73, R2, R4, 0x1, P6 ;  /* 0x0000000402497211 */ /* 0x000fe400030f0eff */
[----:B------:R-:W-:-:S03]  /*7e90*/  PLOP3.LUT P6, PT, PT, PT, UP1, 0x80, 0x8 ;  /* 0x000000000008781c */ /* 0x000fc60003fcf018 */
[----:B------:R0:W2:Y:S01]  /*7ea0*/  @P0 LDG.E.U8 R6, desc[UR20][R72.64] ;  /* 0x0000001448060981 */ /* 0x0000a2000c1e1100 */
[----:B------:R-:W-:-:S03]  /*7eb0*/  ISETP.LT.AND P0, PT, R5, UR16, P6 ;  /* 0x0000001005007c0c */ /* 0x000fc6000b701270 */
[----:B------:R0:W-:Y:S04]  /*7ec0*/  STL [R1+0xc68], R72 ;  /* 0x000c684801007387 */ /* 0x0001e80000100800 */
[----:B------:R-:W3:Y:S01]  /*7ed0*/  LDL.LU R2, [R1+0x44] ;  /* 0x0000440001027983 */ /* 0x000ee20000300800 */
[----:B0-----:R-:W-:-:S03]  /*7ee0*/  IADD3 R72, P6, PT, R78, R12, RZ ;  /* 0x0000000c4e487210 */ /* 0x001fc60007fde0ff */
[----:B------:R0:W-:Y:S04]  /*7ef0*/  STL [R1+0xc64], R73 ;  /* 0x000c644901007387 */ /* 0x0001e80000100800 */
[----:B------:R-:W4:Y:S01]  /*7f00*/  LDL.LU R5, [R1+0x40] ;  /* 0x0000400001057983 */ /* 0x000f220000300800 */
[----:B0-----:R-:W-:-:S05]  /*7f10*/  LEA.HI.X.SX32 R73, R78, R4, 0x1, P6 ;  /* 0x000000044e497211 */ /* 0x001fca00030f0eff */
[----:B------:R-:W3:Y:S04]  /*7f20*/  @P0 LDG.E.U8 R71, desc[UR20][R72.64] ;  /* 0x0000001448470981 */ /* 0x000ee8000c1e1100 */
[----:B------:R-:W-:Y:S01]  /*7f30*/  STL [R1+0xc70], R72 ;  /* 0x000c704801007387 */ /* 0x000fe20000100800 */
[----:B------:R-:W-:-:S03]  /*7f40*/  PLOP3.LUT P6, PT, PT, PT, UP1, 0x80, 0x8 ;  /* 0x000000000008781c */ /* 0x000fc60003fcf018 */
[----:B------:R-:W-:Y:S04]  /*7f50*/  STL [R1+0x1278], R78 ;  /* 0x0012784e01007387 */ /* 0x000fe80000100800 */
[----:B------:R-:W-:Y:S01]  /*7f60*/  STL [R1+0x1298], R78 ;  /* 0x0012984e01007387 */ /* 0x000fe20000100800 */
[----:B------:R-:W-:-:S03]  /*7f70*/  PRMT R69, RZ, 0x7610, R69 ;  /* 0x00007610ff457816 */ /* 0x000fc60000000045 */
[----:B--2---:R0:W-:Y:S04]  /*7f80*/  STL [R1+0x4a4], R6 ;  /* 0x0004a40601007387 */ /* 0x0041e80000100800 */
[----:B------:R-:W-:Y:S01]  /*7f90*/  STL [R1+0xc6c], R73 ;  /* 0x000c6c4901007387 */ /* 0x000fe20000100800 */
[----:B0-----:R-:W-:-:S04]  /*7fa0*/  LOP3.LUT R6, R13, 0x5a, RZ, 0xfc, !PT ;  /* 0x0000005a0d067812 */ /* 0x001fc800078efcff */
[----:B------:R-:W-:Y:S02]  /*7fb0*/  ISETP.LT.AND P0, PT, R6, UR16, P6 ;  /* 0x0000001006007c0c */ /* 0x000fe4000b701270 */
[----:B------:R-:W2:Y:S04]  /*7fc0*/  LDL.LU R6, [R1+0x50] ;  /* 0x0000500001067983 */ /* 0x000ea80000300800 */
[----:B---3--:R0:W-:Y:S02]  /*7fd0*/  STL [R1+0x4a0], R71 ;  /* 0x0004a04701007387 */ /* 0x0081e40000100800 */
[----:B0-----:R-:W-:-:S04]  /*7fe0*/  IADD3 R71, P6, PT, R2, R12, RZ ;  /* 0x0000000c02477210 */ /* 0x001fc80007fde0ff */
[----:B------:R-:W-:Y:S01]  /*7ff0*/  LEA.HI.X.SX32 R72, R2, R4, 0x1, P6 ;  /* 0x0000000402487211 */ /* 0x000fe200030f0eff */
[----:B------:R-:W-:Y:S04]  /*8000*/  STL [R1+0xc78], R71 ;  /* 0x000c784701007387 */ /* 0x000fe80000100800 */
[----:B------:R0:W-:Y:S01]  /*8010*/  STL [R1+0xc74], R72 ;  /* 0x000c744801007387 */ /* 0x0001e20000100800 */
[----:B------:R-:W-:Y:S02]  /*8020*/  @P0 IMAD.MOV.U32 R73, RZ, RZ, R72 ;  /* 0x000000ffff490224 */ /* 0x000fe400078e0048 */
[----:B0-----:R-:W-:-:S05]  /*8030*/  @P0 IMAD.MOV.U32 R72, RZ, RZ, R71 ;  /* 0x000000ffff480224 */ /* 0x001fca00078e0047 */
[----:B------:R-:W3:Y:S01]  /*8040*/  @P0 LDG.E.U8 R69, desc[UR20][R72.64] ;  /* 0x0000001448450981 */ /* 0x000ee2000c1e1100 */
[----:B------:R-:W-:Y:S02]  /*8050*/  LOP3.LUT R2, R13, 0x62, RZ, 0xfc, !PT ;  /* 0x000000620d027812 */ /* 0x000fe400078efcff */
[----:B------:R-:W-:-:S04]  /*8060*/  PLOP3.LUT P6, PT, PT, PT, UP1, 0x80, 0x8 ;  /* 0x000000000008781c */ /* 0x000fc80003fcf018 */
[----:B------:R-:W-:Y:S02]  /*8070*/  ISETP.LT.AND P0, PT, R2, UR16, P6 ;  /* 0x0000001002007c0c */ /* 0x000fe4000b701270 */
[----:B------:R-:W2:Y:S01]  /*8080*/  LDL.LU R2, [R1+0x4c] ;  /* 0x00004c0001027983 */ /* 0x000ea20000300800 */
[----:B------:R-:W-:-:S03]  /*8090*/  PRMT R67, RZ, 0x7610, R67 ;  /* 0x00007610ff437816 */ /* 0x000fc60000000043 */
[----:B---3--:R4:W-:Y:S02]  /*80a0*/  STL [R1+0x49c], R69 ;  /* 0x00049c4501007387 */ /* 0x0089e40000100800 */
[----:B----4-:R-:W-:-:S04]  /*80b0*/  IADD3 R69, P6, PT, R5, R12, RZ ;  /* 0x0000000c05457210 */ /* 0x010fc80007fde0ff */
[----:B------:R-:W-:Y:S01]  /*80c0*/  LEA.HI.X.SX32 R71, R5, R4, 0x1, P6 ;  /* 0x0000000405477211 */ /* 0x000fe200030f0eff */
[----:B------:R-:W-:-:S04]  /*80d0*/  @P0 IMAD.MOV.U32 R72, RZ, RZ, R69 ;  /* 0x000000ffff480224 */ /* 0x000fc800078e0045 */
[----:B------:R-:W-:-:S05]  /*80e0*/  @P0 IMAD.MOV.U32 R73, RZ, RZ, R71 ;  /* 0x000000ffff490224 */ /* 0x000fca00078e0047 */
[----:B------:R-:W3:Y:S01]  /*80f0*/  @P0 LDG.E.U8 R67, desc[UR20][R72.64] ;  /* 0x0000001448430981 */ /* 0x000ee2000c1e1100 */
[----:B------:R-:W-:Y:S02]  /*8100*/  LOP3.LUT R5, R13, 0x6a, RZ, 0xfc, !PT ;  /* 0x0000006a0d057812 */ /* 0x000fe400078efcff */
[----:B------:R-:W-:Y:S01]  /*8110*/  PLOP3.LUT P6, PT, PT, PT, UP1, 0x80, 0x8 ;  /* 0x000000000008781c */ /* 0x000fe20003fcf018 */
[----:B------:R-:W-:Y:S03]  /*8120*/  STL [R1+0xc80], R69 ;  /* 0x000c804501007387 */ /* 0x000fe60000100800 */
[----:B------:R-:W-:Y:S01]  /*8130*/  ISETP.LT.AND P0, PT, R5, UR16, P6 ;  /* 0x0000001005007c0c */ /* 0x000fe2000b701270 */
[----:B------:R-:W-:Y:S04]  /*8140*/  STL [R1+0xc7c], R71 ;  /* 0x000c7c4701007387 */ /* 0x000fe80000100800 */
[----:B------:R-:W4:Y:S01]  /*8150*/  LDL.LU R5, [R1+0x48] ;  /* 0x0000480001057983 */ /* 0x000f220000300800 */
[----:B------:R-:W-:-:S03]  /*8160*/  PRMT R64, RZ, 0x7610, R64 ;  /* 0x00007610ff407816 */ /* 0x000fc60000000040 */
[----:B---3--:R2:W-:Y:S02]  /*8170*/  STL [R1+0x498], R67 ;  /* 0x0004984301007387 */ /* 0x0085e40000100800 */
[----:B--2---:R-:W-:-:S04]  /*8180*/  IADD3 R67, P6, PT, R6, R12, RZ ;  /* 0x0000000c06437210 */ /* 0x004fc80007fde0ff */
[----:B------:R-:W-:Y:S01]  /*8190*/  LEA.HI.X.SX32 R69, R6, R4, 0x1, P6 ;  /* 0x0000000406457211 */ /* 0x000fe200030f0eff */
[----:B------:R-:W-:-:S04]  /*81a0*/  @P0 IMAD.MOV.U32 R72, RZ, RZ, R67 ;  /* 0x000000ffff480224 */ /* 0x000fc800078e0043 */
[----:B------:R-:W-:-:S05]  /*81b0*/  @P0 IMAD.MOV.U32 R73, RZ, RZ, R69 ;  /* 0x000000ffff490224 */ /* 0x000fca00078e0045 */
[----:B------:R-:W2:Y:S01]  /*81c0*/  @P0 LDG.E.U8 R64, desc[UR20][R72.64] ;  /* 0x0000001448400981 */ /* 0x000ea2000c1e1100 */
[----:B------:R-:W-:Y:S02]  /*81d0*/  LOP3.LUT R6, R13, 0x72, RZ, 0xfc, !PT ;  /* 0x000000720d067812 */ /* 0x000fe400078efcff */
[----:B------:R-:W-:Y:S01]  /*81e0*/  PLOP3.LUT P6, PT, PT, PT, UP1, 0x80, 0x8 ;  /* 0x000000000008781c */ /* 0x000fe20003fcf018 */
[----:B------:R-:W-:Y:S03]  /*81f0*/  STL [R1+0xc88], R67 ;  /* 0x000c884301007387 */ /* 0x000fe60000100800 */
[----:B------:R-:W-:Y:S01]  /*8200*/  ISETP.LT.AND P0, PT, R6, UR16, P6 ;  /* 0x0000001006007c0c */ /* 0x000fe2000b701270 */
[----:B------:R-:W-:Y:S04]  /*8210*/  STL [R1+0xc84], R69 ;  /* 0x000c844501007387 */ /* 0x000fe80000100800 */
[----:B------:R-:W3:Y:S01]  /*8220*/  LDL.LU R6, [R1+0x4] ;  /* 0x0000040001067983 */ /* 0x000ee20000300800 */
[----:B------:R-:W-:-:S03]  /*8230*/  PRMT R62, RZ, 0x7610, R62 ;  /* 0x00007610ff3e7816 */ /* 0x000fc6000000003e */
[----:B--2---:R0:W-:Y:S02]  /*8240*/  STL [R1+0x494], R64 ;  /* 0x0004944001007387 */ /* 0x0041e40000100800 */
[----:B0-----:R-:W-:-:S04]  /*8250*/  IADD3 R64, P6, PT, R2, R12, RZ ;  /* 0x0000000c02407210 */ /* 0x001fc80007fde0ff */
        /* <DEDUP_REMOVED lines=12> */
[----:B----4-:R-:W-:-:S04]  /*8320*/  IADD3 R62, P6, PT, R5, R12, RZ ;  /* 0x0000000c053e7210 */ /* 0x010fc80007fde0ff */
        /* <DEDUP_REMOVED lines=8> */
[----:B------:R-:W-:Y:S01]  /*83b0*/  STL [R1+0xc94], R64 ;  /* 0x000c944001007387 */ /* 0x000fe20000100800 */
[----:B------:R-:W-:-:S03]  /*83c0*/  PRMT R9, RZ, 0x7610, R9 ;  /* 0x00007610ff097816 */ /* 0x000fc60000000009 */
[----:B--2---:R3:W-:Y:S02]  /*83d0*/  STL [R1+0x48c], R61 ;  /* 0x00048c3d01007387 */ /* 0x0047e40000100800 */
[----:B---3--:R-:W-:-:S04]  /*83e0*/  IADD3 R61, P6, PT, R6, R12, RZ ;  /* 0x0000000c063d7210 */ /* 0x008fc80007fde0ff */
[----:B------:R-:W-:Y:S02]  /*83f0*/  LEA.HI.X.SX32 R62, R6, R4, 0x1, P6 ;  /* 0x00000004063e7211 */ /* 0x000fe400030f0eff */
[----:B------:R-:W-:-:S03]  /*8400*/  @P0 IMAD.MOV.U32 R72, RZ, RZ, R61 ;  /* 0x000000ffff480224 */ /* 0x000fc600078e003d */
[----:B------:R-:W-:-:S05]  /*8410*/  @P0 IMAD.MOV.U32 R73, RZ, RZ, R62 ;  /* 0x000000ffff490224 */ /* 0x000fca00078e003e */
[----:B------:R0:W2:Y:S04]  /*8420*/  @P0 LDG.E.U8 R9, desc[UR20][R72.64] ;  /* 0x0000001448090981 */ /* 0x0000a8000c1e1100 */
[----:B------:R-:W-:Y:S04]  /*8430*/  STL [R1+0xca0], R61 ;  /* 0x000ca03d01007387 */ /* 0x000fe80000100800 */
[----:B------:R-:W3:Y:S01]  /*8440*/  LDL.LU R5, [R1+0x58] ;  /* 0x0000580001057983 */ /* 0x000ee20000300800 */
[----:B------:R-:W-:Y:S02]  /*8450*/  LOP3.LUT R6, R13, 0x8a, RZ, 0xfc, !PT ;  /* 0x0000008a0d067812 */ /* 0x000fe400078efcff */
[----:B------:R-:W-:-:S04]  /*8460*/  PLOP3.LUT P6, PT, PT, PT, UP1, 0x80, 0x8 ;  /* 0x000000000008781c */ /* 0x000fc80003fcf018 */
[----:B------:R-:W-:Y:S02]  /*8470*/  ISETP.LT.AND P0, PT, R6, UR16, P6 ;  /* 0x0000001006007c0c */ /* 0x000fe4000b701270 */
[----:B------:R-:W-:Y:S01]  /*8480*/  IADD3 R6, P6, PT, R2, R12, RZ ;  /* 0x0000000c02067210 */ /* 0x000fe20007fde0ff */
[----:B------:R-:W-:Y:S04]  /*8490*/  STL [R1+0xc9c], R62 ;  /* 0x000c9c3e01007387 */ /* 0x000fe80000100800 */
[----:B------:R-:W-:Y:S01]  /*84a0*/  STL [R1+0xca8], R6 ;  /* 0x000ca80601007387 */ /* 0x000fe20000100800 */
[----:B------:R-:W-:-:S05]  /*84b0*/  PRMT R8, RZ, 0x7610, R8 ;  /* 0x00007610ff087816 */ /* 0x000fca0000000008 */
[----:B0-----:R-:W-:Y:S01]  /*84c0*/  @P0 IMAD.MOV.U32 R72, RZ, RZ, R6 ;  /* 0x000000ffff480224 */ /* 0x001fe200078e0006 */
[----:B------:R-:W-:Y:S01]  /*84d0*/  PRMT R60, RZ, 0x7610, R60 ;  /* 0x00007610ff3c7816 */ /* 0x000fe2000000003c */
[----:B--2---:R0:W-:Y:S04]  /*84e0*/  STL [R1+0x488], R9 ;  /* 0x0004880901007387 */ /* 0x0041e80000100800 */
[----:B------:R-:W2:Y:S01]  /*84f0*/  LDL R74, [R1+0xc4] ;  /* 0x0000c400014a7983 */ /* 0x000ea20000100800 */
[----:B0-----:R-:W-:Y:S02]  /*8500*/  LEA.HI.X.SX32 R9, R2, R4, 0x1, P6 ;  /* 0x0000000402097211 */ /* 0x001fe400030f0eff */
[----:B------:R-:W-:-:S03]  /*8510*/  LOP3.LUT R2, R13, 0x92, RZ, 0xfc, !PT ;  /* 0x000000920d027812 */ /* 0x000fc600078efcff */
[----:B------:R-:W-:Y:S01]  /*8520*/  @P0 IMAD.MOV.U32 R73, RZ, RZ, R9 ;  /* 0x000000ffff490224 */ /* 0x000fe200078e0009 */
[----:B------:R-:W-:-:S04]  /*8530*/  PLOP3.LUT P6, PT, PT, PT, UP1, 0x80, 0x8 ;  /* 0x000000000008781c */ /* 0x000fc80003fcf018 */
[----:B------:R0:W4:Y:S01]  /*8540*/  @P0 LDG.E.U8 R8, desc[UR20][R72.64] ;  /* 0x0000001448080981 */ /* 0x000122000c1e1100 */
[----:B------:R-:W-:-:S03]  /*8550*/  ISETP.LT.AND P0, PT, R2, UR16, P6 ;  /* 0x0000001002007c0c */ /* 0x000fc6000b701270 */
[----:B------:R3:W-:Y:S04]  /*8560*/  STL [R1+0xca4], R9 ;  /* 0x000ca40901007387 */ /* 0x0007e80000100800 */
[----:B------:R-:W2:Y:S04]  /*8570*/  LDL.LU R6, [R1+0x70] ;  /* 0x0000700001067983 */ /* 0x000ea80000300800 */
[----:B------:R-:W2:Y:S01]  /*8580*/  LDL R64, [R1+0xa4] ;  /* 0x0000a40001407983 */ /* 0x000ea20000100800 */
[----:B---3--:R-:W-:-:S03]  /*8590*/  IADD3 R9, P6, PT, R5, R12, RZ ;  /* 0x0000000c05097210 */ /* 0x008fc60007fde0ff */
[----:B------:R-:W3:Y:S01]  /*85a0*/  LDL R76, [R1] ;  /* 0x00000000014c7983 */ /* 0x000ee20000100800 */
[----:B------:R-:W-:Y:S01]  /*85b0*/  LEA.HI.X.SX32 R61, R5, R4, 0x1, P6 ;  /* 0x00000004053d7211 */ /* 0x000fe200030f0eff */
[----:B0-----:R-:W-:Y:S02]  /*85c0*/  @P0 IMAD.MOV.U32 R72, RZ, RZ, R9 ;  /* 0x000000ffff480224 */ /* 0x001fe400078e0009 */
[----:B------:R-:W2:Y:S02]  /*85d0*/  LDL R2, [R1+0xb4] ;  /* 0x0000b40001027983 */ /* 0x000ea40000100800 */
[----:B------:R-:W-:-:S05]  /*85e0*/  @P0 IMAD.MOV.U32 R73, RZ, RZ, R61 ;  /* 0x000000ffff490224 */ /* 0x000fca00078e003d */
[----:B------:R-:W2:Y:S01]  /*85f0*/  @P0 LDG.E.U8 R60, desc[UR20][R72.64] ;  /* 0x00000014483c0981 */ /* 0x000ea2000c1e1100 */
[----:B------:R-:W-:-:S03]  /*8600*/  PLOP3.LUT P6, PT, PT, PT, UP1, 0x80, 0x8 ;  /* 0x000000000008781c */ /* 0x000fc60003fcf018 */
[----:B------:R0:W-:Y:S04]  /*8610*/  STL [R1+0xcb0], R9 ;  /* 0x000cb00901007387 */ /* 0x0001e80000100800 */
[----:B------:R-:W3:Y:S01]  /*8620*/  LDL R5, [R1+0xc0] ;  /* 0x0000c00001057983 */ /* 0x000ee20000100800 */
[----:B------:R-:W-:Y:S02]  /*8630*/  PRMT R63, RZ, 0x7610, R63 ;  /* 0x00007610ff3f7816 */ /* 0x000fe4000000003f */
[C---:B------:R-:W-:Y:S02]  /*8640*/  ISETP.GT.U32.AND P5, PT, R11.reuse, R58, PT ;  /* 0x0000003a0b00720c */ /* 0x040fe40003fa4070 */
[C---:B------:R-:W-:Y:S02]  /*8650*/  ISETP.GT.U32.AND P4, PT, R11.reuse, R56, PT ;  /* 0x000000380b00720c */ /* 0x040fe40003f84070 */
        /* <DEDUP_REMOVED lines=33> */
[----:B------:R-:W-:Y:S01]  /*8870*/  @!P4 IMAD.IADD R38, R38, 0x1, -R11 ;  /* 0x000000012626c824 */ /* 0x000fe200078e0a0b */
[----:B------:R-:W-:Y:S01]  /*8880*/  ISETP.GT.U32.AND P4, PT, R11, R34, PT ;  /* 0x000000220b00720c */ /* 0x000fe20003f84070 */
[----:B----4-:R1:W-:Y:S04]  /*8890*/  STL [R1+0x484], R8 ;  /* 0x0004840801007387 */ /* 0x0103e80000100800 */
[----:B------:R-:W-:Y:S04]  /*88a0*/  STL [R1+0xcac], R61 ;  /* 0x000cac3d01007387 */ /* 0x000fe80000100800 */
[----:B0-----:R-:W4:Y:S01]  /*88b0*/  LDL.LU R9, [R1+0x6c] ;  /* 0x00006c0001097983 */ /* 0x001f220000300800 */
[----:B-1----:R-:W-:-:S03]  /*88c0*/  LOP3.LUT R8, R13, 0x9a, RZ, 0xfc, !PT ;  /* 0x0000009a0d087812 */ /* 0x002fc600078efcff */
[----:B------:R-:W4:Y:S01]  /*88d0*/  LDL R67, [R1+0xb0] ;  /* 0x0000b00001437983 */ /* 0x000f220000100800 */
[----:B------:R-:W-:-:S03]  /*88e0*/  ISETP.LT.AND P0, PT, R8, UR16, P6 ;  /* 0x0000001008007c0c */ /* 0x000fc6000b701270 */
[----:B------:R-:W4:Y:S04]  /*88f0*/  LDL R69, [R1+0xac] ;  /* 0x0000ac0001457983 */ /* 0x000f280000100800 */
[----:B------:R-:W4:Y:S04]  /*8900*/  LDL.LU R72, [R1+0x1340] ;  /* 0x0013400001487983 */ /* 0x000f280000300800 */
[----:B------:R-:W4:Y:S04]  /*8910*/  LDL R73, [R1+0x84] ;  /* 0x0000840001497983 */ /* 0x000f280000100800 */
[----:B--2---:R0:W-:Y:S02]  /*8920*/  STL [R1+0x480], R60 ;  /* 0x0004803c01007387 */ /* 0x0041e40000100800 */
[----:B0-----:R-:W-:-:S04]  /*8930*/  IADD3 R60, P6, PT, R6, R12, RZ ;  /* 0x0000000c063c7210 */ /* 0x001fc80007fde0ff */
[----:B------:R-:W-:-:S05]  /*8940*/  LEA.HI.X.SX32 R61, R6, R4, 0x1, P6 ;  /* 0x00000004063d7211 */ /* 0x000fca00030f0eff */
[----:B------:R-:W2:Y:S01]  /*8950*/  @P0 LDG.E.U8 R63, desc[UR20][R60.64] ;  /* 0x000000143c3f0981 */ /* 0x000ea2000c1e1100 */
[--C-:B------:R-:W-:Y:S01]  /*8960*/  @!P5 IMAD.IADD R32, R32, 0x1, -R11.reuse ;  /* 0x000000012020d824 */ /* 0x100fe200078e0a0b */
[----:B------:R-:W-:Y:S01]  /*8970*/  ISETP.GT.U32.AND P5, PT, R11, R28, PT ;  /* 0x0000001c0b00720c */ /* 0x000fe20003fa4070 */
        /* <DEDUP_REMOVED lines=50> */
[--C-:B------:R-:W-:Y:S01]  /*8ca0*/  @!P4 IMAD.IADD R90, R90, 0x1, -R11.reuse ;  /* 0x000000015a5ac824 */ /* 0x100fe200078e0a0b */
[----:B---3--:R-:W-:Y:S01]  /*8cb0*/  ISETP.GT.U32.AND P4, PT, R11, R76, PT ;  /* 0x0000004c0b00720c */ /* 0x008fe20003f84070 */
[----:B------:R-:W-:Y:S01]  /*8cc0*/  STL [R1+0xcb8], R60 ;  /* 0x000cb83c01007387 */ /* 0x000fe20000100800 */
[----:B------:R-:W-:Y:S02]  /*8cd0*/  LOP3.LUT R62, R13, 0xa2, RZ, 0xfc, !PT ;  /* 0x000000a20d3e7812 */ /* 0x000fe400078efcff */
[----:B------:R-:W-:Y:S01]  /*8ce0*/  PLOP3.LUT P6, PT, PT, PT, UP1, 0x80, 0x8 ;  /* 0x000000000008781c */ /* 0x000fe20003fcf018 */
[----:B------:R-:W3:Y:S04]  /*8cf0*/  LDL.LU R71, [R1+0x80] ;  /* 0x0000800001477983 */ /* 0x000ee80000300800 */
[--C-:B------:R-:W-:Y:S01]  /*8d00*/  @!P5 IMAD.IADD R74, R74, 0x1, -R11.reuse ;  /* 0x000000014a4ad824 */ /* 0x100fe200078e0a0b */
[----:B------:R-:W3:Y:S01]  /*8d10*/  LDL R6, [R1+0x9c] ;  /* 0x00009c0001067983 */ /* 0x000ee20000100800 */
[----:B------:R-:W-:Y:S01]  /*8d20*/  @!P1 IMAD.IADD R64, R64, 0x1, -R11 ;  /* 0x0000000140409824 */ /* 0x000fe200078e0a0b */
[----:B------:R-:W-:-:S02]  /*8d30*/  ISETP.LT.AND P0, PT, R62, UR16, P6 ;  /* 0x000000103e007c0c */ /* 0x000fc4000b701270 */
[----:B------:R-:W3:Y:S01]  /*8d40*/  LDL R77, [R1+0x98] ;  /* 0x00009800014d7983 */ /* 0x000ee20000100800 */
[----:B------:R-:W-:-:S03]  /*8d50*/  @!P4 IMAD.IADD R76, R76, 0x1, -R11 ;  /* 0x000000014c4cc824 */ /* 0x000fc600078e0a0b */
[----:B------:R0:W-:Y:S04]  /*8d60*/  STL [R1+0xcb4], R61 ;  /* 0x000cb43d01007387 */ /* 0x0001e80000100800 */
[----:B------:R-:W3:Y:S04]  /*8d70*/  LDL R8, [R1+0x8c] ;  /* 0x00008c0001087983 */ /* 0x000ee80000100800 */
[----:B0-----:R-:W3:Y:S04]  /*8d80*/  LDL.LU.64 R60, [R1+0x1338] ;  /* 0x00133800013c7983 */ /* 0x001ee80000300a00 */
[----:B------:R0:W-:Y:S01]  /*8d90*/  @!P5 STL [R1+0xc4], R74 ;  /* 0x0000c44a0100d387 */ /* 0x0001e20000100800 */
[----:B------:R-:W-:-:S03]  /*8da0*/  PRMT R66, RZ, 0x7610, R66 ;  /* 0x00007610ff427816 */ /* 0x000fc60000000042 */
[----:B0-----:R-:W3:Y:S04]  /*8db0*/  LDL R74, [R1+0x88] ;  /* 0x00008800014a7983 */ /* 0x001ee80000100800 */
[----:B------:R-:W-:Y:S04]  /*8dc0*/  @!P1 STL [R1+0xa4], R64 ;  /* 0x0000a44001009387 */ /* 0x000fe80000100800 */
[----:B------:R0:W-:Y:S01]  /*8dd0*/  @!P4 STL [R1], R76 ;  /* 0x0000004c0100c387 */ /* 0x0001e20000100800 */
[----:B------:R-:W-:-:S13]  /*8de0*/  ISETP.GT.U32.AND P3, PT, R11, R59, PT ;  /* 0x0000003b0b00720c */ /* 0x000fda0003f64070 */
[----:B------:R-:W-:Y:S01]  /*8df0*/  @!P3 IMAD.IADD R59, R59, 0x1, -R11 ;  /* 0x000000013b3bb824 */ /* 0x000fe200078e0a0b */
[----:B----4-:R-:W-:-:S05]  /*8e00*/  IADD3 R62, P6, PT, R9, R12, RZ ;  /* 0x0000000c093e7210 */ /* 0x010fca0007fde0ff */
[----:B------:R-:W-:Y:S04]  /*8e10*/  STL [R1+0xcc0], R62 ;  /* 0x000cc03e01007387 */ /* 0x000fe80000100800 */
[----:B--2---:R1:W-:Y:S01]  /*8e20*/  STL [R1+0x47c], R63 ;  /* 0x00047c3f01007387 */ /* 0x0043e20000100800 */
[C---:B------:R-:W-:Y:S02]  /*8e30*/  ISETP.GT.U32.AND P3, PT, R11.reuse, R55, PT ;  /* 0x000000370b00720c */ /* 0x040fe40003f64070 */
[----:B------:R-:W-:Y:S01]  /*8e40*/  ISETP.GT.U32.AND P5, PT, R11, R5, PT ;  /* 0x000000050b00720c */ /* 0x000fe20003fa4070 */
[----:B0-----:R-:W2:Y:S01]  /*8e50*/  LDL R76, [R1+0x68] ;  /* 0x00006800014c7983 */ /* 0x001ea20000100800 */
[----:B-1----:R-:W-:-:S05]  /*8e60*/  LEA.HI.X.SX32 R63, R9, R4, 0x1, P6 ;  /* 0x00000004093f7211 */ /* 0x002fca00030f0eff */
[----:B------:R-:W4:Y:S04]  /*8e70*/  @P0 LDG.E.U8 R66, desc[UR20][R62.64] ;  /* 0x000000143e420981 */ /* 0x000f28000c1e1100 */
[----:B------:R-:W-:Y:S01]  /*8e80*/  @!P3 IMAD.IADD R55, R55, 0x1, -R11 ;  /* 0x000000013737b824 */ /* 0x000fe200078e0a0b */
[----:B------:R-:W-:-:S13]  /*8e90*/  ISETP.GT.U32.AND P3, PT, R11, R51, PT ;  /* 0x000000330b00720c */ /* 0x000fda0003f64070 */
        /* <DEDUP_REMOVED lines=25> */
[C---:B------:R-:W-:Y:S02]  /*9030*/  ISETP.GT.U32.AND P3, PT, R11.reuse, R93, PT ;  /* 0x0000005d0b00720c */ /* 0x040fe40003f64070 */
[----:B------:R-:W-:-:S11]  /*9040*/  ISETP.GT.U32.AND P1, PT, R11, R67, PT ;  /* 0x000000430b00720c */ /* 0x000fd60003f24070 */
[--C-:B------:R-:W-:Y:S01]  /*9050*/  @!P3 IMAD.IADD R93, R93, 0x1, -R11.reuse ;  /* 0x000000015d5db824 */ /* 0x100fe200078e0a0b */
[----:B------:R-:W-:Y:S01]  /*9060*/  ISETP.GT.U32.AND P3, PT, R11, R2, PT ;  /* 0x000000020b00720c */ /* 0x000fe20003f64070 */
[----:B------:R-:W-:Y:S01]  /*9070*/  STL [R1+0xcbc], R63 ;  /* 0x000cbc3f01007387 */ /* 0x000fe20000100800 */
[----:B------:R-:W-:Y:S01]  /*9080*/  LOP3.LUT R64, R13, 0xaa, RZ, 0xfc, !PT ;  /* 0x000000aa0d407812 */ /* 0x000fe200078efcff */
[--C-:B------:R-:W-:Y:S01]  /*9090*/  @!P5 IMAD.IADD R5, R5, 0x1, -R11.reuse ;  /* 0x000000010505d824 */ /* 0x100fe200078e0a0b */
[----:B------:R-:W-:Y:S01]  /*90a0*/  PLOP3.LUT P6, PT, PT, PT, UP1, 0x80, 0x8 ;  /* 0x000000000008781c */ /* 0x000fe20003fcf018 */
[----:B------:R-:W2:Y:S08]  /*90b0*/  LDL.LU R9, [R1+0x78] ;  /* 0x0000780001097983 */ /* 0x000eb00000300800 */
[----:B------:R-:W-:Y:S01]  /*90c0*/  @!P3 IMAD.IADD R2, R2, 0x1, -R11 ;  /* 0x000000010202b824 */ /* 0x000fe200078e0a0b */
[----:B------:R-:W-:-:S04]  /*90d0*/  ISETP.LT.AND P0, PT, R64, UR16, P6 ;  /* 0x0000001040007c0c */ /* 0x000fc8000b701270 */
[----:B------:R0:W-:Y:S01]  /*90e0*/  @!P3 STL [R1+0xb4], R2 ;  /* 0x0000b4020100b387 */ /* 0x0001e20000100800 */
[----:B------:R-:W-:Y:S01]  /*90f0*/  @!P1 IMAD.IADD R67, R67, 0x1, -R11 ;  /* 0x0000000143439824 */ /* 0x000fe200078e0a0b */
[----:B------:R-:W-:Y:S02]  /*9100*/  PRMT R65, RZ, 0x7610, R65 ;  /* 0x00007610ff417816 */ /* 0x000fe40000000041 */
[----:B0-----:R-:W2:Y:S04]  /*9110*/  LDL R2, [R1+0x74] ;  /* 0x0000740001027983 */ /* 0x001ea80000100800 */
[----:B------:R-:W2:Y:S04]  /*9120*/  LDL.LU.64 R62, [R1+0x1330] ;  /* 0x00133000013e7983 */ /* 0x000ea80000300a00 */
[----:B------:R0:W-:Y:S04]  /*9130*/  @!P5 STL [R1+0xc0], R5 ;  /* 0x0000c0050100d387 */ /* 0x0001e80000100800 */
[----:B0-----:R-:W2:Y:S04]  /*9140*/  LDL R5, [R1+0x124] ;  /* 0x0001240001057983 */ /* 0x001ea80000100800 */
[----:B----4-:R3:W-:Y:S04]  /*9150*/  STL [R1+0x478], R66 ;  /* 0x0004784201007387 */ /* 0x0107e80000100800 */
[----:B------:R0:W-:Y:S01]  /*9160*/  @!P1 STL [R1+0xb0], R67 ;  /* 0x0000b04301009387 */ /* 0x0001e20000100800 */
[----:B---3--:R-:W-:-:S04]  /*9170*/  IADD3 R66, P6, PT, R71, R12, RZ ;  /* 0x0000000c47427210 */ /* 0x008fc80007fde0ff */
[----:B0-----:R-:W-:-:S05]  /*9180*/  LEA.HI.X.SX32 R67, R71, R4, 0x1, P6 ;  /* 0x0000000447437211 */ /* 0x001fca00030f0eff */
[----:B------:R-:W3:Y:S01]  /*9190*/  @P0 LDG.E.U8 R65, desc[UR20][R66.64] ;  /* 0x0000001442410981 */ /* 0x000ee2000c1e1100 */
[C---:B------:R-:W-:Y:S02]  /*91a0*/  ISETP.GT.U32.AND P4, PT, R11.reuse, R69, PT ;  /* 0x000000450b00720c */ /* 0x040fe40003f84070 */
[C---:B------:R-:W-:Y:S02]  /*91b0*/  ISETP.GT.U32.AND P3, PT, R11.reuse, R73, PT ;  /* 0x000000490b00720c */ /* 0x040fe40003f64070 */
[C---:B------:R-:W-:Y:S02]  /*91c0*/  ISETP.GT.U32.AND P5, PT, R11.reuse, R6, PT ;  /* 0x000000060b00720c */ /* 0x040fe40003fa4070 */
[----:B------:R-:W-:-:S07]  /*91d0*/  ISETP.GT.U32.AND P1, PT, R11, R77, PT ;  /* 0x0000004d0b00720c */ /* 0x000fce0003f24070 */
[--C-:B------:R-:W-:Y:S02]  /*91e0*/  @!P4 IMAD.IADD R69, R69, 0x1, -R11.reuse ;  /* 0x000000014545c824 */ /* 0x100fe400078e0a0b */
[----:B------:R-:W-:-:S03]  /*91f0*/  @!P3 IMAD.IADD R73, R73, 0x1, -R11 ;  /* 0x000000014949b824 */ /* 0x000fc600078e0a0b */
[----:B------:R-:W-:Y:S01]  /*9200*/  @!P4 STL [R1+0xac], R69 ;  /* 0x0000ac450100c387 */ /* 0x000fe20000100800 */
[C---:B------:R-:W-:Y:S01]  /*9210*/  ISETP.GT.U32.AND P4, PT, R11.reuse, R8, PT ;  /* 0x000000080b00720c */ /* 0x040fe20003f84070 */
[--C-:B------:R-:W-:Y:S02]  /*9220*/  @!P5 IMAD.IADD R6, R6, 0x1, -R11.reuse ;  /* 0x000000010606d824 */ /* 0x100fe400078e0a0b */
[----:B------:R-:W-:Y:S04]  /*9230*/  STL [R1+0xcc8], R66 ;  /* 0x000cc84201007387 */ /* 0x000fe80000100800 */
[----:B------:R0:W-:Y:S01]  /*9240*/  @!P3 STL [R1+0x84], R73 ;  /* 0x000084490100b387 */ /* 0x0001e20000100800 */
[----:B------:R-:W-:Y:S01]  /*9250*/  ISETP.GT.U32.AND P3, PT, R11, R74, PT ;  /* 0x0000004a0b00720c */ /* 0x000fe20003f64070 */
[----:B------:R-:W-:Y:S01]  /*9260*/  @!P1 IMAD.IADD R77, R77, 0x1, -R11 ;  /* 0x000000014d4d9824 */ /* 0x000fe200078e0a0b */
[----:B------:R-:W-:-:S02]  /*9270*/  LOP3.LUT R64, R13, 0xb2, RZ, 0xfc, !PT ;  /* 0x000000b20d407812 */ /* 0x000fc400078efcff */
[----:B------:R-:W-:Y:S01]  /*9280*/  PLOP3.LUT P6, PT, PT, PT, UP1, 0x80, 0x8 ;  /* 0x000000000008781c */ /* 0x000fe20003fcf018 */
[--C-:B------:R-:W-:Y:S01]  /*9290*/  @!P4 IMAD.IADD R8, R8, 0x1, -R11.reuse ;  /* 0x000000010808c824 */ /* 0x100fe200078e0a0b */
[----:B0-----:R-:W4:Y:S04]  /*92a0*/  LDL R73, [R1+0x130] ;  /* 0x0001300001497983 */ /* 0x001f280000100800 */
[----:B------:R-:W-:Y:S04]  /*92b0*/  STL [R1+0xcc4], R67 ;  /* 0x000cc44301007387 */ /* 0x000fe80000100800 */
[----:B------:R0:W-:Y:S01]  /*92c0*/  @!P5 STL [R1+0x9c], R6 ;  /* 0x00009c060100d387 */ /* 0x0001e20000100800 */
[----:B------:R-:W-:Y:S01]  /*92d0*/  ISETP.LT.AND P0, PT, R64, UR16, P6 ;  /* 0x0000001040007c0c */ /* 0x000fe2000b701270 */
[----:B------:R-:W-:-:S02]  /*92e0*/  @!P3 IMAD.IADD R74, R74, 0x1, -R11 ;  /* 0x000000014a4ab824 */ /* 0x000fc400078e0a0b */
[----:B0-----:R-:W4:Y:S04]  /*92f0*/  LDL.LU R6, [R1+0x94] ;  /* 0x0000940001067983 */ /* 0x001f280000300800 */
[----:B------:R-:W4:Y:S04]  /*9300*/  LDL R66, [R1+0x54] ;  /* 0x0000540001427983 */ /* 0x000f280000100800 */
[----:B------:R-:W4:Y:S04]  /*9310*/  LDL R67, [R1+0x60] ;  /* 0x0000600001437983 */ /* 0x000f280000100800 */
[----:B------:R0:W-:Y:S04]  /*9320*/  @!P1 STL [R1+0x98], R77 ;  /* 0x0000984d01009387 */ /* 0x0001e80000100800 */
[----:B0-----:R-:W4:Y:S04]  /*9330*/  LDL R77, [R1+0x110] ;  /* 0x00011000014d7983 */ /* 0x001f280000100800 */
[----:B------:R2:W-:Y:S01]  /*9340*/  @!P4 STL [R1+0x8c], R8 ;  /* 0x00008c080100c387 */ /* 0x0005e20000100800 */
[----:B------:R-:W-:-:S02]  /*9350*/  PRMT R72, RZ, 0x7610, R72 ;  /* 0x00007610ff487816 */ /* 0x000fc40000000048 */
[----:B--2---:R-:W-:-:S04]  /*9360*/  IADD3 R8, P6, PT, R9, R12, RZ ;  /* 0x0000000c09087210 */ /* 0x004fc80007fde0ff */
[----:B------:R-:W-:Y:S01]  /*9370*/  LEA.HI.X.SX32 R9, R9, R4, 0x1, P6 ;  /* 0x0000000409097211 */ /* 0x000fe200030f0eff */
[----:B------:R-:W-:Y:S04]  /*9380*/  STL [R1+0xcd0], R8 ;  /* 0x000cd00801007387 */ /* 0x000fe80000100800 */
[----:B------:R0:W-:Y:S01]  /*9390*/  @!P3 STL [R1+0x88], R74 ;  /* 0x0000884a0100b387 */ /* 0x0001e20000100800 */
[----:B------:R-:W-:-:S03]  /*93a0*/  @P0 IMAD.MOV.U32 R64, RZ, RZ, R8 ;  /* 0x000000ffff400224 */ /* 0x000fc600078e0008 */
[----:B0-----:R-:W2:Y:S04]  /*93b0*/  LDL R74, [R1+0x104] ;  /* 0x00010400014a7983 */ /* 0x001ea80000100800 */
[----:B------:R-:W-:Y:S04]  /*93c0*/  STL [R1+0xccc], R9 ;  /* 0x000ccc0901007387 */ /* 0x000fe80000100800 */
[----:B---3--:R0:W-:Y:S01]  /*93d0*/  STL [R1+0x474], R65 ;  /* 0x0004744101007387 */ /* 0x0081e20000100800 */
[C---:B------:R-:W-:Y:S02]  /*93e0*/  ISETP.GT.U32.AND P5, PT, R11.reuse, R76, PT ;  /* 0x0000004c0b00720c */ /* 0x040fe40003fa4070 */
[C---:B------:R-:W-:Y:S01]  /*93f0*/  ISETP.GT.U32.AND P1, PT, R11.reuse, R2, PT ;  /* 0x000000020b00720c */ /* 0x040fe20003f24070 */
[----:B------:R-:W3:Y:S01]  /*9400*/  LDL.LU R69, [R1+0x90] ;  /* 0x0000900001457983 */ /* 0x000ee20000300800 */
[----:B------:R-:W-:-:S02]  /*9410*/  ISETP.GT.U32.AND P4, PT, R11, R10, PT ;  /* 0x0000000a0b00720c */ /* 0x000fc40003f84070 */
[----:B------:R-:W-:Y:S01]  /*9420*/  LOP3.LUT R71, R13, 0xba, RZ, 0xfc, !PT ;  /* 0x000000ba0d477812 */ /* 0x000fe200078efcff */
[----:B------:R-:W2:Y:S01]  /*9430*/  LDL R8, [R1+0xf8] ;  /* 0x0000f80001087983 */ /* 0x000ea20000100800 */
[----:B0-----:R-:W-:Y:S01]  /*9440*/  @P0 IMAD.MOV.U32 R65, RZ, RZ, R9 ;  /* 0x000000ffff410224 */ /* 0x001fe200078e0009 */
[----:B------:R-:W-:Y:S02]  /*9450*/  PLOP3.LUT P6, PT, PT, PT, UP1, 0x80, 0x8 ;  /* 0x000000000008781c */ /* 0x000fe40003fcf018 */
[----:B------:R-:W2:Y:S04]  /*9460*/  LDL R9, [R1+0xe8] ;  /* 0x0000e80001097983 */ /* 0x000ea80000100800 */
[----:B------:R-:W2:Y:S01]  /*9470*/  @P0 LDG.E.U8 R72, desc[UR20][R64.64] ;  /* 0x0000001440480981 */ /* 0x000ea2000c1e1100 */
[----:B------:R-:W-:-:S02]  /*9480*/  @!P5 IMAD.IADD R76, R76, 0x1, -R11 ;  /* 0x000000014c4cd824 */ /* 0x000fc400078e0a0b */
[--C-:B------:R-:W-:Y:S02]  /*9490*/  @!P1 IMAD.IADD R2, R2, 0x1, -R11.reuse ;  /* 0x0000000102029824 */ /* 0x100fe400078e0a0b */
[----:B------:R-:W-:Y:S01]  /*94a0*/  @!P4 IMAD.IADD R10, R10, 0x1, -R11 ;  /* 0x000000010a0ac824 */ /* 0x000fe200078e0a0b */
[----:B------:R-:W-:Y:S01]  /*94b0*/  ISETP.LT.AND P0, PT, R71, UR16, P6 ;  /* 0x0000001047007c0c */ /* 0x000fe2000b701270 */
[----:B------:R-:W3:Y:S04]  /*94c0*/  LDL.LU.64 R64, [R1+0x1328] ;  /* 0x0013280001407983 */ /* 0x000ee80000300a00 */
[----:B------:R-:W3:Y:S04]  /*94d0*/  LDL.LU R78, [R1+0x28] ;  /* 0x00002800014e7983 */ /* 0x000ee80000300800 */
[----:B------:R0:W-:Y:S01]  /*94e0*/  @!P5 STL [R1+0x68], R76 ;  /* 0x0000684c0100d387 */ /* 0x0001e20000100800 */
[----:B------:R-:W-:-:S03]  /*94f0*/  PRMT R3, RZ, 0x7610, R3 ;  /* 0x00007610ff037816 */ /* 0x000fc60000000003 */
[----:B0-----:R-:W3:Y:S04]  /*9500*/  LDL R76, [R1+0xe0] ;  /* 0x0000e000014c7983 */ /* 0x001ee80000100800 */
[----:B------:R0:W-:Y:S01]  /*9510*/  @!P1 STL [R1+0x74], R2 ;  /* 0x0000740201009387 */ /* 0x0001e20000100800 */
[----:B----4-:R-:W-:-:S03]  /*9520*/  ISETP.GT.U32.AND P5, PT, R11, R73, PT ;  /* 0x000000490b00720c */ /* 0x010fc60003fa4070 */
[----:B0-----:R-:W4:Y:S04]  /*9530*/  LDL R2, [R1+0xd4] ;  /* 0x0000d40001027983 */ /* 0x001f280000100800 */
[----:B------:R-:W-:Y:S01]  /*9540*/  STL [R1+0x12a4], R10 ;  /* 0x0012a40a01007387 */ /* 0x000fe20000100800 */
[----:B------:R-:W-:Y:S02]  /*9550*/  LOP3.LUT R71, R13, 0xc2, RZ, 0xfc, !PT ;  /* 0x000000c20d477812 */ /* 0x000fe400078efcff */
[----:B------:R-:W-:Y:S01]  /*9560*/  ISETP.GT.U32.AND P3, PT, R11, R5, PT ;  /* 0x000000050b00720c */ /* 0x000fe20003f64070 */
[----:B--2---:R0:W-:Y:S02]  /*9570*/  STL [R1+0x470], R72 ;  /* 0x0004704801007387 */ /* 0x0041e40000100800 */
[----:B0-----:R-:W-:-:S04]  /*9580*/  IADD3 R72, P6, PT, R6, R12, RZ ;  /* 0x0000000c06487210 */ /* 0x001fc80007fde0ff */
[----:B------:R-:W-:Y:S01]  /*9590*/  LEA.HI.X.SX32 R73, R6, R4, 0x1, P6 ;  /* 0x0000000406497211 */ /* 0x000fe200030f0eff */
[----:B------:R-:W-:Y:S04]  /*95a0*/  STL [R1+0xcd8], R72 ;  /* 0x000cd84801007387 */ /* 0x000fe80000100800 */
[----:B------:R-:W2:Y:S04]  /*95b0*/  LDL.LU R6, [R1+0xa8] ;  /* 0x0000a80001067983 */ /* 0x000ea80000300800 */
[----:B------:R-:W2:Y:S04]  /*95c0*/  @P0 LDG.E.U8 R3, desc[UR20][R72.64] ;  /* 0x0000001448030981 */ /* 0x000ea8000c1e1100 */
[----:B------:R-:W3:Y:S01]  /*95d0*/  LDL R13, [R1+0x130] ;  /* 0x00013000010d7983 */ /* 0x000ee20000100800 */
[----:B------:R-:W-:-:S03]  /*95e0*/  @!P3 IMAD.IADD R5, R5, 0x1, -R11 ;  /* 0x000000010505b824 */ /* 0x000fc600078e0a0b */
[----:B------:R-:W-:Y:S04]  /*95f0*/  STL [R1+0xcd4], R73 ;  /* 0x000cd44901007387 */ /* 0x000fe80000100800 */
[----:B------:R0:W-:Y:S04]  /*9600*/  @!P3 STL [R1+0x124], R5 ;  /* 0x000124050100b387 */ /* 0x0001e80000100800 */
[----:B0-----:R-:W4:Y:S04]  /*9610*/  LDL.LU R5, [R1+0x1320] ;  /* 0x0013200001057983 */ /* 0x001f280000300800 */
[----:B------:R-:W4:Y:S01]  /*9620*/  LDL.LU.64 R72, [R1+0x1318] ;  /* 0x0013180001487983 */ /* 0x000f220000300a00 */
[----:B------:R-:W-:-:S02]  /*9630*/  ISETP.GT.U32.AND P1, PT, R11, R66, PT ;  /* 0x000000420b00720c */ /* 0x000fc40003f24070 */
[C---:B------:R-:W-:Y:S02]  /*9640*/  ISETP.GT.U32.AND P4, PT, R11.reuse, R67, PT ;  /* 0x000000430b00720c */ /* 0x040fe40003f84070 */
[----:B------:R-:W-:Y:S02]  /*9650*/  ISETP.GT.U32.AND P3, PT, R11, R77, PT ;  /* 0x0000004d0b00720c */ /* 0x000fe40003f64070 */
[----:B------:R-:W-:-:S04]  /*9660*/  PLOP3.LUT P6, PT, PT, PT, UP1, 0x80, 0x8 ;  /* 0x000000000008781c */ /* 0x000fc80003fcf018 */
[----:B------:R-:W-:-:S03]  /*9670*/  ISETP.LT.AND P0, PT, R71, UR16, P6 ;  /* 0x0000001047007c0c */ /* 0x000fc6000b701270 */
[--C-:B------:R-:W-:Y:S02]  /*9680*/  @!P1 IMAD.IADD R66, R66, 0x1, -R11.reuse ;  /* 0x0000000142429824 */ /* 0x100fe400078e0a0b */
[--C-:B------:R-:W-:Y:S02]  /*9690*/  @!P4 IMAD.IADD R67, R67, 0x1, -R11.reuse ;  /* 0x000000014343c824 */ /* 0x100fe400078e0a0b */
[--C-:B------:R-:W-:Y:S01]  /*96a0*/  @!P3 IMAD.IADD R77, R77, 0x1, -R11.reuse ;  /* 0x000000014d4db824 */ /* 0x100fe200078e0a0b */
[----:B--2---:R0:W-:Y:S01]  /*96b0*/  STL [R1+0x46c], R3 ;  /* 0x00046c0301007387 */ /* 0x0041e20000100800 */
[----:B---3--:R-:W-:-:S03]  /*96c0*/  @!P5 IMAD.IADD R13, R13, 0x1, -R11 ;  /* 0x000000010d0dd824 */ /* 0x008fc600078e0a0b */
[----:B0-----:R-:W2:Y:S04]  /*96d0*/  LDL.LU R3, [R1+0x1310] ;  /* 0x0013100001037983 */ /* 0x001ea80000300800 */
[----:B------:R-:W3:Y:S04]  /*96e0*/  LDL R71, [R1+0xd0] ;  /* 0x0000d00001477983 */ /* 0x000ee80000100800 */
[----:B------:R-:W-:Y:S04]  /*96f0*/  @!P5 STL [R1+0x130], R13 ;  /* 0x0001300d0100d387 */ /* 0x000fe80000100800 */
[----:B------:R0:W-:Y:S04]  /*9700*/  @!P1 STL [R1+0x54], R66 ;  /* 0x0000544201009387 */ /* 0x0001e80000100800 */
[----:B------:R-:W-:Y:S01]  /*9710*/  @!P4 STL [R1+0x60], R67 ;  /* 0x000060430100c387 */ /* 0x000fe20000100800 */
[----:B0-----:R-:W-:-:S05]  /*9720*/  IADD3 R66, P6, PT, R69, R12, RZ ;  /* 0x0000000c45427210 */ /* 0x001fca0007fde0ff */
[----:B------:R-:W-:Y:S04]  /*9730*/  STL [R1+0xce0], R66 ;  /* 0x000ce04201007387 */ /* 0x000fe80000100800 */
[----:B------:R0:W-:Y:S04]  /*9740*/  @!P3 STL [R1+0x110], R77 ;  /* 0x0001104d0100b387 */ /* 0x0001e80000100800 */
[----:B0-----:R-:W3:Y:S01]  /*9750*/  LDL.LU R77, [R1+0xa0] ;  /* 0x0000a000014d7983 */ /* 0x001ee20000300800 */
[----:B------:R-:W0:Y:S01]  /*9760*/  S2R R13, SR_TID.X ;  /* 0x00000000000d7919 */ /* 0x000e220000002100 */
[----:B------:R-:W-:-:S02]  /*9770*/  ISETP.GT.U32.AND P5, PT, R11, R74, PT ;  /* 0x0000004a0b00720c */ /* 0x000fc40003fa4070 */
[C---:B------:R-:W-:Y:S02]  /*9780*/  ISETP.GT.U32.AND P1, PT, R11.reuse, R8, PT ;  /* 0x000000080b00720c */ /* 0x040fe40003f24070 */
[----:B------:R-:W-:Y:S02]  /*9790*/  ISETP.GT.U32.AND P4, PT, R11, R9, PT ;  /* 0x000000090b00720c */ /* 0x000fe40003f84070 */
[----:B----4-:R-:W-:Y:S02]  /*97a0*/  PRMT R72, RZ, 0x7610, R72 ;  /* 0x00007610ff487816 */ /* 0x010fe40000000048 */
[----:B------:R-:W-:Y:S02]  /*97b0*/  LEA.HI.X.SX32 R67, R69, R4, 0x1, P6 ;  /* 0x0000000445437211 */ /* 0x000fe400030f0eff */
[----:B------:R-:W-:-:S03]  /*97c0*/  PLOP3.LUT P6, PT, PT, PT, UP1, 0x80, 0x8 ;  /* 0x000000000008781c */ /* 0x000fc60003fcf018 */
[--C-:B------:R-:W-:Y:S01]  /*97d0*/  @!P5 IMAD.IADD R74, R74, 0x1, -R11.reuse ;  /* 0x000000014a4ad824 */ /* 0x100fe200078e0a0b */
[----:B------:R1:W-:Y:S01]  /*97e0*/  STL [R1+0xcdc], R67 ;  /* 0x000cdc4301007387 */ /* 0x0003e20000100800 */
[----:B------:R-:W-:-:S03]  /*97f0*/  @!P1 IMAD.IADD R8, R8, 0x1, -R11 ;  /* 0x0000000108089824 */ /* 0x000fc600078e0a0b */
[----:B------:R-:W4:Y:S01]  /*9800*/  @P0 LDG.E.U8 R72, desc[UR20][R66.64] ;  /* 0x0000001442480981 */ /* 0x000f22000c1e1100 */
[----:B0-----:R-:W-:-:S03]  /*9810*/  SHF.R.U32.HI R13, RZ, 0x6, R13 ;  /* 0x00000006ff0d7819 */ /* 0x001fc6000001160d */
[----:B-1----:R-:W4:Y:S01]  /*9820*/  LDL.LU.64 R66, [R1+0x1308] ;  /* 0x0013080001427983 */ /* 0x002f220000300a00 */
[----:B------:R-:W-:-:S04]  /*9830*/  SGXT.U32 R13, R13, 0x1 ;  /* 0x000000010d0d781a */ /* 0x000fc80000000000 */
[----:B------:R-:W-:Y:S01]  /*9840*/  LOP3.LUT R69, R13, 0xca, RZ, 0xfc, !PT ;  /* 0x000000ca0d457812 */ /* 0x000fe200078efcff */
[----:B------:R0:W-:Y:S01]  /*9850*/  @!P5 STL [R1+0x104], R74 ;  /* 0x0001044a0100d387 */ /* 0x0001e20000100800 */
[----:B------:R-:W-:Y:S02]  /*9860*/  @!P4 IMAD.IADD R9, R9, 0x1, -R11 ;  /* 0x000000010909c824 */ /* 0x000fe400078e0a0b */
[----:B------:R-:W-:Y:S02]  /*9870*/  ISETP.LT.AND P0, PT, R69, UR16, P6 ;  /* 0x0000001045007c0c */ /* 0x000fe4000b701270 */
[----:B------:R-:W-:Y:S01]  /*9880*/  PRMT R68, RZ, 0x7610, R68 ;  /* 0x00007610ff447816 */ /* 0x000fe20000000044 */
[----:B0-----:R-:W4:Y:S04]  /*9890*/  LDL.LU R74, [R1+0x1bc] ;  /* 0x0001bc00014a7983 */ /* 0x001f280000300800 */
[----:B------:R0:W-:Y:S04]  /*98a0*/  @!P1 STL [R1+0xf8], R8 ;  /* 0x0000f80801009387 */ /* 0x0001e80000100800 */
[----:B------:R1:W-:Y:S01]  /*98b0*/  @!P4 STL [R1+0xe8], R9 ;  /* 0x0000e8090100c387 */ /* 0x0003e20000100800 */
[----:B0-----:R-:W-:-:S04]  /*98c0*/  IADD3 R8, P6, PT, R6, R12, RZ ;  /* 0x0000000c06087210 */ /* 0x001fc80007fde0ff */
[----:B-1----:R-:W-:-:S05]  /*98d0*/  LEA.HI.X.SX32 R9, R6, R4, 0x1, P6 ;  /* 0x0000000406097211 */ /* 0x002fca00030f0eff */
[----:B------:R-:W4:Y:S04]  /*98e0*/  @P0 LDG.E.U8 R68, desc[UR20][R8.64] ;  /* 0x0000001408440981 */ /* 0x000f28000c1e1100 */
[----:B------:R-:W-:Y:S04]  /*98f0*/  STL [R1+0xce8], R8 ;  /* 0x000ce80801007387 */ /* 0x000fe80000100800 */
[----:B------:R-:W4:Y:S01]  /*9900*/  LDL.LU R69, [R1+0xbc] ;  /* 0x0000bc0001457983 */ /* 0x000f220000300800 */
[----:B------:R-:W-:Y:S02]  /*9910*/  ISETP.GT.U32.AND P3, PT, R11, R76, PT ;  /* 0x0000004c0b00720c */ /* 0x000fe40003f64070 */
[----:B------:R-:W-:-:S02]  /*9920*/  LOP3.LUT R6, R13, 0xd2, RZ, 0xfc, !PT ;  /* 0x000000d20d067812 */ /* 0x000fc400078efcff */
[----:B------:R-:W-:Y:S01]  /*9930*/  PLOP3.LUT P6, PT, PT, PT, UP1, 0x80, 0x8 ;  /* 0x000000000008781c */ /* 0x000fe20003fcf018 */
[----:B------:R0:W-:Y:S03]  /*9940*/  STL [R1+0xce4], R9 ;  /* 0x000ce40901007387 */ /* 0x0001e60000100800 */
[----:B------:R-:W-:-:S05]  /*9950*/  ISETP.LT.AND P0, PT, R6, UR16, P6 ;  /* 0x0000001006007c0c */ /* 0x000fca000b701270 */
[----:B------:R-:W-:Y:S01]  /*9960*/  @!P3 IMAD.IADD R76, R76, 0x1, -R11 ;  /* 0x000000014c4cb824 */ /* 0x000fe200078e0a0b */
[----:B------:R-:W-:-:S04]  /*9970*/  PRMT R75, RZ, 0x7610, R75 ;  /* 0x00007610ff4b7816 */ /* 0x000fc8000000004b */
[----:B------:R3:W-:Y:S04]  /*9980*/  @!P3 STL [R1+0xe0], R76 ;  /* 0x0000e04c0100b387 */ /* 0x0007e80000100800 */
[----:B0-----:R-:W4:Y:S01]  /*9990*/  LDL.LU.64 R8, [R1+0x1300] ;  /* 0x0013000001087983 */ /* 0x001f220000300a00 */
[----:B------:R-:W-:-:S03]  /*99a0*/  ISETP.GT.U32.AND P5, PT, R11, R2, PT ;  /* 0x000000020b00720c */ /* 0x000fc60003fa4070 */
[----:B------:R-:W4:Y:S01]  /*99b0*/  LDL.LU R6, [R1+0x1d4] ;  /* 0x0001d40001067983 */ /* 0x000f220000300800 */
[----:B--2---:R-:W-:-:S13]  /*99c0*/  ISETP.GT.U32.AND P4, PT, R11, R3, PT ;  /* 0x000000030b00720c */ /* 0x004fda0003f84070 */
[----:B------:R-:W-:Y:S01]  /*99d0*/  @!P4 IMAD.IADD R3, R3, 0x1, -R11 ;  /* 0x000000010303c824 */ /* 0x000fe200078e0a0b */
[----:B---3--:R-:W-:-:S04]  /*99e0*/  IADD3 R76, P4, PT, R77, R12, RZ ;  /* 0x0000000c4d4c7210 */ /* 0x008fc80007f9e0ff */
[----:B------:R-:W-:-:S05]  /*99f0*/  LEA.HI.X.SX32 R77, R77, R4, 0x1, P4 ;  /* 0x000000044d4d7211 */ /* 0x000fca00020f0eff */
[----:B------:R-:W2:Y:S01]  /*9a00*/  @P0 LDG.E.U8 R75, desc[UR20][R76.64] ;  /* 0x000000144c4b0981 */ /* 0x000ea2000c1e1100 */
[----:B------:R-:W-:Y:S01]  /*9a10*/  @!P5 IMAD.IADD R2, R2, 0x1, -R11 ;  /* 0x000000010202d824 */ /* 0x000fe200078e0a0b */
[----:B------:R-:W-:-:S04]  /*9a20*/  ISETP.GT.U32.AND P3, PT, R11, R71, PT ;  /* 0x000000470b00720c */ /* 0x000fc80003f64070 */
[----:B------:R0:W-:Y:S01]  /*9a30*/  @!P5 STL [R1+0xd4], R2 ;  /* 0x0000d4020100d387 */ /* 0x0001e20000100800 */
[----:B------:R-:W-:-:S03]  /*9a40*/  PLOP3.LUT P6, PT, PT, PT, UP1, 0x80, 0x8 ;  /* 0x000000000008781c */ /* 0x000fc60003fcf018 */
[----:B0-----:R-:W3:Y:S04]  /*9a50*/  LDL.LU R2, [R1+0x1c0] ;  /* 0x0001c00001027983 */ /* 0x001ee80000300800 */
[----:B----4-:R0:W-:Y:S04]  /*9a60*/  STL [R1+0x468], R72 ;  /* 0x0004684801007387 */ /* 0x0101e80000100800 */
[----:B0-----:R-:W4:Y:S01]  /*9a70*/  LDL.LU R72, [R1+0xb8] ;  /* 0x0000b80001487983 */ /* 0x001f220000300800 */
[----:B------:R-:W-:Y:S01]  /*9a80*/  @!P3 IMAD.IADD R71, R71, 0x1, -R11 ;  /* 0x000000014747b824 */ /* 0x000fe200078e0a0b */
[----:B------:R-:W-:-:S02]  /*9a90*/  PRMT R67, RZ, 0x7610, R67 ;  /* 0x00007610ff437816 */ /* 0x000fc40000000043 */
[----:B------:R0:W-:Y:S02]  /*9aa0*/  STL [R1+0x464], R68 ;  /* 0x0004644401007387 */ /* 0x0001e40000100800 */
[----:B0-----:R-:W-:-:S04]  /*9ab0*/  LOP3.LUT R68, R13, 0xda, RZ, 0xfc, !PT ;  /* 0x000000da0d447812 */ /* 0x001fc800078efcff */
[----:B------:R-:W-:Y:S02]  /*9ac0*/  ISETP.LT.AND P0, PT, R68, UR16, P6 ;  /* 0x0000001044007c0c */ /* 0x000fe4000b701270 */
[C---:B------:R-:W-:Y:S01]  /*9ad0*/  IADD3 R68, P6, PT, R69.reuse, R12, RZ ;  /* 0x0000000c45447210 */ /* 0x040fe20007fde0ff */
[----:B------:R-:W-:Y:S03]  /*9ae0*/  STL [R1+0xcf0], R76 ;  /* 0x000cf04c01007387 */ /* 0x000fe60000100800 */
[----:B------:R-:W-:Y:S01]  /*9af0*/  LEA.HI.X.SX32 R69, R69, R4, 0x1, P6 ;  /* 0x0000000445457211 */ /* 0x000fe200030f0eff */
[----:B------:R-:W-:Y:S04]  /*9b00*/  STL [R1+0xcec], R77 ;  /* 0x000cec4d01007387 */ /* 0x000fe80000100800 */
[----:B------:R0:W-:Y:S01]  /*9b10*/  @!P3 STL [R1+0xd0], R71 ;  /* 0x0000d0470100b387 */ /* 0x0001e20000100800 */
[----:B------:R-:W-:-:S03]  /*9b20*/  ISETP.GE.AND P3, PT, R74, RZ, PT ;  /* 0x000000ff4a00720c */ /* 0x000fc60003f66270 */
[----:B------:R-:W4:Y:S04]  /*9b30*/  LDL.LU R74, [R1+0x1d8] ;  /* 0x0001d800014a7983 */ /* 0x000f280000300800 */
[----:B------:R1:W4:Y:S04]  /*9b40*/  @P0 LDG.E.U8 R67, desc[UR20][R68.64] ;  /* 0x0000001444430981 */ /* 0x000328000c1e1100 */
[----:B0-----:R-:W4:Y:S04]  /*9b50*/  LDL.LU R71, [R1+0xc8] ;  /* 0x0000c80001477983 */ /* 0x001f280000300800 */
[----:B------:R-:W4:Y:S04]  /*9b60*/  LDL.LU.64 R76, [R1+0x12f8] ;  /* 0x0012f800014c7983 */ /* 0x000f280000300a00 */
[----:B--2---:R0:W-:Y:S04]  /*9b70*/  STL [R1+0x460], R75 ;  /* 0x0004604b01007387 */ /* 0x0041e80000100800 */
[----:B0-----:R-:W2:Y:S01]  /*9b80*/  LDL.LU R75, [R1+0x1dc] ;  /* 0x0001dc00014b7983 */ /* 0x001ea20000300800 */
[----:B------:R-:W-:-:S13]  /*9b90*/  ISETP.GT.U32.AND P1, PT, R11, R78, PT ;  /* 0x0000004e0b00720c */ /* 0x000fda0003f24070 */
[----:B------:R-:W-:Y:S01]  /*9ba0*/  @!P1 IMAD.IADD R78, R78, 0x1, -R11 ;  /* 0x000000014e4e9824 */ /* 0x000fe200078e0a0b */
[----:B------:R-:W-:Y:S02]  /*9bb0*/  ISETP.GT.U32.AND P1, PT, R11, R8, PT ;  /* 0x000000080b00720c */ /* 0x000fe40003f24070 */
[----:B------:R-:W-:-:S11]  /*9bc0*/  LOP3.LUT R13, R13, 0xe2, RZ, 0xfc, !PT ;  /* 0x000000e20d0d7812 */ /* 0x000fd600078efcff */
[----:B------:R-:W-:Y:S01]  /*9bd0*/  @!P1 IMAD.IADD R8, R8, 0x1, -R11 ;  /* 0x0000000108089824 */ /* 0x000fe200078e0a0b */
[----:B------:R-:W-:-:S04]  /*9be0*/  PLOP3.LUT P1, PT, PT, PT, UP1, 0x80, 0x8 ;  /* 0x000000000008781c */ /* 0x000fc80003f2f018 */
[----:B------:R-:W-:Y:S02]  /*9bf0*/  ISETP.LT.AND P1, PT, R13, UR16, P1 ;  /* 0x000000100d007c0c */ /* 0x000fe40008f21270 */
[----:B------:R-:W0:Y:S01]  /*9c00*/  S2R R13, SR_TID.X ;  /* 0x00000000000d7919 */ /* 0x000e220000002100 */
[C---:B------:R-:W-:Y:S02]  /*9c10*/  ISETP.GT.U32.AND P5, PT, R11.reuse, R5, PT ;  /* 0x000000050b00720c */ /* 0x040fe40003fa4070 */
[----:B------:R-:W-:Y:S01]  /*9c20*/  ISETP.GT.U32.AND P4, PT, R11, R9, PT ;  /* 0x000000090b00720c */ /* 0x000fe20003f84070 */
[----:B------:R1:W-:Y:S10]  /*9c30*/  STL [R1+0xcf8], R68 ;  /* 0x000cf84401007387 */ /* 0x0003f40000100800 */
[--C-:B------:R-:W-:Y:S01]  /*9c40*/  @!P5 IMAD.IADD R5, R5, 0x1, -R11.reuse ;  /* 0x000000010505d824 */ /* 0x100fe200078e0a0b */
[----:B------:R-:W-:Y:S01]  /*9c50*/  ISETP.GT.U32.AND P5, PT, R11, R7, PT ;  /* 0x000000070b00720c */ /* 0x000fe20003fa4070 */
[----:B------:R-:W-:Y:S01]  /*9c60*/  @!P4 IMAD.IADD R9, R9, 0x1, -R11 ;  /* 0x000000010909c824 */ /* 0x000fe200078e0a0b */
[----:B------:R-:W-:-:S02]  /*9c70*/  ISETP.GE.AND P6, PT, R6, RZ, PT ;  /* 0x000000ff0600720c */ /* 0x000fc40003fc6270 */
[----:B------:R-:W2:Y:S01]  /*9c80*/  LDL.LU R6, [R1+0x12f4] ;  /* 0x0012f40001067983 */ /* 0x000ea20000300800 */
[----:B---3--:R-:W-:-:S03]  /*9c90*/  ISETP.GE.AND P4, PT, R2, RZ, PT ;  /* 0x000000ff0200720c */ /* 0x008fc60003f86270 */
[----:B------:R-:W3:Y:S04]  /*9ca0*/  LDL.LU R2, [R1+0x12f0] ;  /* 0x0012f00001027983 */ /* 0x000ee80000300800 */
[----:B------:R1:W-:Y:S01]  /*9cb0*/  STL [R1+0xcf4], R69 ;  /* 0x000cf44501007387 */ /* 0x0003e20000100800 */
[----:B------:R-:W-:Y:S01]  /*9cc0*/  @!P5 IMAD.IADD R7, R7, 0x1, -R11 ;  /* 0x000000010707d824 */ /* 0x000fe200078e0a0b */
[----:B0-----:R-:W-:-:S04]  /*9cd0*/  SHF.R.U32.HI R13, RZ, 0x6, R13 ;  /* 0x00000006ff0d7819 */ /* 0x001fc8000001160d */
[----:B------:R-:W-:-:S04]  /*9ce0*/  SGXT.U32 R13, R13, 0x1 ;  /* 0x000000010d0d781a */ /* 0x000fc80000000000 */
[----:B-1----:R-:W-:Y:S02]  /*9cf0*/  LOP3.LUT R68, R13, 0xea, RZ, 0xfc, !PT ;  /* 0x000000ea0d447812 */ /* 0x002fe400078efcff */
[----:B------:R-:W-:Y:S01]  /*9d00*/  PRMT R73, RZ, 0x7610, R73 ;  /* 0x00007610ff497816 */ /* 0x000fe20000000049 */
[----:B----4-:R0:W-:Y:S01]  /*9d10*/  STL [R1+0x45c], R67 ;  /* 0x00045c4301007387 */ /* 0x0101e20000100800 */
[----:B------:R-:W-:Y:S01]  /*9d20*/  IMAD.MOV.U32 R69, RZ, RZ, R77 ;  /* 0x000000ffff457224 */ /* 0x000fe200078e004d */
[----:B0-----:R-:W-:-:S03]  /*9d30*/  IADD3 R67, P5, PT, R72, R12, RZ ;  /* 0x0000000c48437210 */ /* 0x001fc60007fbe0ff */
[----:B------:R-:W-:Y:S01]  /*9d40*/  @!P3 IMAD.MOV R69, RZ, RZ, -R69 ;  /* 0x000000ffff45b224 */ /* 0x000fe200078e0a45 */
[----:B------:R-:W-:Y:S01]  /*9d50*/  LEA.HI.X.SX32 R68, R72, R4, 0x1, P5 ;  /* 0x0000000448447211 */ /* 0x000fe200028f0eff */
[----:B------:R-:W-:Y:S04]  /*9d60*/  STL [R1+0xcfc], R67 ;  /* 0x000cfc4301007387 */ /* 0x000fe80000100800 */
[----:B------:R-:W4:Y:S04]  /*9d70*/  LDL.LU R72, [R1+0x1e0] ;  /* 0x0001e00001487983 */ /* 0x000f280000300800 */
[----:B------:R-:W-:Y:S04]  /*9d80*/  STL [R1+0xbfc], R68 ;  /* 0x000bfc4401007387 */ /* 0x000fe80000100800 */
[----:B------:R0:W-:Y:S01]  /*9d90*/  STL [R1+0x3a0], R69 ;  /* 0x0003a04501007387 */ /* 0x0001e20000100800 */
[----:B------:R-:W-:-:S02]  /*9da0*/  PLOP3.LUT P0, PT, PT, PT, UP1, 0x80, 0x8 ;  /* 0x000000000008781c */ /* 0x000fc40003f0f018 */
[----:B------:R-:W-:Y:S01]  /*9db0*/  LOP3.LUT R77, R13, 0xea, RZ, 0xfc, !PT ;  /* 0x000000ea0d4d7812 */ /* 0x000fe200078efcff */
[----:B0-----:R-:W-:Y:S02]  /*9dc0*/  @P1 IMAD.MOV.U32 R69, RZ, RZ, R68 ;  /* 0x000000ffff451224 */ /* 0x001fe400078e0044 */
[----:B------:R-:W-:Y:S01]  /*9dd0*/  @P1 IMAD.MOV.U32 R68, RZ, RZ, R67 ;  /* 0x000000ffff441224 */ /* 0x000fe200078e0043 */
[----:B------:R-:W-:-:S04]  /*9de0*/  ISETP.LT.AND P0, PT, R77, UR16, P0 ;  /* 0x000000104d007c0c */ /* 0x000fc80008701270 */
[----:B------:R-:W3:Y:S01]  /*9df0*/  @P1 LDG.E.U8 R73, desc[UR20][R68.64] ;  /* 0x0000001444491981 */ /* 0x000ee2000c1e1100 */
[----:B------:R-:W-:Y:S02]  /*9e00*/  IADD3 R67, P3, PT, R71, R12, RZ ;  /* 0x0000000c47437210 */ /* 0x000fe40007f7e0ff */
[----:B------:R-:W-:Y:S02]  /*9e10*/  ISETP.GE.AND P5, PT, R74, RZ, PT ;  /* 0x000000ff4a00720c */ /* 0x000fe40003fa6270 */
[----:B------:R-:W-:Y:S02]  /*9e20*/  LOP3.LUT R74, R13, 0xf2, RZ, 0xfc, !PT ;  /* 0x000000f20d4a7812 */ /* 0x000fe400078efcff */
[----:B------:R-:W-:Y:S02]  /*9e30*/  PLOP3.LUT P1, PT, PT, PT, UP1, 0x80, 0x8 ;  /* 0x000000000008781c */ /* 0x000fe40003f2f018 */
[----:B------:R-:W-:Y:S01]  /*9e40*/  LEA.HI.X.SX32 R71, R71, R4, 0x1, P3 ;  /* 0x0000000447477211 */ /* 0x000fe200018f0eff */
[----:B------:R-:W4:Y:S01]  /*9e50*/  LDL.LU.64 R68, [R1+0x12e8] ;  /* 0x0012e80001447983 */ /* 0x000f220000300a00 */
[----:B------:R-:W-:-:S02]  /*9e60*/  PRMT R66, RZ, 0x7610, R66 ;  /* 0x00007610ff427816 */ /* 0x000fc40000000042 */
[----:B------:R-:W-:Y:S01]  /*9e70*/  ISETP.LT.AND P1, PT, R74, UR16, P1 ;  /* 0x000000104a007c0c */ /* 0x000fe20008f21270 */
[----:B------:R-:W-:Y:S01]  /*9e80*/  @P0 IMAD.MOV.U32 R74, RZ, RZ, R67 ;  /* 0x000000ffff4a0224 */ /* 0x000fe200078e0043 */
[----:B--2---:R-:W-:Y:S01]  /*9e90*/  ISETP.GE.AND P3, PT, R75, RZ, PT ;  /* 0x000000ff4b00720c */ /* 0x004fe20003f66270 */
[----:B------:R-:W-:-:S05]  /*9ea0*/  @P0 IMAD.MOV.U32 R75, RZ, RZ, R71 ;  /* 0x000000ffff4b0224 */ /* 0x000fca00078e0047 */
[----:B------:R-:W2:Y:S01]  /*9eb0*/  @P0 LDG.E.U8 R66, desc[UR20][R74.64] ;  /* 0x000000144a420981 */ /* 0x000ea2000c1e1100 */
[----:B------:R-:W-:-:S03]  /*9ec0*/  @!P6 IMAD.MOV R76, RZ, RZ, -R76 ;  /* 0x000000ffff4ce224 */ /* 0x000fc600078e0a4c */
[----:B---3--:R0:W-:Y:S04]  /*9ed0*/  STL [R1+0x458], R73 ;  /* 0x0004584901007387 */ /* 0x0081e80000100800 */
[----:B0-----:R-:W3:Y:S04]  /*9ee0*/  LDL.LU R73, [R1+0x1f4] ;  /* 0x0001f40001497983 */ /* 0x001ee80000300800 */
[----:B------:R-:W-:Y:S04]  /*9ef0*/  STL [R1+0xc14], R67 ;  /* 0x000c144301007387 */ /* 0x000fe80000100800 */
[----:B------:R-:W-:Y:S04]  /*9f00*/  STL [R1+0xc10], R71 ;  /* 0x000c104701007387 */ /* 0x000fe80000100800 */
[----:B------:R-:W3:Y:S04]  /*9f10*/  LDL.LU.64 R74, [R1+0x12e0] ;  /* 0x0012e000014a7983 */ /* 0x000ee80000300a00 */
[----:B------:R-:W3:Y:S04]  /*9f20*/  LDL.LU R77, [R1+0x15c] ;  /* 0x00015c00014d7983 */ /* 0x000ee80000300800 */
[----:B------:R-:W-:Y:S01]  /*9f30*/  STL [R1+0x127c], R76 ;  /* 0x00127c4c01007387 */ /* 0x000fe20000100800 */
[----:B----4-:R-:W-:-:S03]  /*9f40*/  PRMT R69, RZ, 0x7610, R69 ;  /* 0x00007610ff457816 */ /* 0x010fc60000000045 */
[----:B--2---:R0:W-:Y:S02]  /*9f50*/  STL [R1+0x454], R66 ;  /* 0x0004544201007387 */ /* 0x0041e40000100800 */
[----:B0-----:R-:W-:-:S04]  /*9f60*/  IADD3 R66, P6, PT, R2, R12, RZ ;  /* 0x0000000c02427210 */ /* 0x001fc80007fde0ff */
[----:B------:R-:W-:-:S05]  /*9f70*/  LEA.HI.X.SX32 R67, R2, R4, 0x1, P6 ;  /* 0x0000000402437211 */ /* 0x000fca00030f0eff */
[----:B------:R-:W2:Y:S01]  /*9f80*/  @P1 LDG.E.U8 R69, desc[UR20][R66.64] ;  /* 0x0000001442451981 */ /* 0x000ea2000c1e1100 */
[----:B------:R-:W-:Y:S02]  /*9f90*/  LOP3.LUT R13, R13, 0xfa, RZ, 0xfc, !PT ;  /* 0x000000fa0d0d7812 */ /* 0x000fe400078efcff */
[----:B------:R-:W-:Y:S01]  /*9fa0*/  PLOP3.LUT P0, PT, PT, PT, UP1, 0x80, 0x8 ;  /* 0x000000000008781c */ /* 0x000fe20003f0f018 */
[----:B------:R-:W-:Y:S03]  /*9fb0*/  STL [R1+0xc04], R66 ;  /* 0x000c044201007387 */ /* 0x000fe60000100800 */
[----:B------:R-:W-:Y:S01]  /*9fc0*/  ISETP.LT.AND P0, PT, R13, UR16, P0 ;  /* 0x000000100d007c0c */ /* 0x000fe20008701270 */
[----:B------:R0:W-:Y:S01]  /*9fd0*/  STL [R1+0xc00], R67 ;  /* 0x000c004301007387 */ /* 0x0001e20000100800 */
[----:B------:R-:W-:Y:S02]  /*9fe0*/  ISETP.GE.AND P6, PT, R72, RZ, PT ;  /* 0x000000ff4800720c */ /* 0x000fe40003fc6270 */
[----:B------:R-:W-:Y:S01]  /*9ff0*/  PRMT R70, RZ, 0x7610, R70 ;  /* 0x00007610ff467816 */ /* 0x000fe20000000046 */
[----:B---3--:R-:W-:-:S02]  /*a000*/  IMAD.MOV.U32 R71, RZ, RZ, R75 ;  /* 0x000000ffff477224 */ /* 0x008fc400078e004b */
[----:B------:R-:W-:-:S04]  /*a010*/  IMAD R75, R6, 0x2, R2 ;  /* 0x00000002064b7824 */ /* 0x000fc800078e0202 */
[----:B------:R-:W-:-:S04]  /*a020*/  IMAD R75, R6, 0x2, R75 ;  /* 0x00000002064b7824 */ /* 0x000fc800078e024b */
[C---:B------:R-:W-:Y:S02]  /*a030*/  IMAD R75, R6.reuse, 0x2, R75 ;  /* 0x00000002064b7824 */ /* 0x040fe400078e024b */
[----:B------:R-:W-:Y:S02]  /*a040*/  @!P4 IMAD.MOV R71, RZ, RZ, -R71 ;  /* 0x000000ffff47c224 */ /* 0x000fe400078e0a47 */
[----:B------:R-:W-:-:S03]  /*a050*/  IMAD R75, R6, 0x2, R75 ;  /* 0x00000002064b7824 */ /* 0x000fc600078e024b */
[----:B------:R1:W-:Y:S04]  /*a060*/  STL [R1+0x1a8], R71 ;  /* 0x0001a84701007387 */ /* 0x0003e80000100800 */
[----:B0-----:R-:W3:Y:S01]  /*a070*/  LDL.LU.64 R66, [R1+0x12d8] ;  /* 0x0012d80001427983 */ /* 0x001ee20000300a00 */
[----:B-1----:R-:W-:-:S04]  /*a080*/  IADD3 R71, P4, PT, R75, R12, RZ ;  /* 0x0000000c4b477210 */ /* 0x002fc80007f9e0ff */
[----:B------:R-:W-:Y:S02]  /*a090*/  LEA.HI.X.SX32 R72, R75, R4, 0x1, P4 ;  /* 0x000000044b487211 */ /* 0x000fe400020f0eff */
[----:B------:R-:W-:-:S03]  /*a0a0*/  ISETP.GE.AND P4, PT, R73, RZ, PT ;  /* 0x000000ff4900720c */ /* 0x000fc60003f86270 */
[----:B------:R-:W-:Y:S01]  /*a0b0*/  @P0 IMAD.MOV.U32 R73, RZ, RZ, R72 ;  /* 0x000000ffff490224 */ /* 0x000fe200078e0048 */
[----:B--2---:R-:W-:Y:S04]  /*a0c0*/  STL [R1+0x450], R69 ;  /* 0x0004504501007387 */ /* 0x004fe80000100800 */
[----:B------:R-:W-:Y:S04]  /*a0d0*/  STL [R1+0xc0c], R71 ;  /* 0x000c0c4701007387 */ /* 0x000fe80000100800 */
[----:B------:R0:W-:Y:S02]  /*a0e0*/  STL [R1+0xc08], R72 ;  /* 0x000c084801007387 */ /* 0x0001e40000100800 */
[----:B0-----:R-:W-:-:S05]  /*a0f0*/  @P0 IMAD.MOV.U32 R72, RZ, RZ, R71 ;  /* 0x000000ffff480224 */ /* 0x001fca00078e0047 */
[----:B------:R0:W2:Y:S04]  /*a100*/  @P0 LDG.E.U8 R70, desc[UR20][R72.64] ;  /* 0x0000001448460981 */ /* 0x0000a8000c1e1100 */
[----:B------:R-:W4:Y:S01]  /*a110*/  LDL.LU R73, [R1+0x12d4] ;  /* 0x0012d40001497983 */ /* 0x000f220000300800 */
[----:B------:R-:W1:Y:S01]  /*a120*/  S2R R13, SR_TID.X ;  /* 0x00000000000d7919 */ /* 0x000e620000002100 */
[----:B------:R-:W-:Y:S02]  /*a130*/  PLOP3.LUT P1, PT, PT, PT, UP1, 0x80, 0x8 ;  /* 0x000000000008781c */ /* 0x000fe40003f2f018 */
[----:B-1----:R-:W-:-:S04]  /*a140*/  SHF.R.U32.HI R13, RZ, 0x6, R13 ;  /* 0x00000006ff0d7819 */ /* 0x002fc8000001160d */
[----:B------:R-:W-:-:S04]  /*a150*/  SGXT.U32 R13, R13, 0x1 ;  /* 0x000000010d0d781a */ /* 0x000fc80000000000 */
[C---:B------:R-:W-:Y:S01]  /*a160*/  LOP3.LUT R69, R13.reuse, 0x4, RZ, 0xfc, !PT ;  /* 0x000000040d457812 */ /* 0x040fe200078efcff */
[----:B------:R-:W-:-:S03]  /*a170*/  IMAD R71, R13, R6, RZ ;  /* 0x000000060d477224 */ /* 0x000fc600078e02ff */
[----:B------:R-:W-:Y:S01]  /*a180*/  ISETP.LT.AND P1, PT, R69, UR16, P1 ;  /* 0x0000001045007c0c */ /* 0x000fe20008f21270 */
[----:B------:R-:W-:Y:S02]  /*a190*/  IMAD.MOV.U32 R69, RZ, RZ, R74 ;  /* 0x000000ffff457224 */ /* 0x000fe400078e004a */
[C---:B------:R-:W-:Y:S02]  /*a1a0*/  IMAD R71, R6.reuse, 0x2, R71 ;  /* 0x0000000206477824 */ /* 0x040fe400078e0247 */
[----:B------:R-:W-:Y:S02]  /*a1b0*/  @!P5 IMAD.MOV R69, RZ, RZ, -R69 ;  /* 0x000000ffff45d224 */ /* 0x000fe400078e0a45 */
[----:B------:R-:W-:-:S03]  /*a1c0*/  IMAD R71, R6, 0x2, R71 ;  /* 0x0000000206477824 */ /* 0x000fc600078e0247 */
[----:B------:R1:W-:Y:S01]  /*a1d0*/  STL [R1+0x1c0], R69 ;  /* 0x0001c04501007387 */ /* 0x0003e20000100800 */
[----:B0-----:R-:W-:-:S03]  /*a1e0*/  LOP3.LUT R72, R13, 0xc, RZ, 0xfc, !PT ;  /* 0x0000000c0d487812 */ /* 0x001fc600078efcff */
[----:B-1----:R-:W4:Y:S01]  /*a1f0*/  LDL.LU R69, [R1+0x150] ;  /* 0x0001500001457983 */ /* 0x002f220000300800 */
[----:B------:R-:W-:-:S04]  /*a200*/  PLOP3.LUT P0, PT, PT, PT, UP1, 0x80, 0x8 ;  /* 0x000000000008781c */ /* 0x000fc80003f0f018 */
[----:B------:R-:W-:Y:S02]  /*a210*/  ISETP.LT.AND P0, PT, R72, UR16, P0 ;  /* 0x0000001048007c0c */ /* 0x000fe40008701270 */
[----:B---3--:R-:W-:Y:S01]  /*a220*/  PRMT R67, RZ, 0x7610, R67 ;  /* 0x00007610ff437816 */ /* 0x008fe20000000043 */
[----:B--2---:R0:W-:Y:S02]  /*a230*/  STL [R1+0x44c], R70 ;  /* 0x00044c4601007387 */ /* 0x0041e40000100800 */
[C---:B0-----:R-:W-:Y:S01]  /*a240*/  IADD3 R70, P5, PT, R71.reuse, R12, RZ ;  /* 0x0000000c47467210 */ /* 0x041fe20007fbe0ff */
[----:B----4-:R-:W-:Y:S02]  /*a250*/  IMAD.MOV.U32 R13, RZ, RZ, R73 ;  /* 0x000000ffff0d7224 */ /* 0x010fe400078e0049 */
[----:B------:R-:W2:Y:S01]  /*a260*/  LDL.LU R73, [R1+0x1f8] ;  /* 0x0001f80001497983 */ /* 0x000ea20000300800 */
[----:B------:R-:W-:-:S05]  /*a270*/  LEA.HI.X.SX32 R71, R71, R4, 0x1, P5 ;  /* 0x0000000447477211 */ /* 0x000fca00028f0eff */
[----:B------:R-:W3:Y:S04]  /*a280*/  @P1 LDG.E.U8 R67, desc[UR20][R70.64] ;  /* 0x0000001446431981 */ /* 0x000ee8000c1e1100 */
[----:B------:R-:W-:Y:S04]  /*a290*/  STL [R1+0x1d8], R70 ;  /* 0x0001d84601007387 */ /* 0x000fe80000100800 */
[----:B------:R-:W4:Y:S01]  /*a2a0*/  LDL.LU R72, [R1+0x12d0] ;  /* 0x0012d00001487983 */ /* 0x000f220000300800 */
[----:B------:R-:W-:-:S05]  /*a2b0*/  @!P3 IMAD.MOV R13, RZ, RZ, -R13 ;  /* 0x000000ffff0db224 */ /* 0x000fca00078e0a0d */
[----:B------:R0:W-:Y:S02]  /*a2c0*/  STL [R1+0x1bc], R13 ;  /* 0x0001bc0d01007387 */ /* 0x0001e40000100800 */
[----:B0-----:R-:W0:Y:S02]  /*a2d0*/  S2R R13, SR_TID.X ;  /* 0x00000000000d7919 */ /* 0x001e240000002100 */
[----:B------:R1:W-:Y:S04]  /*a2e0*/  STL [R1+0x1d4], R71 ;  /* 0x0001d44701007387 */ /* 0x0003e80000100800 */
[----:B-1----:R-:W4:Y:S04]  /*a2f0*/  LDL.LU R71, [R1+0x12cc] ;  /* 0x0012cc0001477983 */ /* 0x002f280000300800 */
[----:B------:R-:W4:Y:S01]  /*a300*/  LDL.LU R70, [R1+0x21c] ;  /* 0x00021c0001467983 */ /* 0x000f220000300800 */
[----:B0-----:R-:W-:-:S04]  /*a310*/  SHF.R.U32.HI R13, RZ, 0x6, R13 ;  /* 0x00000006ff0d7819 */ /* 0x001fc8000001160d */
[----:B------:R-:W-:Y:S02]  /*a320*/  SGXT.U32 R13, R13, 0x1 ;  /* 0x000000010d0d781a */ /* 0x000fe40000000000 */
[----:B------:R-:W-:Y:S02]  /*a330*/  PLOP3.LUT P1, PT, PT, PT, UP1, 0x80, 0x8 ;  /* 0x000000000008781c */ /* 0x000fe40003f2f018 */
[----:B------:R-:W-:Y:S02]  /*a340*/  PRMT R68, RZ, 0x7610, R68 ;  /* 0x00007610ff447816 */ /* 0x000fe40000000044 */
[----:B--2---:R-:W-:Y:S02]  /*a350*/  ISETP.GE.AND P5, PT, R73, RZ, PT ;  /* 0x000000ff4900720c */ /* 0x004fe40003fa6270 */
[----:B------:R-:W-:-:S05]  /*a360*/  IADD3 R73, P3, PT, R77, R12, RZ ;  /* 0x0000000c4d497210 */ /* 0x000fca0007f7e0ff */
[----:B------:R-:W-:Y:S04]  /*a370*/  STL [R1+0x1f8], R73 ;  /* 0x0001f84901007387 */ /* 0x000fe80000100800 */
[----:B---3--:R0:W-:Y:S02]  /*a380*/  STL [R1+0x448], R67 ;  /* 0x0004484301007387 */ /* 0x0081e40000100800 */
[----:B0-----:R-:W-:Y:S02]  /*a390*/  LOP3.LUT R67, R13, 0x14, RZ, 0xfc, !PT ;  /* 0x000000140d437812 */ /* 0x001fe400078efcff */
[----:B------:R-:W2:Y:S01]  /*a3a0*/  LDL.LU R13, [R1+0x1fc] ;  /* 0x0001fc00010d7983 */ /* 0x000ea20000300800 */
[----:B------:R-:W-:Y:S02]  /*a3b0*/  LEA.HI.X.SX32 R77, R77, R4, 0x1, P3 ;  /* 0x000000044d4d7211 */ /* 0x000fe400018f0eff */
[----:B------:R-:W-:Y:S01]  /*a3c0*/  ISETP.LT.AND P1, PT, R67, UR16, P1 ;  /* 0x0000001043007c0c */ /* 0x000fe20008f21270 */
[----:B----4-:R-:W-:-:S02]  /*a3d0*/  IMAD.MOV.U32 R67, RZ, RZ, R72 ;  /* 0x000000ffff437224 */ /* 0x010fc400078e0048 */
[----:B------:R-:W-:Y:S02]  /*a3e0*/  @P0 IMAD.MOV.U32 R72, RZ, RZ, R73 ;  /* 0x000000ffff480224 */ /* 0x000fe400078e0049 */
[----:B------:R-:W-:Y:S01]  /*a3f0*/  @P0 IMAD.MOV.U32 R73, RZ, RZ, R77 ;  /* 0x000000ffff490224 */ /* 0x000fe200078e004d */
[----:B------:R0:W-:Y:S04]  /*a400*/  STL [R1+0x1f4], R77 ;  /* 0x0001f44d01007387 */ /* 0x0001e80000100800 */
[----:B------:R-:W3:Y:S04]  /*a410*/  @P0 LDG.E.U8 R68, desc[UR20][R72.64] ;  /* 0x0000001448440981 */ /* 0x000ee8000c1e1100 */
[----:B------:R-:W4:Y:S01]  /*a420*/  LDL.LU R73, [R1+0x154] ;  /* 0x0001540001497983 */ /* 0x000f220000300800 */
[----:B------:R-:W-:Y:S01]  /*a430*/  @!P6 IMAD.MOV R67, RZ, RZ, -R67 ;  /* 0x000000ffff43e224 */ /* 0x000fe200078e0a43 */
[----:B------:R-:W-:-:S02]  /*a440*/  PRMT R65, RZ, 0x7610, R65 ;  /* 0x00007610ff417816 */ /* 0x000fc40000000041 */
[----:B--2---:R-:W-:Y:S02]  /*a450*/  ISETP.GE.AND P3, PT, R13, RZ, PT ;  /* 0x000000ff0d00720c */ /* 0x004fe40003f66270 */
[----:B------:R-:W1:Y:S01]  /*a460*/  S2R R13, SR_TID.X ;  /* 0x00000000000d7919 */ /* 0x000e620000002100 */
[----:B---3--:R-:W-:Y:S04]  /*a470*/  STL [R1+0x444], R68 ;  /* 0x0004444401007387 */ /* 0x008fe80000100800 */
[----:B0-----:R-:W2:Y:S04]  /*a480*/  LDL.LU R77, [R1+0x220] ;  /* 0x00022000014d7983 */ /* 0x001ea80000300800 */
[----:B------:R0:W-:Y:S01]  /*a490*/  STL [R1+0x1b4], R67 ;  /* 0x0001b44301007387 */ /* 0x0001e20000100800 */
[----:B----4-:R-:W-:-:S02]  /*a4a0*/  IADD3 R72, P6, PT, R73, R12, RZ ;  /* 0x0000000c49487210 */ /* 0x010fc40007fde0ff */
[----:B-1----:R-:W-:Y:S01]  /*a4b0*/  SHF.R.U32.HI R13, RZ, 0x6, R13 ;  /* 0x00000006ff0d7819 */ /* 0x002fe2000001160d */
[----:B0-----:R-:W3:Y:S03]  /*a4c0*/  LDL.LU R67, [R1+0x14c] ;  /* 0x00014c0001437983 */ /* 0x001ee60000300800 */
[----:B------:R-:W-:Y:S02]  /*a4d0*/  SGXT.U32 R13, R13, 0x1 ;  /* 0x000000010d0d781a */ /* 0x000fe40000000000 */
[----:B------:R-:W-:Y:S02]  /*a4e0*/  LEA.HI.X.SX32 R73, R73, R4, 0x1, P6 ;  /* 0x0000000449497211 */ /* 0x000fe400030f0eff */
[----:B------:R-:W-:Y:S01]  /*a4f0*/  LOP3.LUT R68, R13, 0x1c, RZ, 0xfc, !PT ;  /* 0x0000001c0d447812 */ /* 0x000fe200078efcff */
[----:B------:R-:W-:Y:S02]  /*a500*/  IMAD.MOV.U32 R13, RZ, RZ, R71 ;  /* 0x000000ffff0d7224 */ /* 0x000fe400078e0047 */
[----:B------:R-:W4:Y:S04]  /*a510*/  LDL.LU R71, [R1+0x200] ;  /* 0x0002000001477983 */ /* 0x000f280000300800 */
[----:B------:R-:W2:Y:S01]  /*a520*/  @P1 LDG.E.U8 R65, desc[UR20][R72.64] ;  /* 0x0000001448411981 */ /* 0x000ea2000c1e1100 */
[----:B------:R-:W-:Y:S01]  /*a530*/  PLOP3.LUT P0, PT, PT, PT, UP1, 0x80, 0x8 ;  /* 0x000000000008781c */ /* 0x000fe20003f0f018 */
[----:B------:R-:W-:-:S02]  /*a540*/  @!P4 IMAD.MOV R13, RZ, RZ, -R13 ;  /* 0x000000ffff0dc224 */ /* 0x000fc400078e0a0d */
[----:B------:R-:W-:Y:S01]  /*a550*/  STL [R1+0x218], R72 ;  /* 0x0002184801007387 */ /* 0x000fe20000100800 */
[----:B------:R-:W-:-:S03]  /*a560*/  ISETP.LT.AND P0, PT, R68, UR16, P0 ;  /* 0x0000001044007c0c */ /* 0x000fc60008701270 */
[----:B------:R-:W3:Y:S04]  /*a570*/  LDL.LU R68, [R1+0x12c8] ;  /* 0x0012c80001447983 */ /* 0x000ee80000300800 */
[----:B------:R0:W-:Y:S04]  /*a580*/  STL [R1+0x1b0], R13 ;  /* 0x0001b00d01007387 */ /* 0x0001e80000100800 */
[----:B------:R-:W-:Y:S01]  /*a590*/  STL [R1+0x214], R73 ;  /* 0x0002144901007387 */ /* 0x000fe20000100800 */
[----:B0-----:R-:W0:Y:S01]  /*a5a0*/  S2R R13, SR_TID.X ;  /* 0x00000000000d7919 */ /* 0x001e220000002100 */
[----:B----4-:R-:W-:-:S02]  /*a5b0*/  ISETP.GE.AND P6, PT, R71, RZ, PT ;  /* 0x000000ff4700720c */ /* 0x010fc40003fc6270 */
[C---:B------:R-:W-:Y:S01]  /*a5c0*/  IADD3 R71, P4, PT, R69.reuse, R12, RZ ;  /* 0x0000000c45477210 */ /* 0x040fe20007f9e0ff */
[----:B--2---:R1:W-:Y:S03]  /*a5d0*/  STL [R1+0x440], R65 ;  /* 0x0004404101007387 */ /* 0x0043e60000100800 */
[----:B------:R-:W-:Y:S01]  /*a5e0*/  LEA.HI.X.SX32 R69, R69, R4, 0x1, P4 ;  /* 0x0000000445457211 */ /* 0x000fe200020f0eff */
[----:B------:R2:W-:Y:S01]  /*a5f0*/  STL [R1+0xbf8], R71 ;  /* 0x000bf84701007387 */ /* 0x0005e20000100800 */
[----:B------:R-:W-:-:S03]  /*a600*/  ISETP.GE.AND P4, PT, R70, RZ, PT ;  /* 0x000000ff4600720c */ /* 0x000fc60003f86270 */
[----:B------:R-:W4:Y:S01]  /*a610*/  LDL.LU R70, [R1+0x12c4] ;  /* 0x0012c40001467983 */ /* 0x000f220000300800 */
[----:B0-----:R-:W-:-:S04]  /*a620*/  SHF.R.U32.HI R13, RZ, 0x6, R13 ;  /* 0x00000006ff0d7819 */ /* 0x001fc8000001160d */
[----:B------:R-:W-:Y:S02]  /*a630*/  SGXT.U32 R13, R13, 0x1 ;  /* 0x000000010d0d781a */ /* 0x000fe40000000000 */
[----:B------:R-:W-:Y:S02]  /*a640*/  PLOP3.LUT P1, PT, PT, PT, UP1, 0x80, 0x8 ;  /* 0x000000000008781c */ /* 0x000fe40003f2f018 */
[----:B-1----:R-:W-:Y:S02]  /*a650*/  LOP3.LUT R65, R13, 0x24, RZ, 0xfc, !PT ;  /* 0x000000240d417812 */ /* 0x002fe400078efcff */
[----:B------:R-:W-:Y:S02]  /*a660*/  PRMT R13, RZ, 0x7610, R13 ;  /* 0x00007610ff0d7816 */ /* 0x000fe4000000000d */
[----:B------:R-:W-:Y:S01]  /*a670*/  ISETP.LT.AND P1, PT, R65, UR16, P1 ;  /* 0x0000001041007c0c */ /* 0x000fe20008f21270 */
[----:B----4-:R-:W-:Y:S02]  /*a680*/  IMAD.MOV.U32 R65, RZ, RZ, R70 ;  /* 0x000000ffff417224 */ /* 0x010fe400078e0046 */
[----:B------:R-:W-:-:S02]  /*a690*/  @P0 IMAD.MOV.U32 R70, RZ, RZ, R71 ;  /* 0x000000ffff460224 */ /* 0x000fc400078e0047 */
[----:B--2---:R-:W-:-:S05]  /*a6a0*/  @P0 IMAD.MOV.U32 R71, RZ, RZ, R69 ;  /* 0x000000ffff470224 */ /* 0x004fca00078e0045 */
[----:B------:R-:W2:Y:S04]  /*a6b0*/  @P0 LDG.E.U8 R13, desc[UR20][R70.64] ;  /* 0x00000014460d0981 */ /* 0x000ea8000c1e1100 */
[----:B------:R0:W-:Y:S04]  /*a6c0*/  STL [R1+0x22c], R69 ;  /* 0x00022c4501007387 */ /* 0x0001e80000100800 */
[----:B0-----:R-:W4:Y:S04]  /*a6d0*/  LDL.LU R69, [R1+0x12c0] ;  /* 0x0012c00001457983 */ /* 0x001f280000300800 */
[----:B--2---:R0:W-:Y:S04]  /*a6e0*/  STL [R1+0x43c], R13 ;  /* 0x00043c0d01007387 */ /* 0x0041e80000100800 */
[----:B------:R-:W2:Y:S01]  /*a6f0*/  LDL.LU R71, [R1+0x158] ;  /* 0x0001580001477983 */ /* 0x000ea20000300800 */
[----:B------:R-:W-:Y:S01]  /*a700*/  @!P5 IMAD.MOV R65, RZ, RZ, -R65 ;  /* 0x000000ffff41d224 */ /* 0x000fe200078e0a41 */
[----:B------:R-:W-:Y:S01]  /*a710*/  PRMT R66, RZ, 0x7610, R66 ;  /* 0x00007610ff427816 */ /* 0x000fe20000000042 */
[----:B0-----:R-:W0:Y:S01]  /*a720*/  S2R R13, SR_TID.X ;  /* 0x00000000000d7919 */ /* 0x001e220000002100 */
[----:B------:R-:W-:-:S02]  /*a730*/  PLOP3.LUT P0, PT, PT, PT, UP1, 0x80, 0x8 ;  /* 0x000000000008781c */ /* 0x000fc40003f0f018 */
[----:B0-----:R-:W-:-:S04]  /*a740*/  SHF.R.U32.HI R13, RZ, 0x6, R13 ;  /* 0x00000006ff0d7819 */ /* 0x001fc8000001160d */
[----:B------:R-:W-:Y:S02]  /*a750*/  SGXT.U32 R13, R13, 0x1 ;  /* 0x000000010d0d781a */ /* 0x000fe40000000000 */
[----:B--2---:R-:W-:-:S04]  /*a760*/  IADD3 R70, P5, PT, R71, R12, RZ ;  /* 0x0000000c47467210 */ /* 0x004fc80007fbe0ff */
[----:B------:R-:W-:-:S05]  /*a770*/  LEA.HI.X.SX32 R71, R71, R4, 0x1, P5 ;  /* 0x0000000447477211 */ /* 0x000fca00028f0eff */
[----:B------:R0:W2:Y:S01]  /*a780*/  @P1 LDG.E.U8 R66, desc[UR20][R70.64] ;  /* 0x0000001446421981 */ /* 0x0000a2000c1e1100 */
[----:B------:R-:W-:-:S04]  /*a790*/  LOP3.LUT R13, R13, 0x2c, RZ, 0xfc, !PT ;  /* 0x0000002c0d0d7812 */ /* 0x000fc800078efcff */
[----:B------:R-:W-:Y:S02]  /*a7a0*/  ISETP.LT.AND P0, PT, R13, UR16, P0 ;  /* 0x000000100d007c0c */ /* 0x000fe40008701270 */
[----:B------:R-:W1:Y:S01]  /*a7b0*/  S2R R13, SR_TID.X ;  /* 0x00000000000d7919 */ /* 0x000e620000002100 */
[----:B----4-:R-:W-:Y:S01]  /*a7c0*/  @!P3 IMAD.MOV R69, RZ, RZ, -R69 ;  /* 0x000000ffff45b224 */ /* 0x010fe200078e0a45 */
[----:B------:R-:W-:Y:S01]  /*a7d0*/  ISETP.GE.AND P5, PT, R77, RZ, PT ;  /* 0x000000ff4d00720c */ /* 0x000fe20003fa6270 */
[----:B------:R4:W-:Y:S01]  /*a7e0*/  STL [R1+0x15c], R65 ;  /* 0x00015c4101007387 */ /* 0x0009e20000100800 */
[----:B---3--:R-:W-:Y:S02]  /*a7f0*/  IADD3 R77, P3, PT, R67, R12, RZ ;  /* 0x0000000c434d7210 */ /* 0x008fe40007f7e0ff */
[----:B------:R-:W-:Y:S01]  /*a800*/  PLOP3.LUT P1, PT, PT, PT, UP1, 0x80, 0x8 ;  /* 0x000000000008781c */ /* 0x000fe20003f2f018 */
[----:B----4-:R-:W3:Y:S04]  /*a810*/  LDL.LU R65, [R1+0x144] ;  /* 0x0001440001417983 */ /* 0x010ee80000300800 */
[----:B------:R0:W-:Y:S01]  /*a820*/  STL [R1+0x23c], R70 ;  /* 0x00023c4601007387 */ /* 0x0001e20000100800 */
[----:B------:R-:W-:-:S02]  /*a830*/  PRMT R74, RZ, 0x7610, R74 ;  /* 0x00007610ff4a7816 */ /* 0x000fc4000000004a */
[----:B-1----:R-:W-:-:S04]  /*a840*/  SHF.R.U32.HI R13, RZ, 0x6, R13 ;  /* 0x00000006ff0d7819 */ /* 0x002fc8000001160d */
[----:B------:R-:W-:-:S04]  /*a850*/  SGXT.U32 R13, R13, 0x1 ;  /* 0x000000010d0d781a */ /* 0x000fc80000000000 */
[----:B0-----:R-:W-:Y:S01]  /*a860*/  LOP3.LUT R70, R13, 0x34, RZ, 0xfc, !PT ;  /* 0x000000340d467812 */ /* 0x001fe200078efcff */
[----:B------:R0:W-:Y:S03]  /*a870*/  STL [R1+0x238], R71 ;  /* 0x0002384701007387 */ /* 0x0001e60000100800 */
[----:B------:R-:W-:Y:S01]  /*a880*/  ISETP.LT.AND P1, PT, R70, UR16, P1 ;  /* 0x0000001046007c0c */ /* 0x000fe20008f21270 */
[----:B------:R-:W-:Y:S01]  /*a890*/  @P0 IMAD.MOV.U32 R70, RZ, RZ, R77 ;  /* 0x000000ffff460224 */ /* 0x000fe200078e004d */
[----:B0-----:R-:W-:-:S05]  /*a8a0*/  LEA.HI.X.SX32 R71, R67, R4, 0x1, P3 ;  /* 0x0000000443477211 */ /* 0x001fca00018f0eff */
[----:B------:R-:W4:Y:S04]  /*a8b0*/  @P0 LDG.E.U8 R74, desc[UR20][R70.64] ;  /* 0x00000014464a0981 */ /* 0x000f28000c1e1100 */
[----:B--2---:R0:W-:Y:S04]  /*a8c0*/  STL [R1+0x438], R66 ;  /* 0x0004384201007387 */ /* 0x0041e80000100800 */
[----:B0-----:R-:W2:Y:S04]  /*a8d0*/  LDL.LU R66, [R1+0x244] ;  /* 0x0002440001427983 */ /* 0x001ea80000300800 */
[----:B------:R-:W-:Y:S04]  /*a8e0*/  STL [R1+0xbf4], R77 ;  /* 0x000bf44d01007387 */ /* 0x000fe80000100800 */
[----:B------:R-:W2:Y:S04]  /*a8f0*/  LDL.LU R13, [R1+0x234] ;  /* 0x00023400010d7983 */ /* 0x000ea80000300800 */
[----:B------:R-:W2:Y:S04]  /*a900*/  LDL.LU R67, [R1+0x12bc] ;  /* 0x0012bc0001437983 */ /* 0x000ea80000300800 */
[----:B------:R0:W-:Y:S04]  /*a910*/  STL [R1+0xbf0], R71 ;  /* 0x000bf04701007387 */ /* 0x0001e80000100800 */
[----:B------:R-:W2:Y:S04]  /*a920*/  LDL.LU R70, [R1+0x148] ;  /* 0x0001480001467983 */ /* 0x000ea80000300800 */
[----:B0-----:R-:W3:Y:S01]  /*a930*/  LDL.LU R71, [R1+0x240] ;  /* 0x0002400001477983 */ /* 0x001ee20000300800 */
[----:B------:R-:W-:-:S03]  /*a940*/  @!P6 IMAD.MOV R68, RZ, RZ, -R68 ;  /* 0x000000ffff44e224 */ /* 0x000fc600078e0a44 */
[----:B------:R-:W3:Y:S01]  /*a950*/  LDL.LU R77, [R1+0x13c] ;  /* 0x00013c00014d7983 */ /* 0x000ee20000300800 */
[----:B------:R-:W-:-:S03]  /*a960*/  PRMT R73, RZ, 0x7610, R73 ;  /* 0x00007610ff497816 */ /* 0x000fc60000000049 */
[----:B----4-:R2:W-:Y:S02]  /*a970*/  STL [R1+0x434], R74 ;  /* 0x0004344a01007387 */ /* 0x0105e40000100800 */
[----:B--2---:R-:W-:-:S04]  /*a980*/  IADD3 R74, P6, PT, R70, R12, RZ ;  /* 0x0000000c464a7210 */ /* 0x004fc80007fde0ff */
[----:B------:R-:W-:Y:S01]  /*a990*/  LEA.HI.X.SX32 R70, R70, R4, 0x1, P6 ;  /* 0x0000000446467211 */ /* 0x000fe200030f0eff */
[----:B------:R-:W-:Y:S01]  /*a9a0*/  STL [R1+0xa54], R74 ;  /* 0x000a544a01007387 */ /* 0x000fe20000100800 */
[----:B---3--:R-:W-:-:S03]  /*a9b0*/  ISETP.GE.AND P6, PT, R71, RZ, PT ;  /* 0x000000ff4700720c */ /* 0x008fc60003fc6270 */
[----:B------:R0:W-:Y:S01]  /*a9c0*/  STL [R1+0x250], R70 ;  /* 0x0002504601007387 */ /* 0x0001e20000100800 */
[----:B------:R-:W-:Y:S02]  /*a9d0*/  @P1 IMAD.MOV.U32 R71, RZ, RZ, R70 ;  /* 0x000000ffff471224 */ /* 0x000fe400078e0046 */
[----:B0-----:R-:W-:-:S05]  /*a9e0*/  @P1 IMAD.MOV.U32 R70, RZ, RZ, R74 ;  /* 0x000000ffff461224 */ /* 0x001fca00078e004a */
[----:B------:R-:W2:Y:S01]  /*a9f0*/  @P1 LDG.E.U8 R73, desc[UR20][R70.64] ;  /* 0x0000001446491981 */ /* 0x000ea2000c1e1100 */
[----:B------:R-:W-:Y:S02]  /*aa00*/  ISETP.GE.AND P3, PT, R13, RZ, PT ;  /* 0x000000ff0d00720c */ /* 0x000fe40003f66270 */
[----:B------:R-:W0:Y:S01]  /*aa10*/  S2R R13, SR_TID.X ;  /* 0x00000000000d7919 */ /* 0x000e220000002100 */
[----:B------:R-:W-:Y:S02]  /*aa20*/  PLOP3.LUT P0, PT, PT, PT, UP1, 0x80, 0x8 ;  /* 0x000000000008781c */ /* 0x000fe40003f0f018 */
[----:B0-----:R-:W-:-:S04]  /*aa30*/  SHF.R.U32.HI R13, RZ, 0x6, R13 ;  /* 0x00000006ff0d7819 */ /* 0x001fc8000001160d */
[----:B------:R-:W-:-:S04]  /*aa40*/  SGXT.U32 R13, R13, 0x1 ;  /* 0x000000010d0d781a */ /* 0x000fc80000000000 */
[----:B------:R-:W-:-:S04]  /*aa50*/  LOP3.LUT R13, R13, 0x3c, RZ, 0xfc, !PT ;  /* 0x0000003c0d0d7812 */ /* 0x000fc800078efcff */
[----:B------:R-:W-:Y:S02]  /*aa60*/  ISETP.LT.AND P0, PT, R13, UR16, P0 ;  /* 0x000000100d007c0c */ /* 0x000fe40008701270 */
[----:B------:R-:W0:Y:S01]  /*aa70*/  S2R R13, SR_TID.X ;  /* 0x00000000000d7919 */ /* 0x000e220000002100 */
[----:B------:R-:W-:-:S05]  /*aa80*/  @!P4 IMAD.MOV R67, RZ, RZ, -R67 ;  /* 0x000000ffff43c224 */ /* 0x000fca00078e0a43 */
[----:B------:R1:W-:Y:S04]  /*aa90*/  STL [R1+0xb8], R67 ;  /* 0x0000b84301007387 */ /* 0x0003e80000100800 */
[----:B------:R-:W3:Y:S01]  /*aaa0*/  LDL.LU R74, [R1+0x24c] ;  /* 0x00024c00014a7983 */ /* 0x000ee20000300800 */
[----:B-1----:R-:W-:-:S05]  /*aab0*/  IADD3 R67, P4, PT, R65, R12, RZ ;  /* 0x0000000c41437210 */ /* 0x002fca0007f9e0ff */
[----:B------:R-:W-:Y:S01]  /*aac0*/  STL [R1+0xbec], R67 ;  /* 0x000bec4301007387 */ /* 0x000fe20000100800 */
[----:B0-----:R-:W-:-:S04]  /*aad0*/  SHF.R.U32.HI R13, RZ, 0x6, R13 ;  /* 0x00000006ff0d7819 */ /* 0x001fc8000001160d */
[----:B------:R-:W-:Y:S01]  /*aae0*/  SGXT.U32 R13, R13, 0x1 ;  /* 0x000000010d0d781a */ /* 0x000fe20000000000 */
[----:B--2---:R0:W-:Y:S03]  /*aaf0*/  STL [R1+0x430], R73 ;  /* 0x0004304901007387 */ /* 0x0041e60000100800 */
[----:B0-----:R-:W-:Y:S02]  /*ab00*/  LOP3.LUT R73, R13, 0x44, RZ, 0xfc, !PT ;  /* 0x000000440d497812 */ /* 0x001fe400078efcff */
[----:B------:R-:W-:Y:S02]  /*ab10*/  LEA.HI.X.SX32 R13, R65, R4, 0x1, P4 ;  /* 0x00000004410d7211 */ /* 0x000fe400020f0eff */
[----:B------:R-:W2:Y:S01]  /*ab20*/  LDL.LU R65, [R1+0x12b8] ;  /* 0x0012b80001417983 */ /* 0x000ea20000300800 */
[----:B------:R-:W-:-:S03]  /*ab30*/  ISETP.GE.AND P4, PT, R66, RZ, PT ;  /* 0x000000ff4200720c */ /* 0x000fc60003f86270 */
[----:B------:R-:W4:Y:S01]  /*ab40*/  LDL.LU R66, [R1+0x12b4] ;  /* 0x0012b40001427983 */ /* 0x000f220000300800 */
[----:B------:R-:W-:Y:S02]  /*ab50*/  PLOP3.LUT P1, PT, PT, PT, UP1, 0x80, 0x8 ;  /* 0x000000000008781c */ /* 0x000fe40003f2f018 */
[----:B------:R-:W-:Y:S02]  /*ab60*/  PRMT R64, RZ, 0x7610, R64 ;  /* 0x00007610ff407816 */ /* 0x000fe40000000040 */
[----:B------:R-:W-:Y:S01]  /*ab70*/  ISETP.LT.AND P1, PT, R73, UR16, P1 ;  /* 0x0000001049007c0c */ /* 0x000fe20008f21270 */
[----:B------:R0:W-:Y:S01]  /*ab80*/  STL [R1+0xbe8], R13 ;  /* 0x000be80d01007387 */ /* 0x0001e20000100800 */
[----:B----4-:R-:W-:Y:S02]  /*ab90*/  IMAD.MOV.U32 R73, RZ, RZ, R66 ;  /* 0x000000ffff497224 */ /* 0x010fe400078e0042 */
[----:B------:R-:W-:Y:S02]  /*aba0*/  @P0 IMAD.MOV.U32 R66, RZ, RZ, R67 ;  /* 0x000000ffff420224 */ /* 0x000fe400078e0043 */
[----:B------:R-:W-:-:S05]  /*abb0*/  @P0 IMAD.MOV.U32 R67, RZ, RZ, R13 ;  /* 0x000000ffff430224 */ /* 0x000fca00078e000d */
[----:B------:R-:W4:Y:S04]  /*abc0*/  @P0 LDG.E.U8 R64, desc[UR20][R66.64] ;  /* 0x0000001442400981 */ /* 0x000f28000c1e1100 */
[----:B------:R-:W2:Y:S01]  /*abd0*/  LDL.LU R67, [R1+0x140] ;  /* 0x0001400001437983 */ /* 0x000ea20000300800 */
[----:B0-----:R-:W0:Y:S01]  /*abe0*/  S2R R13, SR_TID.X ;  /* 0x00000000000d7919 */ /* 0x001e220000002100 */
[----:B------:R-:W-:Y:S01]  /*abf0*/  @!P5 IMAD.MOV R73, RZ, RZ, -R73 ;  /* 0x000000ffff49d224 */ /* 0x000fe200078e0a49 */
[----:B------:R-:W-:Y:S02]  /*ac00*/  PRMT R70, RZ, 0x7610, R70 ;  /* 0x00007610ff467816 */ /* 0x000fe40000000046 */
[----:B------:R-:W-:Y:S02]  /*ac10*/  PLOP3.LUT P0, PT, PT, PT, UP1, 0x80, 0x8 ;  /* 0x000000000008781c */ /* 0x000fe40003f0f018 */
[----:B0-----:R-:W-:-:S04]  /*ac20*/  SHF.R.U32.HI R13, RZ, 0x6, R13 ;  /* 0x00000006ff0d7819 */ /* 0x001fc8000001160d */
[----:B------:R-:W-:Y:S01]  /*ac30*/  SGXT.U32 R13, R13, 0x1 ;  /* 0x000000010d0d781a */ /* 0x000fe20000000000 */
[----:B----4-:R0:W-:Y:S04]  /*ac40*/  STL [R1+0x42c], R64 ;  /* 0x00042c4001007387 */ /* 0x0101e80000100800 */
[----:B------:R1:W-:Y:S01]  /*ac50*/  STL [R1+0x150], R73 ;  /* 0x0001504901007387 */ /* 0x0003e20000100800 */
[----:B--2---:R-:W-:Y:S02]  /*ac60*/  IADD3 R66, P5, PT, R67, R12, RZ ;  /* 0x0000000c43427210 */ /* 0x004fe40007fbe0ff */
[----:B0-----:R-:W-:Y:S02]  /*ac70*/  LOP3.LUT R64, R13, 0x4c, RZ, 0xfc, !PT ;  /* 0x0000004c0d407812 */ /* 0x001fe400078efcff */
[----:B------:R-:W-:Y:S01]  /*ac80*/  LEA.HI.X.SX32 R67, R67, R4, 0x1, P5 ;  /* 0x0000000443437211 */ /* 0x000fe200028f0eff */
[----:B-1----:R-:W2:Y:S01]  /*ac90*/  LDL.LU R73, [R1+0x12c] ;  /* 0x00012c0001497983 */ /* 0x002ea20000300800 */
[----:B------:R-:W-:-:S03]  /*aca0*/  IMAD.MOV.U32 R13, RZ, RZ, R65 ;  /* 0x000000ffff0d7224 */ /* 0x000fc600078e0041 */
[----:B------:R-:W4:Y:S04]  /*acb0*/  LDL.LU R65, [R1+0x248] ;  /* 0x0002480001417983 */ /* 0x000f280000300800 */
[----:B------:R-:W2:Y:S01]  /*acc0*/  @P1 LDG.E.U8 R70, desc[UR20][R66.64] ;  /* 0x0000001442461981 */ /* 0x000ea2000c1e1100 */
[----:B------:R-:W-:-:S03]  /*acd0*/  ISETP.LT.AND P0, PT, R64, UR16, P0 ;  /* 0x0000001040007c0c */ /* 0x000fc60008701270 */
[----:B------:R-:W-:Y:S04]  /*ace0*/  STL [R1+0xa6c], R66 ;  /* 0x000a6c4201007387 */ /* 0x000fe80000100800 */
[----:B------:R-:W3:Y:S01]  /*acf0*/  LDL.LU R64, [R1+0x12b0] ;  /* 0x0012b00001407983 */ /* 0x000ee20000300800 */
[----:B------:R-:W-:-:S05]  /*ad00*/  @!P3 IMAD.MOV R13, RZ, RZ, -R13 ;  /* 0x000000ffff0db224 */ /* 0x000fca00078e0a0d */
[----:B------:R0:W-:Y:S02]  /*ad10*/  STL [R1+0x14c], R13 ;  /* 0x00014c0d01007387 */ /* 0x0001e40000100800 */
[----:B0-----:R-:W0:Y:S01]  /*ad20*/  S2R R13, SR_TID.X ;  /* 0x00000000000d7919 */ /* 0x001e220000002100 */
[----:B------:R-:W-:Y:S01]  /*ad30*/  PLOP3.LUT P1, PT, PT, PT, UP1, 0x80, 0x8 ;  /* 0x000000000008781c */ /* 0x000fe20003f2f018 */
[----:B------:R-:W-:Y:S01]  /*ad40*/  STL [R1+0xa68], R67 ;  /* 0x000a684301007387 */ /* 0x000fe20000100800 */
[----:B------:R-:W-:Y:S02]  /*ad50*/  PRMT R62, RZ, 0x7610, R62 ;  /* 0x00007610ff3e7816 */ /* 0x000fe4000000003e */
[----:B0-----:R-:W-:-:S04]  /*ad60*/  SHF.R.U32.HI R13, RZ, 0x6, R13 ;  /* 0x00000006ff0d7819 */ /* 0x001fc8000001160d */
[----:B------:R-:W-:Y:S02]  /*ad70*/  SGXT.U32 R13, R13, 0x1 ;  /* 0x000000010d0d781a */ /* 0x000fe40000000000 */
[----:B----4-:R-:W-:Y:S02]  /*ad80*/  ISETP.GE.AND P5, PT, R65, RZ, PT ;  /* 0x000000ff4100720c */ /* 0x010fe40003fa6270 */
[C---:B------:R-:W-:Y:S01]  /*ad90*/  IADD3 R65, P3, PT, R77.reuse, R12, RZ ;  /* 0x0000000c4d417210 */ /* 0x040fe20007f7e0ff */
[----:B--2---:R0:W-:Y:S03]  /*ada0*/  STL [R1+0x428], R70 ;  /* 0x0004284601007387 */ /* 0x0041e60000100800 */
[----:B------:R-:W-:Y:S01]  /*adb0*/  LEA.HI.X.SX32 R77, R77, R4, 0x1, P3 ;  /* 0x000000044d4d7211 */ /* 0x000fe200018f0eff */
[----:B------:R1:W-:Y:S01]  /*adc0*/  STL [R1+0xbe4], R65 ;  /* 0x000be44101007387 */ /* 0x0003e20000100800 */
[----:B0-----:R-:W-:-:S04]  /*add0*/  LOP3.LUT R70, R13, 0x54, RZ, 0xfc, !PT ;  /* 0x000000540d467812 */ /* 0x001fc800078efcff */
[----:B------:R-:W-:Y:S01]  /*ade0*/  ISETP.LT.AND P1, PT, R70, UR16, P1 ;  /* 0x0000001046007c0c */ /* 0x000fe20008f21270 */
[----:B---3--:R-:W-:Y:S02]  /*adf0*/  IMAD.MOV.U32 R70, RZ, RZ, R64 ;  /* 0x000000ffff467224 */ /* 0x008fe400078e0040 */
[----:B------:R-:W-:Y:S02]  /*ae00*/  @P0 IMAD.MOV.U32 R64, RZ, RZ, R65 ;  /* 0x000000ffff400224 */ /* 0x000fe400078e0041 */
[----:B-1----:R-:W-:Y:S01]  /*ae10*/  @P0 IMAD.MOV.U32 R65, RZ, RZ, R77 ;  /* 0x000000ffff410224 */ /* 0x002fe200078e004d */
[----:B------:R-:W-:Y:S01]  /*ae20*/  ISETP.GE.AND P3, PT, R74, RZ, PT ;  /* 0x000000ff4a00720c */ /* 0x000fe20003f66270 */
[----:B------:R0:W-:Y:S04]  /*ae30*/  STL [R1+0xbe0], R77 ;  /* 0x000be04d01007387 */ /* 0x0001e80000100800 */
[----:B------:R-:W2:Y:S04]  /*ae40*/  LDL.LU R74, [R1+0x100] ;  /* 0x00010000014a7983 */ /* 0x000ea80000300800 */
[----:B------:R-:W3:Y:S04]  /*ae50*/  @P0 LDG.E.U8 R62, desc[UR20][R64.64] ;  /* 0x00000014403e0981 */ /* 0x000ee8000c1e1100 */
[----:B------:R-:W4:Y:S01]  /*ae60*/  LDL.LU R65, [R1+0x138] ;  /* 0x0001380001417983 */ /* 0x000f220000300800 */
[----:B------:R-:W-:Y:S01]  /*ae70*/  @!P6 IMAD.MOV R70, RZ, RZ, -R70 ;  /* 0x000000ffff46e224 */ /* 0x000fe200078e0a46 */
[----:B------:R-:W-:-:S02]  /*ae80*/  PRMT R57, RZ, 0x7610, R57 ;  /* 0x00007610ff397816 */ /* 0x000fc40000000039 */
[----:B------:R-:W-:Y:S01]  /*ae90*/  PLOP3.LUT P0, PT, PT, PT, UP1, 0x80, 0x8 ;  /* 0x000000000008781c */ /* 0x000fe20003f0f018 */
[----:B---3--:R1:W-:Y:S04]  /*aea0*/  STL [R1+0x424], R62 ;  /* 0x0004243e01007387 */ /* 0x0083e80000100800 */
[----:B0-----:R-:W3:Y:S01]  /*aeb0*/  LDL.LU R77, [R1+0x25c] ;  /* 0x00025c00014d7983 */ /* 0x001ee20000300800 */
[----:B----4-:R-:W-:-:S03]  /*aec0*/  IADD3 R64, P6, PT, R65, R12, RZ ;  /* 0x0000000c41407210 */ /* 0x010fc60007fde0ff */
[----:B------:R0:W-:Y:S01]  /*aed0*/  STL [R1+0x148], R70 ;  /* 0x0001484601007387 */ /* 0x0001e20000100800 */
[----:B-1----:R-:W-:Y:S02]  /*aee0*/  LOP3.LUT R62, R13, 0x5c, RZ, 0xfc, !PT ;  /* 0x0000005c0d3e7812 */ /* 0x002fe400078efcff */
[----:B------:R-:W-:Y:S01]  /*aef0*/  LEA.HI.X.SX32 R65, R65, R4, 0x1, P6 ;  /* 0x0000000441417211 */ /* 0x000fe200030f0eff */
[----:B------:R-:W-:-:S04]  /*af00*/  IMAD.MOV.U32 R13, RZ, RZ, R63 ;  /* 0x000000ffff0d7224 */ /* 0x000fc800078e003f */
[----:B------:R1:W4:Y:S04]  /*af10*/  @P1 LDG.E.U8 R57, desc[UR20][R64.64] ;  /* 0x0000001440391981 */ /* 0x000328000c1e1100 */
[----:B0-----:R-:W2:Y:S04]  /*af20*/  LDL.LU R70, [R1+0x10c] ;  /* 0x00010c0001467983 */ /* 0x001ea80000300800 */
[----:B------:R-:W2:Y:S01]  /*af30*/  LDL.LU R63, [R1+0x254] ;  /* 0x00025400013f7983 */ /* 0x000ea20000300800 */
[----:B------:R-:W-:-:S03]  /*af40*/  ISETP.LT.AND P0, PT, R62, UR16, P0 ;  /* 0x000000103e007c0c */ /* 0x000fc60008701270 */
[----:B------:R-:W-:Y:S04]  /*af50*/  STL [R1+0xa84], R64 ;  /* 0x000a844001007387 */ /* 0x000fe80000100800 */
[----:B------:R-:W3:Y:S01]  /*af60*/  LDL.LU R62, [R1+0x12ac] ;  /* 0x0012ac00013e7983 */ /* 0x000ee20000300800 */
[----:B------:R-:W-:-:S05]  /*af70*/  @!P4 IMAD.MOV R13, RZ, RZ, -R13 ;  /* 0x000000ffff0dc224 */ /* 0x000fca00078e0a0d */
[----:B------:R0:W-:Y:S02]  /*af80*/  STL [R1+0x144], R13 ;  /* 0x0001440d01007387 */ /* 0x0001e40000100800 */
[----:B0-----:R-:W0:Y:S01]  /*af90*/  S2R R13, SR_TID.X ;  /* 0x00000000000d7919 */ /* 0x001e220000002100 */
[----:B------:R-:W-:Y:S01]  /*afa0*/  PLOP3.LUT P1, PT, PT, PT, UP1, 0x80, 0x8 ;  /* 0x000000000008781c */ /* 0x000fe20003f2f018 */
[----:B------:R1:W-:Y:S02]  /*afb0*/  STL [R1+0xa80], R65 ;  /* 0x000a804101007387 */ /* 0x0003e40000100800 */
[----:B-1----:R-:W-:Y:S02]  /*afc0*/  PRMT R65, RZ, 0x7610, R65 ;  /* 0x00007610ff417816 */ /* 0x002fe40000000041 */
[----:B0-----:R-:W-:-:S04]  /*afd0*/  SHF.R.U32.HI R13, RZ, 0x6, R13 ;  /* 0x00000006ff0d7819 */ /* 0x001fc8000001160d */
[----:B------:R-:W-:Y:S01]  /*afe0*/  SGXT.U32 R13, R13, 0x1 ;  /* 0x000000010d0d781a */ /* 0x000fe20000000000 */
[----:B----4-:R0:W-:Y:S01]  /*aff0*/  STL [R1+0x420], R57 ;  /* 0x0004203901007387 */ /* 0x0101e20000100800 */
[----:B--2---:R-:W-:Y:S02]  /*b000*/  ISETP.GE.AND P6, PT, R63, RZ, PT ;  /* 0x000000ff3f00720c */ /* 0x004fe40003fc6270 */
[----:B------:R-:W-:Y:S02]  /*b010*/  IADD3 R63, P4, PT, R73, R12, RZ ;  /* 0x0000000c493f7210 */ /* 0x000fe40007f9e0ff */
[----:B0-----:R-:W-:Y:S02]  /*b020*/  LOP3.LUT R57, R13, 0x64, RZ, 0xfc, !PT ;  /* 0x000000640d397812 */ /* 0x001fe400078efcff */
[----:B------:R-:W-:Y:S01]  /*b030*/  LEA.HI.X.SX32 R73, R73, R4, 0x1, P4 ;  /* 0x0000000449497211 */ /* 0x000fe200020f0eff */
[----:B------:R-:W2:Y:S01]  /*b040*/  LDL.LU R13, [R1+0x258] ;  /* 0x00025800010d7983 */ /* 0x000ea20000300800 */
[----:B------:R-:W-:Y:S01]  /*b050*/  ISETP.LT.AND P1, PT, R57, UR16, P1 ;  /* 0x0000001039007c0c */ /* 0x000fe20008f21270 */
[----:B---3--:R-:W-:-:S02]  /*b060*/  IMAD.MOV.U32 R57, RZ, RZ, R62 ;  /* 0x000000ffff397224 */ /* 0x008fc400078e003e */
[----:B------:R0:W-:Y:S01]  /*b070*/  STL [R1+0xbdc], R63 ;  /* 0x000bdc3f01007387 */ /* 0x0001e20000100800 */
[----:B------:R-:W-:Y:S02]  /*b080*/  @P0 IMAD.MOV.U32 R62, RZ, RZ, R63 ;  /* 0x000000ffff3e0224 */ /* 0x000fe400078e003f */
[----:B0-----:R-:W-:-:S05]  /*b090*/  @P0 IMAD.MOV.U32 R63, RZ, RZ, R73 ;  /* 0x000000ffff3f0224 */ /* 0x001fca00078e0049 */
[----:B------:R0:W3:Y:S01]  /*b0a0*/  @P0 LDG.E.U8 R65, desc[UR20][R62.64] ;  /* 0x000000143e410981 */ /* 0x0000e2000c1e1100 */
[----:B------:R-:W-:Y:S01]  /*b0b0*/  @!P5 IMAD.MOV R57, RZ, RZ, -R57 ;  /* 0x000000ffff39d224 */ /* 0x000fe200078e0a39 */
[----:B------:R-:W-:Y:S02]  /*b0c0*/  PRMT R72, RZ, 0x7610, R72 ;  /* 0x00007610ff487816 */ /* 0x000fe40000000048 */
[----:B------:R1:W-:Y:S01]  /*b0d0*/  STL [R1+0xbd8], R73 ;  /* 0x000bd84901007387 */ /* 0x0003e20000100800 */
[----:B0-----:R-:W-:-:S03]  /*b0e0*/  IADD3 R62, P5, PT, R74, R12, RZ ;  /* 0x0000000c4a3e7210 */ /* 0x001fc60007fbe0ff */
[----:B-1----:R-:W4:Y:S01]  /*b0f0*/  LDL.LU R73, [R1+0xf0] ;  /* 0x0000f00001497983 */ /* 0x002f220000300800 */
[----:B------:R-:W-:-:S05]  /*b100*/  LEA.HI.X.SX32 R63, R74, R4, 0x1, P5 ;  /* 0x000000044a3f7211 */ /* 0x000fca00028f0eff */
[----:B------:R0:W2:Y:S04]  /*b110*/  @P1 LDG.E.U8 R72, desc[UR20][R62.64] ;  /* 0x000000143e481981 */ /* 0x0000a8000c1e1100 */
[----:B---3--:R-:W-:Y:S04]  /*b120*/  STL [R1+0x41c], R65 ;  /* 0x00041c4101007387 */ /* 0x008fe80000100800 */
[----:B------:R1:W-:Y:S04]  /*b130*/  STL [R1+0x140], R57 ;  /* 0x0001403901007387 */ /* 0x0003e80000100800 */
[----:B-1----:R-:W3:Y:S04]  /*b140*/  LDL.LU R57, [R1+0xd8] ;  /* 0x0000d80001397983 */ /* 0x002ee80000300800 */
[----:B------:R-:W-:Y:S04]  /*b150*/  STL [R1+0xa9c], R62 ;  /* 0x000a9c3e01007387 */ /* 0x000fe80000100800 */
[----:B------:R-:W3:Y:S04]  /*b160*/  LDL.LU R74, [R1+0x264] ;  /* 0x00026400014a7983 */ /* 0x000ee80000300800 */
[----:B------:R1:W-:Y:S04]  /*b170*/  STL [R1+0xa98], R63 ;  /* 0x000a983f01007387 */ /* 0x0003e80000100800 */
[----:B-1----:R-:W3:Y:S01]  /*b180*/  LDL.LU R63, [R1+0x260] ;  /* 0x00026000013f7983 */ /* 0x002ee20000300800 */
[----:B--2---:R-:W-:-:S02]  /*b190*/  ISETP.GE.AND P4, PT, R13, RZ, PT ;  /* 0x000000ff0d00720c */ /* 0x004fc40003f86270 */
[----:B------:R-:W1:Y:S01]  /*b1a0*/  S2R R13, SR_TID.X ;  /* 0x00000000000d7919 */ /* 0x000e620000002100 */
[----:B------:R-:W-:Y:S01]  /*b1b0*/  PLOP3.LUT P0, PT, PT, PT, UP1, 0x80, 0x8 ;  /* 0x000000000008781c */ /* 0x000fe20003f0f018 */
[----:B------:R-:W-:Y:S01]  /*b1c0*/  @!P3 IMAD.MOV R61, RZ, RZ, -R61 ;  /* 0x000000ffff3db224 */ /* 0x000fe200078e0a3d */
[----:B------:R-:W-:Y:S02]  /*b1d0*/  PRMT R64, RZ, 0x7610, R64 ;  /* 0x00007610ff407816 */ /* 0x000fe40000000040 */
[----:B-1----:R-:W-:-:S04]  /*b1e0*/  SHF.R.U32.HI R13, RZ, 0x6, R13 ;  /* 0x00000006ff0d7819 */ /* 0x002fc8000001160d */
[----:B------:R-:W-:-:S04]  /*b1f0*/  SGXT.U32 R13, R13, 0x1 ;  /* 0x000000010d0d781a */ /* 0x000fc80000000000 */
[----:B------:R-:W-:-:S04]  /*b200*/  LOP3.LUT R65, R13, 0x6c, RZ, 0xfc, !PT ;  /* 0x0000006c0d417812 */ /* 0x000fc800078efcff */
[----:B------:R-:W-:Y:S02]  /*b210*/  ISETP.LT.AND P0, PT, R65, UR16, P0 ;  /* 0x0000001041007c0c */ /* 0x000fe40008701270 */
[----:B------:R-:W-:-:S04]  /*b220*/  IADD3 R65, P3, PT, R70, R12, RZ ;  /* 0x0000000c46417210 */ /* 0x000fc80007f7e0ff */
[----:B------:R-:W-:-:S07]  /*b230*/  LEA.HI.X.SX32 R70, R70, R4, 0x1, P3 ;  /* 0x0000000446467211 */ /* 0x000fce00018f0eff */
[----:B0-----:R-:W-:Y:S01]  /*b240*/  @P0 IMAD.MOV.U32 R62, RZ, RZ, R65 ;  /* 0x000000ffff3e0224 */ /* 0x001fe200078e0041 */
[----:B---3--:R-:W-:Y:S01]  /*b250*/  ISETP.GE.AND P3, PT, R63, RZ, PT ;  /* 0x000000ff3f00720c */ /* 0x008fe20003f66270 */
[----:B------:R-:W-:-:S05]  /*b260*/  @P0 IMAD.MOV.U32 R63, RZ, RZ, R70 ;  /* 0x000000ffff3f0224 */ /* 0x000fca00078e0046 */
[----:B------:R-:W2:Y:S01]  /*b270*/  @P0 LDG.E.U8 R64, desc[UR20][R62.64] ;  /* 0x000000143e400981 */ /* 0x000ea2000c1e1100 */
[----:B------:R-:W-:-:S03]  /*b280*/  ISETP.GE.AND P5, PT, R77, RZ, PT ;  /* 0x000000ff4d00720c */ /* 0x000fc60003fa6270 */
[----:B------:R-:W3:Y:S01]  /*b290*/  LDL.LU R77, [R1+0x268] ;  /* 0x00026800014d7983 */ /* 0x000ee20000300800 */
[----:B------:R-:W-:-:S03]  /*b2a0*/  PLOP3.LUT P1, PT, PT, PT, UP1, 0x80, 0x8 ;  /* 0x000000000008781c */ /* 0x000fc60003f2f018 */
[----:B------:R-:W-:Y:S04]  /*b2b0*/  STL [R1+0xbd4], R65 ;  /* 0x000bd44101007387 */ /* 0x000fe80000100800 */
[----:B------:R0:W-:Y:S01]  /*b2c0*/  STL [R1+0x418], R72 ;  /* 0x0004184801007387 */ /* 0x0001e20000100800 */
[----:B------:R-:W-:-:S03]  /*b2d0*/  @!P6 IMAD.MOV R60, RZ, RZ, -R60 ;  /* 0x000000ffff3ce224 */ /* 0x000fc600078e0a3c */
[----:B------:R1:W-:Y:S01]  /*b2e0*/  STL [R1+0xbd0], R70 ;  /* 0x000bd04601007387 */ /* 0x0003e20000100800 */
[----:B0-----:R-:W-:-:S04]  /*b2f0*/  LOP3.LUT R72, R13, 0x74, RZ, 0xfc, !PT ;  /* 0x000000740d487812 */ /* 0x001fc800078efcff */
[----:B------:R-:W-:Y:S02]  /*b300*/  ISETP.LT.AND P1, PT, R72, UR16, P1 ;  /* 0x0000001048007c0c */ /* 0x000fe40008f21270 */
[----:B------:R-:W3:Y:S04]  /*b310*/  LDL.LU R72, [R1+0xdc] ;  /* 0x0000dc0001487983 */ /* 0x000ee80000300800 */
[----:B-1----:R-:W3:Y:S01]  /*b320*/  LDL.LU R70, [R1+0xe4] ;  /* 0x0000e40001467983 */ /* 0x002ee20000300800 */
[----:B------:R-:W-:-:S03]  /*b330*/  PRMT R71, RZ, 0x7610, R71 ;  /* 0x00007610ff477816 */ /* 0x000fc60000000047 */
[----:B--2---:R4:W-:Y:S02]  /*b340*/  STL [R1+0x414], R64 ;  /* 0x0004144001007387 */ /* 0x0049e40000100800 */
[----:B----4-:R-:W-:-:S04]  /*b350*/  IADD3 R64, P6, PT, R73, R12, RZ ;  /* 0x0000000c49407210 */ /* 0x010fc80007fde0ff */
[----:B------:R-:W-:-:S05]  /*b360*/  LEA.HI.X.SX32 R65, R73, R4, 0x1, P6 ;  /* 0x0000000449417211 */ /* 0x000fca00030f0eff */
[----:B------:R-:W2:Y:S01]  /*b370*/  @P1 LDG.E.U8 R71, desc[UR20][R64.64] ;  /* 0x0000001440471981 */ /* 0x000ea2000c1e1100 */
[C---:B------:R-:W-:Y:S01]  /*b380*/  LOP3.LUT R63, R13.reuse, 0x7c, RZ, 0xfc, !PT ;  /* 0x0000007c0d3f7812 */ /* 0x040fe200078efcff */
[----:B------:R-:W-:Y:S01]  /*b390*/  IMAD.MOV.U32 R63, RZ, RZ, R59 ;  /* 0x000000ffff3f7224 */ /* 0x000fe200078e003b */
[----:B------:R-:W-:Y:S02]  /*b3a0*/  PLOP3.LUT P0, PT, PT, PT, UP1, 0x80, 0x8 ;  /* 0x000000000008781c */ /* 0x000fe40003f0f018 */
[----:B------:R-:W-:Y:S01]  /*b3b0*/  LOP3.LUT R59, R13, 0x7c, RZ, 0xfc, !PT ;  /* 0x0000007c0d3b7812 */ /* 0x000fe200078efcff */
[----:B------:R-:W-:Y:S01]  /*b3c0*/  @!P4 IMAD.MOV R63, RZ, RZ, -R63 ;  /* 0x000000ffff3fc224 */ /* 0x000fe200078e0a3f */
[----:B------:R-:W-:Y:S02]  /*b3d0*/  STL [R1+0xab4], R64 ;  /* 0x000ab44001007387 */ /* 0x000fe40000100800 */
[----:B------:R-:W-:Y:S02]  /*b3e0*/  ISETP.LT.AND P0, PT, R59, UR16, P0 ;  /* 0x000000103b007c0c */ /* 0x000fe40008701270 */
[----:B------:R-:W-:Y:S01]  /*b3f0*/  IADD3 R59, P4, PT, R57, R12, RZ ;  /* 0x0000000c393b7210 */ /* 0x000fe20007f9e0ff */
[----:B------:R-:W4:Y:S01]  /*b400*/  LDL.LU R73, [R1+0x26c] ;  /* 0x00026c0001497983 */ /* 0x000f220000300800 */
[----:B------:R-:W-:-:S03]  /*b410*/  ISETP.GE.AND P6, PT, R74, RZ, PT ;  /* 0x000000ff4a00720c */ /* 0x000fc60003fc6270 */
[----:B------:R-:W-:Y:S01]  /*b420*/  STL [R1+0xab0], R65 ;  /* 0x000ab04101007387 */ /* 0x000fe20000100800 */
[----:B------:R-:W-:-:S03]  /*b430*/  PLOP3.LUT P1, PT, PT, PT, UP1, 0x80, 0x8 ;  /* 0x000000000008781c */ /* 0x000fc60003f2f018 */
[----:B------:R-:W4:Y:S04]  /*b440*/  LDL.LU R74, [R1+0x270] ;  /* 0x00027000014a7983 */ /* 0x000f280000300800 */
[----:B------:R-:W-:Y:S01]  /*b450*/  STL [R1+0xbcc], R59 ;  /* 0x000bcc3b01007387 */ /* 0x000fe20000100800 */
[----:B------:R-:W-:Y:S02]  /*b460*/  LEA.HI.X.SX32 R57, R57, R4, 0x1, P4 ;  /* 0x0000000439397211 */ /* 0x000fe400020f0eff */
[----:B---3--:R-:W-:Y:S02]  /*b470*/  ISETP.GE.AND P4, PT, R77, RZ, PT ;  /* 0x000000ff4d00720c */ /* 0x008fe40003f86270 */
[----:B------:R-:W-:Y:S01]  /*b480*/  PRMT R66, RZ, 0x7610, R66 ;  /* 0x00007610ff427816 */ /* 0x000fe20000000042 */
[----:B--2---:R0:W-:Y:S02]  /*b490*/  STL [R1+0x410], R71 ;  /* 0x0004104701007387 */ /* 0x0041e40000100800 */
[----:B0-----:R-:W-:-:S02]  /*b4a0*/  LOP3.LUT R71, R13, 0x84, RZ, 0xfc, !PT ;  /* 0x000000840d477812 */ /* 0x001fc400078efcff */
[----:B------:R-:W-:Y:S02]  /*b4b0*/  PRMT R13, RZ, 0x7610, R13 ;  /* 0x00007610ff0d7816 */ /* 0x000fe4000000000d */
[----:B------:R-:W-:Y:S01]  /*b4c0*/  ISETP.LT.AND P1, PT, R71, UR16, P1 ;  /* 0x0000001047007c0c */ /* 0x000fe20008f21270 */
[----:B------:R-:W-:Y:S02]  /*b4d0*/  IMAD.MOV.U32 R71, RZ, RZ, R58 ;  /* 0x000000ffff477224 */ /* 0x000fe400078e003a */
[----:B------:R-:W-:Y:S02]  /*b4e0*/  @P0 IMAD.MOV.U32 R58, RZ, RZ, R59 ;  /* 0x000000ffff3a0224 */ /* 0x000fe400078e003b */
[----:B------:R-:W-:-:S05]  /*b4f0*/  @P0 IMAD.MOV.U32 R59, RZ, RZ, R57 ;  /* 0x000000ffff3b0224 */ /* 0x000fca00078e0039 */
[----:B------:R0:W2:Y:S04]  /*b500*/  @P0 LDG.E.U8 R13, desc[UR20][R58.64] ;  /* 0x000000143a0d0981 */ /* 0x0000a8000c1e1100 */
[----:B------:R1:W-:Y:S01]  /*b510*/  STL [R1+0xbc8], R57 ;  /* 0x000bc83901007387 */ /* 0x0003e20000100800 */
[----:B------:R-:W-:-:S03]  /*b520*/  @!P5 IMAD.MOV R71, RZ, RZ, -R71 ;  /* 0x000000ffff47d224 */ /* 0x000fc600078e0a47 */
[----:B------:R-:W3:Y:S01]  /*b530*/  LDL.LU R77, [R1+0xec] ;  /* 0x0000ec00014d7983 */ /* 0x000ee20000300800 */
[----:B0-----:R-:W-:-:S03]  /*b540*/  IADD3 R58, P5, PT, R72, R12, RZ ;  /* 0x0000000c483a7210 */ /* 0x001fc60007fbe0ff */
[----:B-1----:R-:W3:Y:S01]  /*b550*/  LDL.LU R57, [R1+0x12a8] ;  /* 0x0012a80001397983 */ /* 0x002ee20000300800 */
[----:B------:R-:W-:-:S05]  /*b560*/  LEA.HI.X.SX32 R59, R72, R4, 0x1, P5 ;  /* 0x00000004483b7211 */ /* 0x000fca00028f0eff */
[----:B------:R-:W3:Y:S01]  /*b570*/  @P1 LDG.E.U8 R66, desc[UR20][R58.64] ;  /* 0x000000143a421981 */ /* 0x000ee2000c1e1100 */
[----:B------:R-:W-:Y:S02]  /*b580*/  PLOP3.LUT P0, PT, PT, PT, UP1, 0x80, 0x8 ;  /* 0x000000000008781c */ /* 0x000fe40003f0f018 */
[----:B----4-:R-:W-:Y:S02]  /*b590*/  ISETP.GE.AND P5, PT, R73, RZ, PT ;  /* 0x000000ff4900720c */ /* 0x010fe40003fa6270 */
[----:B------:R-:W-:Y:S02]  /*b5a0*/  PLOP3.LUT P1, PT, PT, PT, UP1, 0x80, 0x8 ;  /* 0x000000000008781c */ /* 0x000fe40003f2f018 */
[----:B------:R-:W-:Y:S02]  /*b5b0*/  PRMT R67, RZ, 0x7610, R67 ;  /* 0x00007610ff437816 */ /* 0x000fe40000000043 */
[----:B------:R-:W-:Y:S01]  /*b5c0*/  PRMT R65, RZ, 0x7610, R65 ;  /* 0x00007610ff417816 */ /* 0x000fe20000000041 */
[----:B--2---:R0:W-:Y:S02]  /*b5d0*/  STL [R1+0x3ec], R13 ;  /* 0x0003ec0d01007387 */ /* 0x0041e40000100800 */
[----:B0-----:R-:W0:Y:S02]  /*b5e0*/  S2R R13, SR_TID.X ;  /* 0x00000000000d7919 */ /* 0x001e240000002100 */
[----:B0-----:R-:W-:-:S04]  /*b5f0*/  SHF.R.U32.HI R13, RZ, 0x6, R13 ;  /* 0x00000006ff0d7819 */ /* 0x001fc8000001160d */
[----:B------:R-:W-:-:S04]  /*b600*/  SGXT.U32 R13, R13, 0x1 ;  /* 0x000000010d0d781a */ /* 0x000fc80000000000 */
[----:B------:R-:W-:-:S04]  /*b610*/  LOP3.LUT R13, R13, 0x8c, RZ, 0xfc, !PT ;  /* 0x0000008c0d0d7812 */ /* 0x000fc800078efcff */
[----:B------:R-:W-:Y:S02]  /*b620*/  ISETP.LT.AND P0, PT, R13, UR16, P0 ;  /* 0x000000100d007c0c */ /* 0x000fe40008701270 */
[----:B------:R-:W0:Y:S01]  /*b630*/  S2R R13, SR_TID.X ;  /* 0x00000000000d7919 */ /* 0x000e220000002100 */
[----:B---3--:R-:W-:Y:S01]  /*b640*/  @!P3 IMAD.MOV R57, RZ, RZ, -R57 ;  /* 0x000000ffff39b224 */ /* 0x008fe200078e0a39 */
[----:B------:R1:W-:Y:S04]  /*b650*/  STL [R1+0x13c], R71 ;  /* 0x00013c4701007387 */ /* 0x0003e80000100800 */
[----:B------:R-:W-:Y:S04]  /*b660*/  STL [R1+0xacc], R58 ;  /* 0x000acc3a01007387 */ /* 0x000fe80000100800 */
[----:B-1----:R-:W2:Y:S04]  /*b670*/  LDL.LU R71, [R1+0x274] ;  /* 0x0002740001477983 */ /* 0x002ea80000300800 */
[----:B------:R-:W3:Y:S04]  /*b680*/  LDL.LU R72, [R1+0xf4] ;  /* 0x0000f40001487983 */ /* 0x000ee80000300800 */
[----:B------:R-:W-:Y:S04]  /*b690*/  STL [R1+0xac8], R59 ;  /* 0x000ac83b01007387 */ /* 0x000fe80000100800 */
[----:B------:R1:W-:Y:S04]  /*b6a0*/  STL [R1+0x138], R57 ;  /* 0x0001383901007387 */ /* 0x0003e80000100800 */
[----:B------:R-:W4:Y:S01]  /*b6b0*/  LDL.LU R73, [R1+0x278] ;  /* 0x0002780001497983 */ /* 0x000f220000300800 */
[----:B0-----:R-:W-:-:S02]  /*b6c0*/  SHF.R.U32.HI R13, RZ, 0x6, R13 ;  /* 0x00000006ff0d7819 */ /* 0x001fc4000001160d */
[----:B-1----:R-:W-:Y:S02]  /*b6d0*/  IADD3 R57, P3, PT, R70, R12, RZ ;  /* 0x0000000c46397210 */ /* 0x002fe40007f7e0ff */
[----:B------:R-:W-:-:S03]  /*b6e0*/  SGXT.U32 R13, R13, 0x1 ;  /* 0x000000010d0d781a */ /* 0x000fc60000000000 */
[----:B------:R-:W-:Y:S04]  /*b6f0*/  STL [R1+0xbc4], R57 ;  /* 0x000bc43901007387 */ /* 0x000fe80000100800 */
[----:B------:R0:W-:Y:S01]  /*b700*/  STL [R1+0x3e8], R66 ;  /* 0x0003e84201007387 */ /* 0x0001e20000100800 */
[----:B------:R-:W-:Y:S02]  /*b710*/  LEA.HI.X.SX32 R70, R70, R4, 0x1, P3 ;  /* 0x0000000446467211 */ /* 0x000fe400018f0eff */
[C---:B0-----:R-:W-:Y:S01]  /*b720*/  LOP3.LUT R66, R13.reuse, 0x94, RZ, 0xfc, !PT ;  /* 0x000000940d427812 */ /* 0x041fe200078efcff */
[----:B------:R-:W-:Y:S01]  /*b730*/  IMAD.MOV.U32 R66, RZ, RZ, R56 ;  /* 0x000000ffff427224 */ /* 0x000fe200078e0038 */
[----:B------:R-:W-:-:S04]  /*b740*/  LOP3.LUT R56, R13, 0x94, RZ, 0xfc, !PT ;  /* 0x000000940d387812 */ /* 0x000fc800078efcff */
[----:B------:R-:W-:Y:S01]  /*b750*/  ISETP.LT.AND P1, PT, R56, UR16, P1 ;  /* 0x0000001038007c0c */ /* 0x000fe20008f21270 */
[----:B------:R-:W-:Y:S02]  /*b760*/  @P0 IMAD.MOV.U32 R56, RZ, RZ, R57 ;  /* 0x000000ffff380224 */ /* 0x000fe400078e0039 */
[----:B------:R-:W-:Y:S02]  /*b770*/  @P0 IMAD.MOV.U32 R57, RZ, RZ, R70 ;  /* 0x000000ffff390224 */ /* 0x000fe400078e0046 */
[----:B------:R-:W-:-:S03]  /*b780*/  @!P6 IMAD.MOV R66, RZ, RZ, -R66 ;  /* 0x000000ffff42e224 */ /* 0x000fc600078e0a42 */
[----:B------:R0:W4:Y:S02]  /*b790*/  @P0 LDG.E.U8 R67, desc[UR20][R56.64] ;  /* 0x0000001438430981 */ /* 0x000124000c1e1100 */
[----:B0-----:R-:W-:-:S04]  /*b7a0*/  IADD3 R56, P6, PT, R77, R12, RZ ;  /* 0x0000000c4d387210 */ /* 0x001fc80007fde0ff */
[----:B------:R-:W-:-:S05]  /*b7b0*/  LEA.HI.X.SX32 R57, R77, R4, 0x1, P6 ;  /* 0x000000044d397211 */ /* 0x000fca00030f0eff */
[----:B------:R0:W4:Y:S01]  /*b7c0*/  @P1 LDG.E.U8 R65, desc[UR20][R56.64] ;  /* 0x0000001438411981 */ /* 0x000122000c1e1100 */
[----:B------:R-:W-:-:S03]  /*b7d0*/  ISETP.GE.AND P3, PT, R74, RZ, PT ;  /* 0x000000ff4a00720c */ /* 0x000fc60003f66270 */
[----:B------:R-:W4:Y:S01]  /*b7e0*/  LDL.LU R74, [R1+0xfc] ;  /* 0x0000fc00014a7983 */ /* 0x000f220000300800 */
[----:B------:R-:W-:Y:S01]  /*b7f0*/  PLOP3.LUT P0, PT, PT, PT, UP1, 0x80, 0x8 ;  /* 0x000000000008781c */ /* 0x000fe20003f0f018 */
[----:B------:R-:W-:Y:S02]  /*b800*/  @!P4 IMAD.MOV R55, RZ, RZ, -R55 ;  /* 0x000000ffff37c224 */ /* 0x000fe400078e0a37 */
[----:B------:R-:W-:Y:S04]  /*b810*/  STL [R1+0xbc0], R70 ;  /* 0x000bc04601007387 */ /* 0x000fe80000100800 */
[----:B------:R1:W-:Y:S04]  /*b820*/  STL [R1+0x12c], R66 ;  /* 0x00012c4201007387 */ /* 0x0003e80000100800 */
[----:B------:R-:W-:Y:S04]  /*b830*/  STL [R1+0xae4], R56 ;  /* 0x000ae43801007387 */ /* 0x000fe80000100800 */
[----:B------:R-:W4:Y:S01]  /*b840*/  LDL.LU R77, [R1+0x27c] ;  /* 0x00027c00014d7983 */ /* 0x000f220000300800 */
[----:B-1----:R-:W-:-:S03]  /*b850*/  LOP3.LUT R66, R13, 0x9c, RZ, 0xfc, !PT ;  /* 0x0000009c0d427812 */ /* 0x002fc600078efcff */
[----:B------:R-:W4:Y:S01]  /*b860*/  LDL.LU R70, [R1+0x108] ;  /* 0x0001080001467983 */ /* 0x000f220000300800 */
[----:B------:R-:W-:-:S03]  /*b870*/  ISETP.LT.AND P0, PT, R66, UR16, P0 ;  /* 0x0000001042007c0c */ /* 0x000fc60008701270 */
[----:B------:R0:W-:Y:S04]  /*b880*/  STL [R1+0xae0], R57 ;  /* 0x000ae03901007387 */ /* 0x0001e80000100800 */
[----:B------:R3:W-:Y:S01]  /*b890*/  STL [R1+0x10c], R55 ;  /* 0x00010c3701007387 */ /* 0x0007e20000100800 */
[----:B------:R-:W-:Y:S02]  /*b8a0*/  LOP3.LUT R66, R13, 0xa4, RZ, 0xfc, !PT ;  /* 0x000000a40d427812 */ /* 0x000fe400078efcff */
[----:B------:R-:W-:Y:S02]  /*b8b0*/  PLOP3.LUT P1, PT, PT, PT, UP1, 0x80, 0x8 ;  /* 0x000000000008781c */ /* 0x000fe40003f2f018 */
[----:B------:R-:W-:Y:S01]  /*b8c0*/  PRMT R64, RZ, 0x7610, R64 ;  /* 0x00007610ff407816 */ /* 0x000fe20000000040 */
[----:B0-----:R-:W-:Y:S01]  /*b8d0*/  IMAD.MOV.U32 R57, RZ, RZ, R54 ;  /* 0x000000ffff397224 */ /* 0x001fe200078e0036 */
[----:B------:R-:W-:-:S03]  /*b8e0*/  ISETP.LT.AND P1, PT, R66, UR16, P1 ;  /* 0x0000001042007c0c */ /* 0x000fc60008f21270 */
[----:B------:R-:W-:Y:S01]  /*b8f0*/  @!P5 IMAD.MOV R57, RZ, RZ, -R57 ;  /* 0x000000ffff39d224 */ /* 0x000fe200078e0a39 */
[----:B------:R-:W-:Y:S02]  /*b900*/  PRMT R62, RZ, 0x7610, R62 ;  /* 0x00007610ff3e7816 */ /* 0x000fe4000000003e */
[----:B--2---:R-:W-:Y:S02]  /*b910*/  ISETP.GE.AND P6, PT, R71, RZ, PT ;  /* 0x000000ff4700720c */ /* 0x004fe40003fc6270 */
[----:B------:R-:W2:Y:S01]  /*b920*/  LDL.LU R71, [R1+0x280] ;  /* 0x0002800001477983 */ /* 0x000ea20000300800 */
[----:B---3--:R-:W-:-:S05]  /*b930*/  IADD3 R55, P4, PT, R72, R12, RZ ;  /* 0x0000000c48377210 */ /* 0x008fca0007f9e0ff */
[----:B------:R-:W-:Y:S01]  /*b940*/  STL [R1+0xbbc], R55 ;  /* 0x000bbc3701007387 */ /* 0x000fe20000100800 */
[----:B------:R-:W-:-:S03]  /*b950*/  @P0 IMAD.MOV.U32 R54, RZ, RZ, R55 ;  /* 0x000000ffff360224 */ /* 0x000fc600078e0037 */
[----:B----4-:R0:W-:Y:S02]  /*b960*/  STL [R1+0x3e0], R65 ;  /* 0x0003e04101007387 */ /* 0x0101e40000100800 */
[----:B0-----:R-:W-:-:S05]  /*b970*/  LEA.HI.X.SX32 R65, R72, R4, 0x1, P4 ;  /* 0x0000000448417211 */ /* 0x001fca00020f0eff */
[----:B------:R-:W-:-:S05]  /*b980*/  @P0 IMAD.MOV.U32 R55, RZ, RZ, R65 ;  /* 0x000000ffff370224 */ /* 0x000fca00078e0041 */
[----:B------:R0:W3:Y:S02]  /*b990*/  @P0 LDG.E.U8 R64, desc[UR20][R54.64] ;  /* 0x0000001436400981 */ /* 0x0000e4000c1e1100 */
[----:B0-----:R-:W-:-:S04]  /*b9a0*/  IADD3 R54, P5, PT, R74, R12, RZ ;  /* 0x0000000c4a367210 */ /* 0x001fc80007fbe0ff */
[----:B------:R-:W-:-:S05]  /*b9b0*/  LEA.HI.X.SX32 R55, R74, R4, 0x1, P5 ;  /* 0x000000044a377211 */ /* 0x000fca00028f0eff */
[----:B------:R0:W4:Y:S01]  /*b9c0*/  @P1 LDG.E.U8 R62, desc[UR20][R54.64] ;  /* 0x00000014363e1981 */ /* 0x000122000c1e1100 */
[----:B------:R-:W-:-:S03]  /*b9d0*/  ISETP.GE.AND P4, PT, R73, RZ, PT ;  /* 0x000000ff4900720c */ /* 0x000fc60003f86270 */
[----:B------:R-:W2:Y:S01]  /*b9e0*/  LDL.LU R73, [R1+0x114] ;  /* 0x0001140001497983 */ /* 0x000ea20000300800 */
[----:B------:R-:W-:-:S03]  /*b9f0*/  PLOP3.LUT P0, PT, PT, PT, UP1, 0x80, 0x8 ;  /* 0x000000000008781c */ /* 0x000fc60003f0f018 */
[----:B------:R-:W-:Y:S04]  /*ba00*/  STL [R1+0xbb8], R65 ;  /* 0x000bb84101007387 */ /* 0x000fe80000100800 */
[----:B------:R-:W-:Y:S04]  /*ba10*/  STL [R1+0x3e4], R67 ;  /* 0x0003e44301007387 */ /* 0x000fe80000100800 */
[----:B------:R1:W-:Y:S01]  /*ba20*/  STL [R1+0x100], R57 ;  /* 0x0001003901007387 */ /* 0x0003e20000100800 */
[----:B------:R-:W-:-:S03]  /*ba30*/  @!P3 IMAD.MOV R53, RZ, RZ, -R53 ;  /* 0x000000ffff35b224 */ /* 0x000fc600078e0a35 */
[----:B------:R0:W-:Y:S01]  /*ba40*/  STL [R1+0xb0c], R54 ;  /* 0x000b0c3601007387 */ /* 0x0001e20000100800 */
[----:B------:R-:W-:-:S03]  /*ba50*/  ISETP.GE.AND P5, PT, R77, RZ, PT ;  /* 0x000000ff4d00720c */ /* 0x000fc60003fa6270 */
[----:B------:R-:W2:Y:S01]  /*ba60*/  LDL.LU R72, [R1+0x284] ;  /* 0x0002840001487983 */ /* 0x000ea20000300800 */
[----:B-1----:R-:W-:-:S03]  /*ba70*/  LOP3.LUT R57, R13, 0xac, RZ, 0xfc, !PT ;  /* 0x000000ac0d397812 */ /* 0x002fc600078efcff */
[----:B------:R-:W2:Y:S01]  /*ba80*/  LDL.LU R74, [R1+0x118] ;  /* 0x00011800014a7983 */ /* 0x000ea20000300800 */
[----:B------:R-:W-:Y:S02]  /*ba90*/  ISETP.LT.AND P0, PT, R57, UR16, P0 ;  /* 0x0000001039007c0c */ /* 0x000fe40008701270 */
[----:B------:R-:W-:Y:S01]  /*baa0*/  IADD3 R57, P3, PT, R70, R12, RZ ;  /* 0x0000000c46397210 */ /* 0x000fe20007f7e0ff */
[----:B------:R-:W-:Y:S04]  /*bab0*/  STL [R1+0xb08], R55 ;  /* 0x000b083701007387 */ /* 0x000fe80000100800 */
[----:B------:R-:W2:Y:S01]  /*bac0*/  LDL.LU R77, [R1+0x288] ;  /* 0x00028800014d7983 */ /* 0x000ea20000300800 */
[----:B------:R-:W-:-:S05]  /*bad0*/  PRMT R56, RZ, 0x7610, R56 ;  /* 0x00007610ff387816 */ /* 0x000fca0000000038 */
[----:B0-----:R-:W-:Y:S01]  /*bae0*/  @P0 IMAD.MOV.U32 R54, RZ, RZ, R57 ;  /* 0x000000ffff360224 */ /* 0x001fe200078e0039 */
[----:B---3--:R-:W-:Y:S04]  /*baf0*/  STL [R1+0x3dc], R64 ;  /* 0x0003dc4001007387 */ /* 0x008fe80000100800 */
[----:B------:R-:W-:Y:S04]  /*bb00*/  STL [R1+0xbb4], R57 ;  /* 0x000bb43901007387 */ /* 0x000fe80000100800 */
[----:B----4-:R0:W-:Y:S02]  /*bb10*/  STL [R1+0x3d8], R62 ;  /* 0x0003d83e01007387 */ /* 0x0101e40000100800 */
[----:B0-----:R-:W-:-:S05]  /*bb20*/  LEA.HI.X.SX32 R62, R70, R4, 0x1, P3 ;  /* 0x00000004463e7211 */ /* 0x001fca00018f0eff */
[----:B------:R-:W-:-:S05]  /*bb30*/  @P0 IMAD.MOV.U32 R55, RZ, RZ, R62 ;  /* 0x000000ffff370224 */ /* 0x000fca00078e003e */
[----:B------:R-:W3:Y:S01]  /*bb40*/  @P0 LDG.E.U8 R56, desc[UR20][R54.64] ;  /* 0x0000001436380981 */ /* 0x000ee2000c1e1100 */
[----:B------:R-:W-:Y:S02]  /*bb50*/  LOP3.LUT R64, R13, 0xb4, RZ, 0xfc, !PT ;  /* 0x000000b40d407812 */ /* 0x000fe400078efcff */
[----:B------:R-:W-:Y:S01]  /*bb60*/  PLOP3.LUT P1, PT, PT, PT, UP1, 0x80, 0x8 ;  /* 0x000000000008781c */ /* 0x000fe20003f2f018 */
[----:B------:R-:W-:Y:S03]  /*bb70*/  STL [R1+0xbb0], R62 ;  /* 0x000bb03e01007387 */ /* 0x000fe60000100800 */
[----:B------:R-:W-:Y:S01]  /*bb80*/  ISETP.LT.AND P1, PT, R64, UR16, P1 ;  /* 0x0000001040007c0c */ /* 0x000fe20008f21270 */
[----:B------:R-:W4:Y:S01]  /*bb90*/  LDL.LU R66, [R1+0x11c] ;  /* 0x00011c0001427983 */ /* 0x000f220000300800 */
[----:B------:R-:W-:Y:S01]  /*bba0*/  @!P6 IMAD.MOV R52, RZ, RZ, -R52 ;  /* 0x000000ffff34e224 */ /* 0x000fe200078e0a34 */
[----:B------:R-:W-:-:S02]  /*bbb0*/  PRMT R59, RZ, 0x7610, R59 ;  /* 0x00007610ff3b7816 */ /* 0x000fc4000000003b */
[----:B---3--:R2:W-:Y:S02]  /*bbc0*/  STL [R1+0x3d4], R56 ;  /* 0x0003d43801007387 */ /* 0x0085e40000100800 */
[----:B--2---:R-:W-:-:S04]  /*bbd0*/  IADD3 R56, P6, PT, R73, R12, RZ ;  /* 0x0000000c49387210 */ /* 0x004fc80007fde0ff */
[----:B------:R-:W-:-:S05]  /*bbe0*/  LEA.HI.X.SX32 R57, R73, R4, 0x1, P6 ;  /* 0x0000000449397211 */ /* 0x000fca00030f0eff */
[----:B------:R0:W2:Y:S01]  /*bbf0*/  @P1 LDG.E.U8 R59, desc[UR20][R56.64] ;  /* 0x00000014383b1981 */ /* 0x0000a2000c1e1100 */
[C---:B------:R-:W-:Y:S02]  /*bc00*/  LOP3.LUT R62, R13.reuse, 0xbc, RZ, 0xfc, !PT ;  /* 0x000000bc0d3e7812 */ /* 0x040fe400078efcff */
[----:B------:R-:W-:Y:S01]  /*bc10*/  PLOP3.LUT P0, PT, PT, PT, UP1, 0x80, 0x8 ;  /* 0x000000000008781c */ /* 0x000fe20003f0f018 */
[----:B------:R-:W-:Y:S01]  /*bc20*/  IMAD.MOV.U32 R54, RZ, RZ, R51 ;  /* 0x000000ffff367224 */ /* 0x000fe200078e0033 */
[----:B------:R-:W-:Y:S02]  /*bc30*/  IADD3 R51, P6, PT, R74, R12, RZ ;  /* 0x0000000c4a337210 */ /* 0x000fe40007fde0ff */
[----:B------:R-:W-:Y:S01]  /*bc40*/  ISETP.LT.AND P0, PT, R62, UR16, P0 ;  /* 0x000000103e007c0c */ /* 0x000fe20008701270 */
[----:B------:R-:W-:Y:S04]  /*bc50*/  STL [R1+0xb24], R56 ;  /* 0x000b243801007387 */ /* 0x000fe80000100800 */
[----:B------:R-:W3:Y:S04]  /*bc60*/  LDL.LU R67, [R1+0x28c] ;  /* 0x00028c0001437983 */ /* 0x000ee80000300800 */
[----:B------:R0:W-:Y:S04]  /*bc70*/  STL [R1+0xb20], R57 ;  /* 0x000b203901007387 */ /* 0x0001e80000100800 */
[----:B------:R-:W3:Y:S04]  /*bc80*/  LDL.LU R73, [R1+0x120] ;  /* 0x0001200001497983 */ /* 0x000ee80000300800 */
[----:B------:R-:W-:Y:S01]  /*bc90*/  STL [R1+0xbac], R51 ;  /* 0x000bac3301007387 */ /* 0x000fe20000100800 */
[----:B------:R-:W-:Y:S01]  /*bca0*/  LOP3.LUT R62, R13, 0xc4, RZ, 0xfc, !PT ;  /* 0x000000c40d3e7812 */ /* 0x000fe200078efcff */
[----:B0-----:R-:W-:Y:S01]  /*bcb0*/  IMAD.MOV.U32 R57, RZ, RZ, R50 ;  /* 0x000000ffff397224 */ /* 0x001fe200078e0032 */
[----:B------:R-:W-:Y:S01]  /*bcc0*/  PLOP3.LUT P1, PT, PT, PT, UP1, 0x80, 0x8 ;  /* 0x000000000008781c */ /* 0x000fe20003f2f018 */
[----:B------:R-:W-:Y:S01]  /*bcd0*/  @P0 IMAD.MOV.U32 R50, RZ, RZ, R51 ;  /* 0x000000ffff320224 */ /* 0x000fe200078e0033 */
[----:B------:R-:W-:-:S02]  /*bce0*/  PRMT R58, RZ, 0x7610, R58 ;  /* 0x00007610ff3a7816 */ /* 0x000fc4000000003a */
[----:B------:R-:W-:Y:S01]  /*bcf0*/  ISETP.LT.AND P1, PT, R62, UR16, P1 ;  /* 0x000000103e007c0c */ /* 0x000fe20008f21270 */
[----:B------:R-:W-:Y:S01]  /*bd00*/  @!P5 IMAD.MOV R57, RZ, RZ, -R57 ;  /* 0x000000ffff39d224 */ /* 0x000fe200078e0a39 */
[----:B------:R-:W-:Y:S01]  /*bd10*/  PRMT R56, RZ, 0x7610, R56 ;  /* 0x00007610ff387816 */ /* 0x000fe20000000038 */
[----:B------:R-:W-:Y:S01]  /*bd20*/  @!P4 IMAD.MOV R54, RZ, RZ, -R54 ;  /* 0x000000ffff36c224 */ /* 0x000fe200078e0a36 */
[----:B------:R-:W-:Y:S02]  /*bd30*/  ISETP.GE.AND P4, PT, R72, RZ, PT ;  /* 0x000000ff4800720c */ /* 0x000fe40003f86270 */
[----:B------:R-:W-:Y:S01]  /*bd40*/  ISETP.GE.AND P3, PT, R71, RZ, PT ;  /* 0x000000ff4700720c */ /* 0x000fe20003f66270 */
[----:B--2---:R0:W-:Y:S04]  /*bd50*/  STL [R1+0x3d0], R59 ;  /* 0x0003d03b01007387 */ /* 0x0041e80000100800 */
[----:B------:R-:W2:Y:S01]  /*bd60*/  LDL.LU R72, [R1+0x290] ;  /* 0x0002900001487983 */ /* 0x000ea20000300800 */
[----:B0-----:R-:W-:-:S05]  /*bd70*/  LEA.HI.X.SX32 R59, R74, R4, 0x1, P6 ;  /* 0x000000044a3b7211 */ /* 0x001fca00030f0eff */
[----:B------:R-:W-:-:S05]  /*bd80*/  @P0 IMAD.MOV.U32 R51, RZ, RZ, R59 ;  /* 0x000000ffff330224 */ /* 0x000fca00078e003b */
[----:B------:R4:W2:Y:S02]  /*bd90*/  @P0 LDG.E.U8 R58, desc[UR20][R50.64] ;  /* 0x00000014323a0981 */ /* 0x0008a4000c1e1100 */
[----:B----4-:R-:W-:-:S04]  /*bda0*/  IADD3 R50, P5, PT, R66, R12, RZ ;  /* 0x0000000c42327210 */ /* 0x010fc80007fbe0ff */
[----:B------:R-:W-:-:S05]  /*bdb0*/  LEA.HI.X.SX32 R51, R66, R4, 0x1, P5 ;  /* 0x0000000442337211 */ /* 0x000fca00028f0eff */
[----:B------:R0:W4:Y:S04]  /*bdc0*/  @P1 LDG.E.U8 R56, desc[UR20][R50.64] ;  /* 0x0000001432381981 */ /* 0x000128000c1e1100 */
[----:B------:R-:W-:Y:S04]  /*bdd0*/  STL [R1+0xba8], R59 ;  /* 0x000ba83b01007387 */ /* 0x000fe80000100800 */
[----:B------:R-:W2:Y:S01]  /*bde0*/  LDL.LU R71, [R1+0x128] ;  /* 0x0001280001477983 */ /* 0x000ea20000300800 */
[----:B------:R-:W-:-:S03]  /*bdf0*/  ISETP.GE.AND P6, PT, R77, RZ, PT ;  /* 0x000000ff4d00720c */ /* 0x000fc60003fc6270 */
[----:B------:R-:W2:Y:S01]  /*be00*/  LDL.LU R70, [R1+0x2a8] ;  /* 0x0002a80001467983 */ /* 0x000ea20000300800 */
[----:B------:R-:W-:-:S03]  /*be10*/  PLOP3.LUT P0, PT, PT, PT, UP1, 0x80, 0x8 ;  /* 0x000000000008781c */ /* 0x000fc60003f0f018 */
[----:B------:R-:W2:Y:S01]  /*be20*/  LDL.LU R74, [R1+0x2b4] ;  /* 0x0002b400014a7983 */ /* 0x000ea20000300800 */
[----:B------:R-:W-:-:S03]  /*be30*/  @!P3 IMAD.MOV R49, RZ, RZ, -R49 ;  /* 0x000000ffff31b224 */ /* 0x000fc600078e0a31 */
[----:B------:R-:W2:Y:S04]  /*be40*/  LDL.LU R77, [R1+0x2b0] ;  /* 0x0002b000014d7983 */ /* 0x000ea80000300800 */
[----:B------:R1:W-:Y:S04]  /*be50*/  STL [R1+0xfc], R57 ;  /* 0x0000fc3901007387 */ /* 0x0003e80000100800 */
[----:B------:R-:W-:Y:S01]  /*be60*/  STL [R1+0xb3c], R50 ;  /* 0x000b3c3201007387 */ /* 0x000fe20000100800 */
[----:B-1----:R-:W-:-:S03]  /*be70*/  LOP3.LUT R57, R13, 0xcc, RZ, 0xfc, !PT ;  /* 0x000000cc0d397812 */ /* 0x002fc600078efcff */
[----:B------:R-:W-:Y:S01]  /*be80*/  STL [R1+0xb38], R51 ;  /* 0x000b383301007387 */ /* 0x000fe20000100800 */
[----:B------:R-:W-:-:S03]  /*be90*/  ISETP.LT.AND P0, PT, R57, UR16, P0 ;  /* 0x0000001039007c0c */ /* 0x000fc60008701270 */
[----:B------:R3:W-:Y:S02]  /*bea0*/  STL [R1+0xf4], R49 ;  /* 0x0000f43101007387 */ /* 0x0007e40000100800 */
[----:B---3--:R-:W-:-:S05]  /*beb0*/  IADD3 R49, P5, PT, R73, R12, RZ ;  /* 0x0000000c49317210 */ /* 0x008fca0007fbe0ff */
[----:B------:R-:W-:Y:S01]  /*bec0*/  STL [R1+0xba4], R49 ;  /* 0x000ba43101007387 */ /* 0x000fe20000100800 */
[----:B------:R-:W-:Y:S01]  /*bed0*/  LOP3.LUT R57, R13, 0xd4, RZ, 0xfc, !PT ;  /* 0x000000d40d397812 */ /* 0x000fe200078efcff */
[----:B0-----:R-:W-:Y:S01]  /*bee0*/  IMAD.MOV.U32 R51, RZ, RZ, R48 ;  /* 0x000000ffff337224 */ /* 0x001fe200078e0030 */
[----:B------:R-:W-:Y:S01]  /*bef0*/  PLOP3.LUT P1, PT, PT, PT, UP1, 0x80, 0x8 ;  /* 0x000000000008781c */ /* 0x000fe20003f2f018 */
[----:B------:R-:W-:Y:S01]  /*bf00*/  @P0 IMAD.MOV.U32 R48, RZ, RZ, R49 ;  /* 0x000000ffff300224 */ /* 0x000fe200078e0031 */
[----:B------:R-:W-:Y:S02]  /*bf10*/  PRMT R55, RZ, 0x7610, R55 ;  /* 0x00007610ff377816 */ /* 0x000fe40000000037 */
[----:B------:R-:W-:Y:S01]  /*bf20*/  ISETP.LT.AND P1, PT, R57, UR16, P1 ;  /* 0x0000001039007c0c */ /* 0x000fe20008f21270 */
[----:B------:R-:W-:Y:S01]  /*bf30*/  @!P4 IMAD.MOV R51, RZ, RZ, -R51 ;  /* 0x000000ffff33c224 */ /* 0x000fe200078e0a33 */
[----:B------:R-:W-:Y:S01]  /*bf40*/  PRMT R50, RZ, 0x7610, R50 ;  /* 0x00007610ff327816 */ /* 0x000fe20000000032 */
[----:B----4-:R0:W-:Y:S02]  /*bf50*/  STL [R1+0x3c8], R56 ;  /* 0x0003c83801007387 */ /* 0x0101e40000100800 */
[----:B0-----:R-:W-:-:S02]  /*bf60*/  LEA.HI.X.SX32 R56, R73, R4, 0x1, P5 ;  /* 0x0000000449387211 */ /* 0x001fc400028f0eff */
[----:B------:R-:W3:Y:S03]  /*bf70*/  LDL.LU R73, [R1+0x134] ;  /* 0x0001340001497983 */ /* 0x000ee60000300800 */
[----:B------:R-:W-:-:S05]  /*bf80*/  @P0 IMAD.MOV.U32 R49, RZ, RZ, R56 ;  /* 0x000000ffff310224 */ /* 0x000fca00078e0038 */
[----:B------:R2:W4:Y:S02]  /*bf90*/  @P0 LDG.E.U8 R55, desc[UR20][R48.64] ;  /* 0x0000001430370981 */ /* 0x000524000c1e1100 */
[----:B--2---:R-:W-:-:S04]  /*bfa0*/  IADD3 R48, P4, PT, R71, R12, RZ ;  /* 0x0000000c47307210 */ /* 0x004fc80007f9e0ff */
[----:B------:R-:W-:-:S05]  /*bfb0*/  LEA.HI.X.SX32 R49, R71, R4, 0x1, P4 ;  /* 0x0000000447317211 */ /* 0x000fca00020f0eff */
[----:B------:R0:W2:Y:S01]  /*bfc0*/  @P1 LDG.E.U8 R50, desc[UR20][R48.64] ;  /* 0x0000001430321981 */ /* 0x0000a2000c1e1100 */
[----:B------:R-:W-:-:S03]  /*bfd0*/  ISETP.GE.AND P5, PT, R72, RZ, PT ;  /* 0x000000ff4800720c */ /* 0x000fc60003fa6270 */
[----:B------:R-:W-:Y:S04]  /*bfe0*/  STL [R1+0xba0], R56 ;  /* 0x000ba03801007387 */ /* 0x000fe80000100800 */
[----:B------:R-:W4:Y:S04]  /*bff0*/  LDL.LU R72, [R1+0x2c4] ;  /* 0x0002c40001487983 */ /* 0x000f280000300800 */
[----:B------:R-:W-:Y:S04]  /*c000*/  STL [R1+0x3cc], R58 ;  /* 0x0003cc3a01007387 */ /* 0x000fe80000100800 */
[----:B------:R1:W-:Y:S01]  /*c010*/  STL [R1+0xf0], R51 ;  /* 0x0000f03301007387 */ /* 0x0003e20000100800 */
[----:B------:R-:W-:-:S03]  /*c020*/  ISETP.GE.AND P3, PT, R67, RZ, PT ;  /* 0x000000ff4300720c */ /* 0x000fc60003f66270 */
[----:B------:R-:W-:Y:S01]  /*c030*/  STL [R1+0xb54], R48 ;  /* 0x000b543001007387 */ /* 0x000fe20000100800 */
[----:B-1----:R-:W-:-:S04]  /*c040*/  IMAD.MOV.U32 R51, RZ, RZ, R47 ;  /* 0x000000ffff337224 */ /* 0x002fc800078e002f */
[----:B------:R-:W-:Y:S01]  /*c050*/  @!P6 IMAD.MOV R51, RZ, RZ, -R51 ;  /* 0x000000ffff33e224 */ /* 0x000fe200078e0a33 */
[----:B------:R-:W-:Y:S02]  /*c060*/  ISETP.GE.AND P6, PT, R74, RZ, PT ;  /* 0x000000ff4a00720c */ /* 0x000fe40003fc6270 */
[----:B------:R-:W4:Y:S04]  /*c070*/  LDL.LU R74, [R1+0x2cc] ;  /* 0x0002cc00014a7983 */ /* 0x000f280000300800 */
[----:B------:R-:W-:Y:S01]  /*c080*/  STL [R1+0xb50], R49 ;  /* 0x000b503101007387 */ /* 0x000fe20000100800 */
[----:B------:R-:W-:-:S03]  /*c090*/  PLOP3.LUT P1, PT, PT, PT, UP1, 0x80, 0x8 ;  /* 0x000000000008781c */ /* 0x000fc60003f2f018 */
[----:B------:R1:W-:Y:S04]  /*c0a0*/  STL [R1+0xec], R51 ;  /* 0x0000ec3301007387 */ /* 0x0003e80000100800 */
[----:B------:R-:W4:Y:S01]  /*c0b0*/  LDL.LU R71, [R1+0x31c] ;  /* 0x00031c0001477983 */ /* 0x000f220000300800 */
[----:B------:R-:W-:Y:S02]  /*c0c0*/  @!P5 IMAD.MOV R45, RZ, RZ, -R45 ;  /* 0x000000ffff2dd224 */ /* 0x000fe400078e0a2d */
[----:B-1----:R-:W-:Y:S01]  /*c0d0*/  IMAD.MOV.U32 R51, RZ, RZ, R44 ;  /* 0x000000ffff337224 */ /* 0x002fe200078e002c */
[----:B0-----:R-:W-:-:S03]  /*c0e0*/  LOP3.LUT R49, R13, 0x6, RZ, 0xfc, !PT ;  /* 0x000000060d317812 */ /* 0x001fc600078efcff */
[----:B------:R-:W-:Y:S01]  /*c0f0*/  @!P3 IMAD.MOV R51, RZ, RZ, -R51 ;  /* 0x000000ffff33b224 */ /* 0x000fe200078e0a33 */
[----:B------:R-:W-:Y:S02]  /*c100*/  PLOP3.LUT P3, PT, PT, PT, UP1, 0x80, 0x8 ;  /* 0x000000000008781c */ /* 0x000fe40003f6f018 */
[----:B------:R-:W-:Y:S02]  /*c110*/  PRMT R47, RZ, 0x7610, R47 ;  /* 0x00007610ff2f7816 */ /* 0x000fe4000000002f */
[----:B------:R-:W-:Y:S02]  /*c120*/  ISETP.LT.AND P3, PT, R49, UR16, P3 ;  /* 0x0000001031007c0c */ /* 0x000fe40009f61270 */
[----:B---3--:R-:W-:-:S04]  /*c130*/  IADD3 R48, P5, PT, R73, R12, RZ ;  /* 0x0000000c49307210 */ /* 0x008fc80007fbe0ff */
[----:B------:R-:W-:Y:S01]  /*c140*/  LEA.HI.X.SX32 R49, R73, R4, 0x1, P5 ;  /* 0x0000000449317211 */ /* 0x000fe200028f0eff */
[----:B--2---:R0:W-:Y:S02]  /*c150*/  STL [R1+0x3c0], R50 ;  /* 0x0003c03201007387 */ /* 0x0041e40000100800 */
[----:B0-----:R-:W-:-:S04]  /*c160*/  LOP3.LUT R50, R13, 0xdc, RZ, 0xfc, !PT ;  /* 0x000000dc0d327812 */ /* 0x001fc800078efcff */
[----:B------:R-:W-:-:S13]  /*c170*/  ISETP.LT.AND P1, PT, R50, UR16, P1 ;  /* 0x0000001032007c0c */ /* 0x000fda0008f21270 */
[----:B------:R0:W2:Y:S01]  /*c180*/  @P1 LDG.E.U8 R47, desc[UR20][R48.64] ;  /* 0x00000014302f1981 */ /* 0x0000a2000c1e1100 */
[----:B------:R-:W-:Y:S01]  /*c190*/  ISETP.GE.AND P0, PT, R70, RZ, PT ;  /* 0x000000ff4600720c */ /* 0x000fe20003f06270 */
[----:B------:R-:W-:-:S04]  /*c1a0*/  IMAD R73, R13, R6, RZ ;  /* 0x000000060d497224 */ /* 0x000fc800078e02ff */
[C---:B------:R-:W-:Y:S02]  /*c1b0*/  IMAD R73, R6.reuse, 0x2, R73 ;  /* 0x0000000206497824 */ /* 0x040fe400078e0249 */
[----:B------:R-:W-:Y:S01]  /*c1c0*/  IMAD.MOV.U32 R50, RZ, RZ, R43 ;  /* 0x000000ffff327224 */ /* 0x000fe200078e002b */
[----:B------:R-:W-:Y:S01]  /*c1d0*/  ISETP.GE.AND P4, PT, R77, RZ, PT ;  /* 0x000000ff4d00720c */ /* 0x000fe20003f86270 */
[C---:B------:R-:W-:Y:S01]  /*c1e0*/  IMAD R73, R6.reuse, 0x2, R73 ;  /* 0x0000000206497824 */ /* 0x040fe200078e0249 */
[----:B------:R-:W3:Y:S01]  /*c1f0*/  LDL.LU R77, [R1+0x33c] ;  /* 0x00033c00014d7983 */ /* 0x000ee20000300800 */
[----:B------:R-:W-:Y:S02]  /*c200*/  @!P6 IMAD.MOV R50, RZ, RZ, -R50 ;  /* 0x000000ffff32e224 */ /* 0x000fe400078e0a32 */
[----:B------:R-:W-:Y:S01]  /*c210*/  @!P0 IMAD.MOV R46, RZ, RZ, -R46 ;  /* 0x000000ffff2e8224 */ /* 0x000fe200078e0a2e */
[----:B------:R-:W-:Y:S01]  /*c220*/  STL [R1+0xe4], R51 ;  /* 0x0000e43301007387 */ /* 0x000fe20000100800 */
[----:B------:R-:W-:Y:S01]  /*c230*/  IMAD R73, R6, 0x2, R73 ;  /* 0x0000000206497824 */ /* 0x000fe200078e0249 */
[----:B----4-:R-:W-:-:S02]  /*c240*/  ISETP.GE.AND P0, PT, R72, RZ, PT ;  /* 0x000000ff4800720c */ /* 0x010fc40003f06270 */
[----:B------:R-:W-:Y:S04]  /*c250*/  STL [R1+0x3c4], R55 ;  /* 0x0003c43701007387 */ /* 0x000fe80000100800 */
[----:B------:R-:W-:Y:S04]  /*c260*/  STL [R1+0xb64], R48 ;  /* 0x000b643001007387 */ /* 0x000fe80000100800 */
[----:B------:R-:W4:Y:S04]  /*c270*/  LDL.LU R72, [R1+0x364] ;  /* 0x0003640001487983 */ /* 0x000f280000300800 */
[----:B------:R-:W-:Y:S04]  /*c280*/  STL [R1+0xb60], R49 ;  /* 0x000b603101007387 */ /* 0x000fe80000100800 */
[----:B------:R1:W-:Y:S01]  /*c290*/  STL [R1+0xdc], R50 ;  /* 0x0000dc3201007387 */ /* 0x0003e20000100800 */
[----:B------:R-:W-:-:S03]  /*c2a0*/  ISETP.GE.AND P5, PT, R74, RZ, PT ;  /* 0x000000ff4a00720c */ /* 0x000fc60003fa6270 */
[----:B------:R-:W4:Y:S01]  /*c2b0*/  LDL.LU R74, [R1+0x394] ;  /* 0x00039400014a7983 */ /* 0x000f220000300800 */
[----:B-1----:R-:W-:-:S04]  /*c2c0*/  IADD3 R50, P6, PT, R73, R12, RZ ;  /* 0x0000000c49327210 */ /* 0x002fc80007fde0ff */
[----:B0-----:R-:W-:Y:S01]  /*c2d0*/  LEA.HI.X.SX32 R48, R73, R4, 0x1, P6 ;  /* 0x0000000449307211 */ /* 0x001fe200030f0eff */
[----:B------:R-:W-:Y:S01]  /*c2e0*/  STL [R1+0x1e0], R50 ;  /* 0x0001e03201007387 */ /* 0x000fe20000100800 */
[----:B------:R-:W-:-:S03]  /*c2f0*/  PRMT R2, RZ, 0x7610, R2 ;  /* 0x00007610ff027816 */ /* 0x000fc60000000002 */
[----:B------:R-:W4:Y:S01]  /*c300*/  LDL.LU R70, [R1+0x198] ;  /* 0x0001980001467983 */ /* 0x000f220000300800 */
[----:B------:R-:W-:-:S03]  /*c310*/  @P3 IMAD.MOV.U32 R49, RZ, RZ, R48 ;  /* 0x000000ffff313224 */ /* 0x000fc600078e0030 */
[----:B------:R-:W4:Y:S04]  /*c320*/  LDL.LU R73, [R1+0x3ac] ;  /* 0x0003ac0001497983 */ /* 0x000f280000300800 */
[----:B--2---:R-:W-:Y:S04]  /*c330*/  STL [R1+0x3bc], R47 ;  /* 0x0003bc2f01007387 */ /* 0x004fe80000100800 */
[----:B------:R0:W-:Y:S02]  /*c340*/  STL [R1+0x1dc], R48 ;  /* 0x0001dc3001007387 */ /* 0x0001e40000100800 */
[----:B0-----:R-:W-:-:S05]  /*c350*/  @P3 IMAD.MOV.U32 R48, RZ, RZ, R50 ;  /* 0x000000ffff303224 */ /* 0x001fca00078e0032 */
[----:B------:R-:W2:Y:S01]  /*c360*/  @P3 LDG.E.U8 R2, desc[UR20][R48.64] ;  /* 0x0000001430023981 */ /* 0x000ea2000c1e1100 */
[----:B------:R-:W0:Y:S01]  /*c370*/  S2R R66, SR_TID.X ;  /* 0x0000000000427919 */ /* 0x000e220000002100 */
[----:B------:R-:W-:Y:S01]  /*c380*/  @!P4 IMAD.MOV R40, RZ, RZ, -R40 ;  /* 0x000000ffff28c224 */ /* 0x000fe200078e0a28 */
[----:B---3--:R-:W-:Y:S02]  /*c390*/  ISETP.GE.AND P6, PT, R77, RZ, PT ;  /* 0x000000ff4d00720c */ /* 0x008fe40003fc6270 */
[----:B------:R-:W3:Y:S01]  /*c3a0*/  LDL.LU R77, [R1+0x3a8] ;  /* 0x0003a800014d7983 */ /* 0x000ee20000300800 */
[----:B------:R-:W-:Y:S01]  /*c3b0*/  PLOP3.LUT P3, PT, PT, PT, UP1, 0x80, 0x8 ;  /* 0x000000000008781c */ /* 0x000fe20003f6f018 */
[----:B------:R-:W-:Y:S01]  /*c3c0*/  @!P0 IMAD.MOV R41, RZ, RZ, -R41 ;  /* 0x000000ffff298224 */ /* 0x000fe200078e0a29 */
[----:B0-----:R-:W-:-:S04]  /*c3d0*/  LEA.HI R47, R66, 0xe, RZ, 0x1a ;  /* 0x0000000e422f7811 */ /* 0x001fc800078fd0ff */
[C---:B------:R-:W-:Y:S01]  /*c3e0*/  ISETP.LT.AND P3, PT, R47.reuse, UR16, P3 ;  /* 0x000000102f007c0c */ /* 0x040fe20009f61270 */
[----:B--2---:R-:W-:Y:S04]  /*c3f0*/  STL [R1+0x3b8], R2 ;  /* 0x0003b80201007387 */ /* 0x004fe80000100800 */
[----:B------:R0:W-:Y:S02]  /*c400*/  STL [R1+0xd8], R40 ;  /* 0x0000d82801007387 */ /* 0x0001e40000100800 */
[----:B0-----:R-:W-:Y:S02]  /*c410*/  IMAD.MOV.U32 R40, RZ, RZ, R42 ;  /* 0x000000ffff287224 */ /* 0x001fe400078e002a */
[----:B------:R-:W-:Y:S02]  /*c420*/  IMAD R2, R47, R6, RZ ;  /* 0x000000062f027224 */ /* 0x000fe400078e02ff */
[----:B------:R-:W-:Y:S01]  /*c430*/  @!P5 IMAD.MOV R40, RZ, RZ, -R40 ;  /* 0x000000ffff28d224 */ /* 0x000fe200078e0a28 */
[----:B------:R-:W-:Y:S01]  /*c440*/  STL [R1+0xcc], R41 ;  /* 0x0000cc2901007387 */ /* 0x000fe20000100800 */
[----:B------:R-:W-:-:S03]  /*c450*/  IMAD.MOV.U32 R47, RZ, RZ, R39 ;  /* 0x000000ffff2f7224 */ /* 0x000fc600078e0027 */
[----:B------:R0:W-:Y:S01]  /*c460*/  STL [R1+0xc8], R40 ;  /* 0x0000c82801007387 */ /* 0x0001e20000100800 */
[----:B------:R-:W-:Y:S02]  /*c470*/  PRMT R39, RZ, 0x7610, R39 ;  /* 0x00007610ff277816 */ /* 0x000fe40000000027 */
[----:B0-----:R-:W-:-:S04]  /*c480*/  IADD3 R40, P5, PT, R2, R12, RZ ;  /* 0x0000000c02287210 */ /* 0x001fc80007fbe0ff */
[----:B------:R-:W-:-:S05]  /*c490*/  LEA.HI.X.SX32 R41, R2, R4, 0x1, P5 ;  /* 0x0000000402297211 */ /* 0x000fca00028f0eff */
[----:B------:R0:W2:Y:S01]  /*c4a0*/  @P3 LDG.E.U8 R39, desc[UR20][R40.64] ;  /* 0x0000001428273981 */ /* 0x0000a2000c1e1100 */
[----:B------:R-:W-:Y:S02]  /*c4b0*/  ISETP.GE.AND P1, PT, R71, RZ, PT ;  /* 0x000000ff4700720c */ /* 0x000fe40003f26270 */
[----:B------:R-:W-:Y:S02]  /*c4c0*/  LOP3.LUT R48, R13, 0x16, RZ, 0xfc, !PT ;  /* 0x000000160d307812 */ /* 0x000fe400078efcff */
[----:B------:R-:W-:-:S04]  /*c4d0*/  PLOP3.LUT P0, PT, PT, PT, UP1, 0x80, 0x8 ;  /* 0x000000000008781c */ /* 0x000fc80003f0f018 */
[----:B------:R-:W-:Y:S01]  /*c4e0*/  ISETP.LT.AND P0, PT, R48, UR16, P0 ;  /* 0x0000001030007c0c */ /* 0x000fe20008701270 */
[----:B------:R0:W-:Y:S01]  /*c4f0*/  STL [R1+0x200], R40 ;  /* 0x0002002801007387 */ /* 0x0001e20000100800 */
[----:B----4-:R-:W-:-:S03]  /*c500*/  IADD3 R48, P5, PT, R70, R12, RZ ;  /* 0x0000000c46307210 */ /* 0x010fc60007fbe0ff */
[----:B------:R-:W-:Y:S01]  /*c510*/  @!P1 IMAD.MOV R47, RZ, RZ, -R47 ;  /* 0x000000ffff2f9224 */ /* 0x000fe200078e0a2f */
[----:B------:R-:W4:Y:S01]  /*c520*/  LDL.LU R71, [R1+0x3a4] ;  /* 0x0003a40001477983 */ /* 0x000f220000300800 */
[----:B------:R-:W-:-:S03]  /*c530*/  ISETP.GE.AND P4, PT, R72, RZ, PT ;  /* 0x000000ff4800720c */ /* 0x000fc60003f86270 */
[----:B------:R1:W-:Y:S01]  /*c540*/  STL [R1+0x1fc], R41 ;  /* 0x0001fc2901007387 */ /* 0x0003e20000100800 */
[----:B------:R-:W-:Y:S02]  /*c550*/  ISETP.GE.AND P1, PT, R74, RZ, PT ;  /* 0x000000ff4a00720c */ /* 0x000fe40003f26270 */
[----:B0-----:R-:W-:Y:S01]  /*c560*/  LEA.HI.X.SX32 R40, R70, R4, 0x1, P5 ;  /* 0x0000000446287211 */ /* 0x001fe200028f0eff */
[----:B------:R-:W4:Y:S01]  /*c570*/  LDL.LU R72, [R1+0x398] ;  /* 0x0003980001487983 */ /* 0x000f220000300800 */
[----:B------:R-:W-:-:S03]  /*c580*/  ISETP.GE.AND P3, PT, R73, RZ, PT ;  /* 0x000000ff4900720c */ /* 0x000fc60003f66270 */
[----:B------:R-:W-:Y:S04]  /*c590*/  STL [R1+0xbc], R47 ;  /* 0x0000bc2f01007387 */ /* 0x000fe80000100800 */
[----:B------:R-:W4:Y:S01]  /*c5a0*/  LDL.LU R74, [R1+0x1a4] ;  /* 0x0001a400014a7983 */ /* 0x000f220000300800 */
[----:B------:R-:W-:-:S03]  /*c5b0*/  PRMT R2, RZ, 0x7610, R2 ;  /* 0x00007610ff027816 */ /* 0x000fc60000000002 */
[----:B------:R-:W-:Y:S01]  /*c5c0*/  STL [R1+0x220], R48 ;  /* 0x0002203001007387 */ /* 0x000fe20000100800 */
[----:B-1----:R-:W-:-:S03]  /*c5d0*/  @P0 IMAD.MOV.U32 R41, RZ, RZ, R40 ;  /* 0x000000ffff290224 */ /* 0x002fc600078e0028 */
[----:B------:R-:W4:Y:S04]  /*c5e0*/  LDL.LU R73, [R1+0x388] ;  /* 0x0003880001497983 */ /* 0x000f280000300800 */
[----:B--2---:R-:W-:Y:S04]  /*c5f0*/  STL [R1+0x3b4], R39 ;  /* 0x0003b42701007387 */ /* 0x004fe80000100800 */
[----:B------:R0:W-:Y:S02]  /*c600*/  STL [R1+0x21c], R40 ;  /* 0x00021c2801007387 */ /* 0x0001e40000100800 */
[----:B0-----:R-:W-:-:S05]  /*c610*/  @P0 IMAD.MOV.U32 R40, RZ, RZ, R48 ;  /* 0x000000ffff280224 */ /* 0x001fca00078e0030 */
[----:B------:R0:W2:Y:S01]  /*c620*/  @P0 LDG.E.U8 R2, desc[UR20][R40.64] ;  /* 0x0000001428020981 */ /* 0x0000a2000c1e1100 */
[----:B------:R-:W-:Y:S02]  /*c630*/  LEA.HI R39, R66, 0x1e, RZ, 0x1a ;  /* 0x0000001e42277811 */ /* 0x000fe400078fd0ff */
[----:B---3--:R-:W-:Y:S02]  /*c640*/  ISETP.GE.AND P5, PT, R77, RZ, PT ;  /* 0x000000ff4d00720c */ /* 0x008fe40003fa6270 */
[----:B------:R-:W3:Y:S01]  /*c650*/  LDL.LU R77, [R1+0x390] ;  /* 0x00039000014d7983 */ /* 0x000ee20000300800 */
[----:B------:R-:W-:Y:S01]  /*c660*/  IMAD.MOV.U32 R47, RZ, RZ, R36 ;  /* 0x000000ffff2f7224 */ /* 0x000fe200078e0024 */
[----:B------:R-:W-:Y:S01]  /*c670*/  PLOP3.LUT P0, PT, PT, PT, UP1, 0x80, 0x8 ;  /* 0x000000000008781c */ /* 0x000fe20003f0f018 */
[----:B------:R-:W-:Y:S01]  /*c680*/  @!P4 IMAD.MOV R37, RZ, RZ, -R37 ;  /* 0x000000ffff25c224 */ /* 0x000fe200078e0a25 */
[----:B------:R-:W-:Y:S01]  /*c690*/  PLOP3.LUT P4, PT, PT, PT, UP1, 0x80, 0x8 ;  /* 0x000000000008781c */ /* 0x000fe20003f8f018 */
[----:B------:R-:W-:Y:S01]  /*c6a0*/  @!P6 IMAD.MOV R47, RZ, RZ, -R47 ;  /* 0x000000ffff2fe224 */ /* 0x000fe200078e0a2f */
[----:B0-----:R-:W-:-:S02]  /*c6b0*/  LOP3.LUT R41, R13, 0x26, RZ, 0xfc, !PT ;  /* 0x000000260d297812 */ /* 0x001fc400078efcff */
[----:B------:R-:W-:Y:S02]  /*c6c0*/  ISETP.LT.AND P0, PT, R39, UR16, P0 ;  /* 0x0000001027007c0c */ /* 0x000fe40008701270 */
[----:B------:R-:W-:Y:S02]  /*c6d0*/  ISETP.LT.AND P4, PT, R41, UR16, P4 ;  /* 0x0000001029007c0c */ /* 0x000fe4000a781270 */
[----:B------:R-:W-:Y:S01]  /*c6e0*/  PRMT R44, RZ, 0x7610, R44 ;  /* 0x00007610ff2c7816 */ /* 0x000fe2000000002c */
[----:B--2---:R0:W-:Y:S02]  /*c6f0*/  STL [R1+0x3ac], R2 ;  /* 0x0003ac0201007387 */ /* 0x0041e40000100800 */
[----:B0-----:R-:W-:Y:S02]  /*c700*/  IMAD R2, R39, R6, RZ ;  /* 0x0000000627027224 */ /* 0x001fe400078e02ff */
[----:B------:R-:W-:-:S03]  /*c710*/  IMAD.MOV.U32 R39, RZ, RZ, R35 ;  /* 0x000000ffff277224 */ /* 0x000fc600078e0023 */
[----:B------:R-:W-:Y:S01]  /*c720*/  IADD3 R40, P6, PT, R2, R12, RZ ;  /* 0x0000000c02287210 */ /* 0x000fe20007fde0ff */
[----:B------:R-:W-:-:S03]  /*c730*/  @!P3 IMAD.MOV R39, RZ, RZ, -R39 ;  /* 0x000000ffff27b224 */ /* 0x000fc600078e0a27 */
[----:B------:R-:W-:Y:S01]  /*c740*/  LEA.HI.X.SX32 R41, R2, R4, 0x1, P6 ;  /* 0x0000000402297211 */ /* 0x000fe200030f0eff */
[----:B------:R-:W-:Y:S01]  /*c750*/  STL [R1+0xa8], R47 ;  /* 0x0000a82f01007387 */ /* 0x000fe20000100800 */
[----:B----4-:R-:W-:-:S03]  /*c760*/  ISETP.GE.AND P3, PT, R72, RZ, PT ;  /* 0x000000ff4800720c */ /* 0x010fc60003f66270 */
[----:B------:R-:W-:Y:S04]  /*c770*/  STL [R1+0x234], R40 ;  /* 0x0002342801007387 */ /* 0x000fe80000100800 */
[----:B------:R-:W-:Y:S04]  /*c780*/  STL [R1+0x230], R41 ;  /* 0x0002302901007387 */ /* 0x000fe80000100800 */
[----:B------:R-:W2:Y:S04]  /*c790*/  LDL.LU R72, [R1+0x39c] ;  /* 0x00039c0001487983 */ /* 0x000ea80000300800 */
[----:B------:R0:W-:Y:S04]  /*c7a0*/  STL [R1+0xa0], R39 ;  /* 0x0000a02701007387 */ /* 0x0001e80000100800 */
[----:B------:R1:W4:Y:S01]  /*c7b0*/  @P0 LDG.E.U8 R44, desc[UR20][R40.64] ;  /* 0x00000014282c0981 */ /* 0x000322000c1e1100 */
[----:B0-----:R-:W-:-:S04]  /*c7c0*/  IADD3 R39, P6, PT, R74, R12, RZ ;  /* 0x0000000c4a277210 */ /* 0x001fc80007fde0ff */
[----:B-1----:R-:W-:Y:S01]  /*c7d0*/  LEA.HI.X.SX32 R40, R74, R4, 0x1, P6 ;  /* 0x000000044a287211 */ /* 0x002fe200030f0eff */
[----:B------:R-:W-:Y:S01]  /*c7e0*/  STL [R1+0x244], R39 ;  /* 0x0002442701007387 */ /* 0x000fe20000100800 */
[----:B------:R-:W-:-:S03]  /*c7f0*/  PRMT R2, RZ, 0x7610, R2 ;  /* 0x00007610ff027816 */ /* 0x000fc60000000002 */
[----:B------:R-:W2:Y:S01]  /*c800*/  LDL.LU R62, [R1+0x384] ;  /* 0x00038400013e7983 */ /* 0x000ea20000300800 */
[----:B------:R-:W-:-:S03]  /*c810*/  @P4 IMAD.MOV.U32 R41, RZ, RZ, R40 ;  /* 0x000000ffff294224 */ /* 0x000fc600078e0028 */
[----:B------:R-:W2:Y:S04]  /*c820*/  LDL.LU R67, [R1+0x1a0] ;  /* 0x0001a00001437983 */ /* 0x000ea80000300800 */
[----:B------:R0:W-:Y:S02]  /*c830*/  STL [R1+0x240], R40 ;  /* 0x0002402801007387 */ /* 0x0001e40000100800 */
[----:B0-----:R-:W-:-:S05]  /*c840*/  @P4 IMAD.MOV.U32 R40, RZ, RZ, R39 ;  /* 0x000000ffff284224 */ /* 0x001fca00078e0027 */
[----:B------:R-:W2:Y:S01]  /*c850*/  @P4 LDG.E.U8 R2, desc[UR20][R40.64] ;  /* 0x0000001428024981 */ /* 0x000ea2000c1e1100 */
[----:B------:R-:W-:Y:S01]  /*c860*/  @!P1 IMAD.MOV R38, RZ, RZ, -R38 ;  /* 0x000000ffff269224 */ /* 0x000fe200078e0a26 */
[----:B------:R-:W-:Y:S02]  /*c870*/  ISETP.GE.AND P1, PT, R71, RZ, PT ;  /* 0x000000ff4700720c */ /* 0x000fe40003f26270 */
[----:B------:R-:W-:Y:S02]  /*c880*/  PLOP3.LUT P4, PT, PT, PT, UP1, 0x80, 0x8 ;  /* 0x000000000008781c */ /* 0x000fe40003f8f018 */
[----:B---3--:R-:W-:Y:S01]  /*c890*/  ISETP.GE.AND P6, PT, R77, RZ, PT ;  /* 0x000000ff4d00720c */ /* 0x008fe20003fc6270 */
[----:B------:R-:W-:-:S04]  /*c8a0*/  IMAD.MOV.U32 R77, RZ, RZ, R32 ;  /* 0x000000ffff4d7224 */ /* 0x000fc800078e0020 */
[----:B------:R-:W-:Y:S01]  /*c8b0*/  @!P5 IMAD.MOV R77, RZ, RZ, -R77 ;  /* 0x000000ffff4dd224 */ /* 0x000fe200078e0a4d */
[----:B------:R-:W-:Y:S01]  /*c8c0*/  PRMT R43, RZ, 0x7610, R43 ;  /* 0x00007610ff2b7816 */ /* 0x000fe2000000002b */
[----:B------:R-:W-:Y:S01]  /*c8d0*/  IMAD.MOV.U32 R74, RZ, RZ, R33 ;  /* 0x000000ffff4a7224 */ /* 0x000fe200078e0021 */
[----:B----4-:R0:W-:Y:S04]  /*c8e0*/  STL [R1+0x364], R44 ;  /* 0x0003642c01007387 */ /* 0x0101e80000100800 */
[----:B------:R-:W3:Y:S04]  /*c8f0*/  LDL.LU R65, [R1+0x380] ;  /* 0x0003800001417983 */ /* 0x000ee80000300800 */
[----:B------:R-:W4:Y:S01]  /*c900*/  LDL.LU R71, [R1+0x36c] ;  /* 0x00036c0001477983 */ /* 0x000f220000300800 */
[----:B0-----:R-:W-:-:S04]  /*c910*/  LEA.HI R44, R66, 0x2e, RZ, 0x1a ;  /* 0x0000002e422c7811 */ /* 0x001fc800078fd0ff */
[C---:B------:R-:W-:Y:S01]  /*c920*/  ISETP.LT.AND P4, PT, R44.reuse, UR16, P4 ;  /* 0x000000102c007c0c */ /* 0x040fe2000a781270 */
[----:B--2---:R0:W-:Y:S02]  /*c930*/  STL [R1+0x33c], R2 ;  /* 0x00033c0201007387 */ /* 0x0041e40000100800 */
[----:B0-----:R-:W-:-:S05]  /*c940*/  IMAD R2, R44, R6, RZ ;  /* 0x000000062c027224 */ /* 0x001fca00078e02ff */
[----:B------:R-:W-:-:S04]  /*c950*/  IADD3 R32, P5, PT, R2, R12, RZ ;  /* 0x0000000c02207210 */ /* 0x000fc80007fbe0ff */
[----:B------:R-:W-:-:S05]  /*c960*/  LEA.HI.X.SX32 R33, R2, R4, 0x1, P5 ;  /* 0x0000000402217211 */ /* 0x000fca00028f0eff */
[----:B------:R0:W2:Y:S01]  /*c970*/  @P4 LDG.E.U8 R43, desc[UR20][R32.64] ;  /* 0x00000014202b4981 */ /* 0x0000a2000c1e1100 */
[----:B------:R-:W-:Y:S01]  /*c980*/  ISETP.GE.AND P0, PT, R73, RZ, PT ;  /* 0x000000ff4900720c */ /* 0x000fe20003f06270 */
[----:B------:R-:W-:Y:S01]  /*c990*/  IMAD.MOV.U32 R73, RZ, RZ, R34 ;  /* 0x000000ffff497224 */ /* 0x000fe200078e0022 */
[----:B------:R-:W-:Y:S01]  /*c9a0*/  LOP3.LUT R39, R13, 0x36, RZ, 0xfc, !PT ;  /* 0x000000360d277812 */ /* 0x000fe200078efcff */
[----:B------:R-:W-:Y:S01]  /*c9b0*/  @!P1 IMAD.MOV R74, RZ, RZ, -R74 ;  /* 0x000000ffff4a9224 */ /* 0x000fe200078e0a4a */
[----:B------:R-:W-:Y:S01]  /*c9c0*/  PLOP3.LUT P1, PT, PT, PT, UP1, 0x80, 0x8 ;  /* 0x000000000008781c */ /* 0x000fe20003f2f018 */
[----:B------:R-:W-:Y:S01]  /*c9d0*/  @!P3 IMAD.MOV R73, RZ, RZ, -R73 ;  /* 0x000000ffff49b224 */ /* 0x000fe200078e0a49 */
[----:B------:R-:W-:Y:S01]  /*c9e0*/  ISETP.GE.AND P3, PT, R72, RZ, PT ;  /* 0x000000ff4800720c */ /* 0x000fe20003f66270 */
[----:B------:R-:W-:Y:S01]  /*c9f0*/  IMAD.MOV.U32 R72, RZ, RZ, R31 ;  /* 0x000000ffff487224 */ /* 0x000fe200078e001f */
[----:B------:R-:W-:Y:S01]  /*ca00*/  ISETP.LT.AND P1, PT, R39, UR16, P1 ;  /* 0x0000001027007c0c */ /* 0x000fe20008f21270 */
[----:B------:R-:W-:Y:S01]  /*ca10*/  STL [R1+0x116c], R77 ;  /* 0x00116c4d01007387 */ /* 0x000fe20000100800 */
[----:B------:R-:W-:-:S03]  /*ca20*/  IADD3 R39, P5, PT, R67, R12, RZ ;  /* 0x0000000c43277210 */ /* 0x000fc60007fbe0ff */
[----:B------:R-:W-:Y:S01]  /*ca30*/  @!P0 IMAD.MOV R72, RZ, RZ, -R72 ;  /* 0x000000ffff488224 */ /* 0x000fe200078e0a48 */
[----:B------:R-:W-:Y:S04]  /*ca40*/  STL [R1+0x1170], R74 ;  /* 0x0011704a01007387 */ /* 0x000fe80000100800 */
[----:B------:R-:W-:Y:S01]  /*ca50*/  STL [R1+0x1174], R73 ;  /* 0x0011744901007387 */ /* 0x000fe20000100800 */
[----:B------:R-:W-:-:S03]  /*ca60*/  ISETP.GE.AND P0, PT, R62, RZ, PT ;  /* 0x000000ff3e00720c */ /* 0x000fc60003f06270 */
[----:B------:R0:W-:Y:S04]  /*ca70*/  STL [R1+0x24c], R32 ;  /* 0x00024c2001007387 */ /* 0x0001e80000100800 */
[----:B------:R-:W4:Y:S04]  /*ca80*/  LDL.LU R70, [R1+0x38c] ;  /* 0x00038c0001467983 */ /* 0x000f280000300800 */
[----:B------:R-:W-:Y:S01]  /*ca90*/  STL [R1+0x1178], R72 ;  /* 0x0011784801007387 */ /* 0x000fe20000100800 */
[----:B0-----:R-:W-:-:S03]  /*caa0*/  LEA.HI.X.SX32 R32, R67, R4, 0x1, P5 ;  /* 0x0000000443207211 */ /* 0x001fc600028f0eff */
[----:B------:R0:W-:Y:S04]  /*cab0*/  STL [R1+0x248], R33 ;  /* 0x0002482101007387 */ /* 0x0001e80000100800 */
[----:B------:R-:W4:Y:S04]  /*cac0*/  LDL.LU R62, [R1+0x19c] ;  /* 0x00019c00013e7983 */ /* 0x000f280000300800 */
[----:B------:R-:W-:Y:S01]  /*cad0*/  STL [R1+0xa5c], R39 ;  /* 0x000a5c2701007387 */ /* 0x000fe20000100800 */
[----:B------:R-:W-:-:S03]  /*cae0*/  PRMT R2, RZ, 0x7610, R2 ;  /* 0x00007610ff027816 */ /* 0x000fc60000000002 */
[----:B------:R-:W4:Y:S01]  /*caf0*/  LDL.LU R64, [R1+0x37c] ;  /* 0x00037c0001407983 */ /* 0x000f220000300800 */
[----:B0-----:R-:W-:Y:S01]  /*cb00*/  @P1 IMAD.MOV.U32 R33, RZ, RZ, R32 ;  /* 0x000000ffff211224 */ /* 0x001fe200078e0020 */
[----:B---3--:R-:W-:Y:S02]  /*cb10*/  ISETP.GE.AND P4, PT, R65, RZ, PT ;  /* 0x000000ff4100720c */ /* 0x008fe40003f86270 */
[----:B------:R-:W3:Y:S04]  /*cb20*/  LDL.LU R65, [R1+0x374] ;  /* 0x0003740001417983 */ /* 0x000ee80000300800 */
[----:B--2---:R-:W-:Y:S04]  /*cb30*/  STL [R1+0x31c], R43 ;  /* 0x00031c2b01007387 */ /* 0x004fe80000100800 */
[----:B------:R0:W-:Y:S01]  /*cb40*/  STL [R1+0xa58], R32 ;  /* 0x000a582001007387 */ /* 0x0001e20000100800 */
[----:B----4-:R-:W-:Y:S01]  /*cb50*/  ISETP.GE.AND P5, PT, R71, RZ, PT ;  /* 0x000000ff4700720c */ /* 0x010fe20003fa6270 */
[----:B0-----:R-:W-:Y:S01]  /*cb60*/  @P1 IMAD.MOV.U32 R32, RZ, RZ, R39 ;  /* 0x000000ffff201224 */ /* 0x001fe200078e0027 */
[----:B------:R-:W-:Y:S01]  /*cb70*/  LEA.HI R43, R66, 0x3e, RZ, 0x1a ;  /* 0x0000003e422b7811 */ /* 0x000fe200078fd0ff */
[----:B------:R-:W2:Y:S04]  /*cb80*/  LDL.LU R67, [R1+0x360] ;  /* 0x0003600001437983 */ /* 0x000ea80000300800 */
[----:B------:R-:W4:Y:S01]  /*cb90*/  @P1 LDG.E.U8 R2, desc[UR20][R32.64] ;  /* 0x0000001420021981 */ /* 0x000f22000c1e1100 */
[----:B------:R-:W-:Y:S01]  /*cba0*/  PLOP3.LUT P1, PT, PT, PT, UP1, 0x80, 0x8 ;  /* 0x000000000008781c */ /* 0x000fe20003f2f018 */
[----:B------:R-:W-:-:S03]  /*cbb0*/  IMAD.MOV.U32 R71, RZ, RZ, R28 ;  /* 0x000000ffff477224 */ /* 0x000fc600078e001c */
[C---:B------:R-:W-:Y:S01]  /*cbc0*/  ISETP.LT.AND P1, PT, R43.reuse, UR16, P1 ;  /* 0x000000102b007c0c */ /* 0x040fe20008f21270 */
[----:B------:R-:W-:Y:S01]  /*cbd0*/  @!P6 IMAD.MOV R71, RZ, RZ, -R71 ;  /* 0x000000ffff47e224 */ /* 0x000fe200078e0a47 */
[----:B------:R-:W-:Y:S01]  /*cbe0*/  PRMT R42, RZ, 0x7610, R42 ;  /* 0x00007610ff2a7816 */ /* 0x000fe2000000002a */
[----:B----4-:R0:W-:Y:S02]  /*cbf0*/  STL [R1+0x2cc], R2 ;  /* 0x0002cc0201007387 */ /* 0x0101e40000100800 */
[----:B0-----:R-:W-:-:S05]  /*cc00*/  IMAD R2, R43, R6, RZ ;  /* 0x000000062b027224 */ /* 0x001fca00078e02ff */
[----:B------:R-:W-:-:S04]  /*cc10*/  IADD3 R32, P6, PT, R2, R12, RZ ;  /* 0x0000000c02207210 */ /* 0x000fc80007fde0ff */
[----:B------:R-:W-:-:S05]  /*cc20*/  LEA.HI.X.SX32 R33, R2, R4, 0x1, P6 ;  /* 0x0000000402217211 */ /* 0x000fca00030f0eff */
[----:B------:R0:W4:Y:S01]  /*cc30*/  @P1 LDG.E.U8 R42, desc[UR20][R32.64] ;  /* 0x00000014202a1981 */ /* 0x000122000c1e1100 */
[----:B------:R-:W-:Y:S01]  /*cc40*/  @!P3 IMAD.MOV R29, RZ, RZ, -R29 ;  /* 0x000000ffff1db224 */ /* 0x000fe200078e0a1d */
[----:B------:R-:W-:Y:S01]  /*cc50*/  LOP3.LUT R39, R13, 0x46, RZ, 0xfc, !PT ;  /* 0x000000460d277812 */ /* 0x000fe200078efcff */
[----:B------:R-:W-:Y:S01]  /*cc60*/  @!P0 IMAD.MOV R30, RZ, RZ, -R30 ;  /* 0x000000ffff1e8224 */ /* 0x000fe200078e0a1e */
[----:B------:R-:W-:Y:S02]  /*cc70*/  PLOP3.LUT P3, PT, PT, PT, UP1, 0x80, 0x8 ;  /* 0x000000000008781c */ /* 0x000fe40003f6f018 */
[----:B------:R-:W-:Y:S01]  /*cc80*/  ISETP.GE.AND P0, PT, R70, RZ, PT ;  /* 0x000000ff4600720c */ /* 0x000fe20003f06270 */
[----:B------:R-:W-:Y:S01]  /*cc90*/  IMAD.MOV.U32 R70, RZ, RZ, R27 ;  /* 0x000000ffff467224 */ /* 0x000fe200078e001b */
[----:B------:R-:W-:-:S03]  /*cca0*/  ISETP.LT.AND P3, PT, R39, UR16, P3 ;  /* 0x0000001027007c0c */ /* 0x000fc60009f61270 */
[----:B------:R-:W-:Y:S01]  /*ccb0*/  @!P4 IMAD.MOV R70, RZ, RZ, -R70 ;  /* 0x000000ffff46c224 */ /* 0x000fe200078e0a46 */
[----:B------:R-:W-:Y:S01]  /*ccc0*/  IADD3 R39, P6, PT, R62, R12, RZ ;  /* 0x0000000c3e277210 */ /* 0x000fe20007fde0ff */
[----:B------:R-:W-:Y:S01]  /*ccd0*/  STL [R1+0x117c], R71 ;  /* 0x00117c4701007387 */ /* 0x000fe20000100800 */
[----:B------:R-:W-:-:S03]  /*cce0*/  ISETP.GE.AND P4, PT, R64, RZ, PT ;  /* 0x000000ff4000720c */ /* 0x000fc60003f86270 */
[----:B------:R0:W-:Y:S04]  /*ccf0*/  STL [R1+0xa64], R32 ;  /* 0x000a642001007387 */ /* 0x0001e80000100800 */
[----:B------:R-:W-:Y:S04]  /*cd00*/  STL [R1+0x1180], R70 ;  /* 0x0011804601007387 */ /* 0x000fe80000100800 */
[----:B------:R1:W-:Y:S01]  /*cd10*/  STL [R1+0xa60], R33 ;  /* 0x000a602101007387 */ /* 0x0003e20000100800 */
[----:B0-----:R-:W-:-:S03]  /*cd20*/  LEA.HI.X.SX32 R32, R62, R4, 0x1, P6 ;  /* 0x000000043e207211 */ /* 0x001fc600030f0eff */
[----:B------:R-:W3:Y:S01]  /*cd30*/  LDL.LU R64, [R1+0x368] ;  /* 0x0003680001407983 */ /* 0x000ee20000300800 */
[----:B------:R-:W-:-:S03]  /*cd40*/  PRMT R2, RZ, 0x7610, R2 ;  /* 0x00007610ff027816 */ /* 0x000fc60000000002 */
[----:B------:R-:W-:Y:S01]  /*cd50*/  STL [R1+0xa74], R39 ;  /* 0x000a742701007387 */ /* 0x000fe20000100800 */
[----:B-1----:R-:W-:-:S03]  /*cd60*/  @P3 IMAD.MOV.U32 R33, RZ, RZ, R32 ;  /* 0x000000ffff213224 */ /* 0x002fc600078e0020 */
[----:B------:R-:W3:Y:S04]  /*cd70*/  LDL.LU R58, [R1+0x18c] ;  /* 0x00018c00013a7983 */ /* 0x000ee80000300800 */
[----:B----4-:R-:W-:Y:S04]  /*cd80*/  STL [R1+0x2c4], R42 ;  /* 0x0002c42a01007387 */ /* 0x010fe80000100800 */
[----:B------:R0:W-:Y:S01]  /*cd90*/  STL [R1+0xa70], R32 ;  /* 0x000a702001007387 */ /* 0x0001e20000100800 */
[----:B--2---:R-:W-:-:S03]  /*cda0*/  ISETP.GE.AND P6, PT, R67, RZ, PT ;  /* 0x000000ff4300720c */ /* 0x004fc60003fc6270 */
[----:B------:R-:W2:Y:S01]  /*cdb0*/  LDL.LU R57, [R1+0x378] ;  /* 0x0003780001397983 */ /* 0x000ea20000300800 */
[----:B0-----:R-:W-:Y:S01]  /*cdc0*/  @P3 IMAD.MOV.U32 R32, RZ, RZ, R39 ;  /* 0x000000ffff203224 */ /* 0x001fe200078e0027 */
[----:B------:R-:W-:Y:S02]  /*cdd0*/  LEA.HI R42, R66, 0x4e, RZ, 0x1a ;  /* 0x0000004e422a7811 */ /* 0x000fe400078fd0ff */
[----:B------:R-:W4:Y:S04]  /*cde0*/  LDL.LU R55, [R1+0x370] ;  /* 0x0003700001377983 */ /* 0x000f280000300800 */
[----:B------:R0:W2:Y:S01]  /*cdf0*/  @P3 LDG.E.U8 R2, desc[UR20][R32.64] ;  /* 0x0000001420023981 */ /* 0x0000a2000c1e1100 */
[----:B------:R-:W-:Y:S01]  /*ce00*/  PLOP3.LUT P3, PT, PT, PT, UP1, 0x80, 0x8 ;  /* 0x000000000008781c */ /* 0x000fe20003f6f018 */
[----:B------:R-:W-:-:S02]  /*ce10*/  IMAD.MOV.U32 R67, RZ, RZ, R24 ;  /* 0x000000ffff437224 */ /* 0x000fc400078e0018 */
[----:B------:R-:W3:Y:S01]  /*ce20*/  LDL.LU R62, [R1+0x354] ;  /* 0x00035400013e7983 */ /* 0x000ee20000300800 */
[C---:B------:R-:W-:Y:S01]  /*ce30*/  ISETP.LT.AND P3, PT, R42.reuse, UR16, P3 ;  /* 0x000000102a007c0c */ /* 0x040fe20009f61270 */
[----:B------:R-:W-:Y:S02]  /*ce40*/  @!P5 IMAD.MOV R67, RZ, RZ, -R67 ;  /* 0x000000ffff43d224 */ /* 0x000fe400078e0a43 */
[----:B------:R-:W-:Y:S01]  /*ce50*/  IMAD.MOV.U32 R66, RZ, RZ, R25 ;  /* 0x000000ffff427224 */ /* 0x000fe200078e0019 */
[----:B0-----:R-:W-:Y:S01]  /*ce60*/  PRMT R32, RZ, 0x7610, R32 ;  /* 0x00007610ff207816 */ /* 0x001fe20000000020 */
[----:B--2---:R0:W-:Y:S02]  /*ce70*/  STL [R1+0x2b4], R2 ;  /* 0x0002b40201007387 */ /* 0x0041e40000100800 */
[----:B0-----:R-:W-:-:S05]  /*ce80*/  IMAD R2, R42, R6, RZ ;  /* 0x000000062a027224 */ /* 0x001fca00078e02ff */
[----:B------:R-:W-:-:S04]  /*ce90*/  IADD3 R24, P5, PT, R2, R12, RZ ;  /* 0x0000000c02187210 */ /* 0x000fc80007fbe0ff */
[----:B------:R-:W-:-:S05]  /*cea0*/  LEA.HI.X.SX32 R25, R2, R4, 0x1, P5 ;  /* 0x0000000402197211 */ /* 0x000fca00028f0eff */
[----:B------:R0:W2:Y:S01]  /*ceb0*/  @P3 LDG.E.U8 R32, desc[UR20][R24.64] ;  /* 0x0000001418203981 */ /* 0x0000a2000c1e1100 */
[----:B---3--:R-:W-:Y:S01]  /*cec0*/  ISETP.GE.AND P1, PT, R65, RZ, PT ;  /* 0x000000ff4100720c */ /* 0x008fe20003f26270 */
        /* <DEDUP_REMOVED lines=15> */
[----:B------:R-:W3:Y:S04]  /*cfc0*/  LDL.LU R59, [R1+0x35c] ;  /* 0x00035c00013b7983 */ /* 0x000ee80000300800 */
[----:B------:R-:W-:Y:S01]  /*cfd0*/  STL [R1+0x1190], R64 ;  /* 0x0011904001007387 */ /* 0x000fe20000100800 */
[----:B0-----:R-:W-:-:S03]  /*cfe0*/  LEA.HI.X.SX32 R24, R58, R4, 0x1, P5 ;  /* 0x000000043a187211 */ /* 0x001fc600028f0eff */
[----:B------:R0:W-:Y:S01]  /*cff0*/  STL [R1+0xa78], R25 ;  /* 0x000a781901007387 */ /* 0x0001e20000100800 */
[----:B----4-:R-:W-:-:S03]  /*d000*/  ISETP.GE.AND P3, PT, R55, RZ, PT ;  /* 0x000000ff3700720c */ /* 0x010fc60003f66270 */
[----:B------:R-:W4:Y:S04]  /*d010*/  LDL.LU R57, [R1+0x184] ;  /* 0x0001840001397983 */ /* 0x000f280000300800 */
[----:B------:R-:W-:Y:S01]  /*d020*/  STL [R1+0xa8c], R23 ;  /* 0x000a8c1701007387 */ /* 0x000fe20000100800 */
[----:B------:R-:W-:Y:S01]  /*d030*/  PRMT R2, RZ, 0x7610, R2 ;  /* 0x00007610ff027816 */ /* 0x000fe20000000002 */
[----:B0-----:R-:W-:Y:S02]  /*d040*/  @P0 IMAD.MOV.U32 R25, RZ, RZ, R24 ;  /* 0x000000ffff190224 */ /* 0x001fe400078e0018 */
[----:B--2---:R0:W-:Y:S04]  /*d050*/  STL [R1+0x2b0], R32 ;  /* 0x0002b02001007387 */ /* 0x0041e80000100800 */
[----:B------:R-:W2:Y:S04]  /*d060*/  LDL.LU R55, [R1+0x350] ;  /* 0x0003500001377983 */ /* 0x000ea80000300800 */
[----:B------:R-:W2:Y:S04]  /*d070*/  LDL.LU R56, [R1+0x358] ;  /* 0x0003580001387983 */ /* 0x000ea80000300800 */
[----:B------:R1:W-:Y:S01]  /*d080*/  STL [R1+0xa88], R24 ;  /* 0x000a881801007387 */ /* 0x0003e20000100800 */
[----:B0-----:R-:W0:Y:S01]  /*d090*/  S2R R32, SR_TID.X ;  /* 0x0000000000207919 */ /* 0x001e220000002100 */
[----:B------:R-:W-:Y:S01]  /*d0a0*/  ISETP.GE.AND P5, PT, R62, RZ, PT ;  /* 0x000000ff3e00720c */ /* 0x000fe20003fa6270 */
[----:B-1----:R-:W-:Y:S01]  /*d0b0*/  @P0 IMAD.MOV.U32 R24, RZ, RZ, R23 ;  /* 0x000000ffff180224 */ /* 0x002fe200078e0017 */
[----:B------:R-:W2:Y:S04]  /*d0c0*/  LDL.LU R58, [R1+0x34c] ;  /* 0x00034c00013a7983 */ /* 0x000ea80000300800 */
[----:B------:R1:W2:Y:S01]  /*d0d0*/  @P0 LDG.E.U8 R2, desc[UR20][R24.64] ;  /* 0x0000001418020981 */ /* 0x0002a2000c1e1100 */
[----:B------:R-:W-:Y:S01]  /*d0e0*/  PLOP3.LUT P0, PT, PT, PT, UP1, 0x80, 0x8 ;  /* 0x000000000008781c */ /* 0x000fe20003f0f018 */
[----:B------:R-:W-:Y:S01]  /*d0f0*/  IMAD.MOV.U32 R62, RZ, RZ, R20 ;  /* 0x000000ffff3e7224 */ /* 0x000fe200078e0014 */
[----:B------:R-:W-:Y:S01]  /*d100*/  LOP3.LUT R23, R13, 0x66, RZ, 0xfc, !PT ;  /* 0x000000660d177812 */ /* 0x000fe200078efcff */
[----:B------:R-:W-:Y:S01]  /*d110*/  @!P4 IMAD.MOV R21, RZ, RZ, -R21 ;  /* 0x000000ffff15c224 */ /* 0x000fe200078e0a15 */
[----:B------:R-:W-:Y:S01]  /*d120*/  PLOP3.LUT P4, PT, PT, PT, UP1, 0x80, 0x8 ;  /* 0x000000000008781c */ /* 0x000fe20003f8f018 */
[----:B------:R-:W-:-:S02]  /*d130*/  @!P6 IMAD.MOV R62, RZ, RZ, -R62 ;  /* 0x000000ffff3ee224 */ /* 0x000fc400078e0a3e */
[----:B-1----:R-:W-:Y:S01]  /*d140*/  IMAD.MOV.U32 R25, RZ, RZ, R22 ;  /* 0x000000ffff197224 */ /* 0x002fe200078e0016 */
[----:B0-----:R-:W-:-:S04]  /*d150*/  LEA.HI R39, R32, 0x5e, RZ, 0x1a ;  /* 0x0000005e20277811 */ /* 0x001fc800078fd0ff */
[----:B------:R-:W-:Y:S02]  /*d160*/  ISETP.LT.AND P0, PT, R39, UR16, P0 ;  /* 0x0000001027007c0c */ /* 0x000fe40008701270 */
[----:B------:R-:W-:Y:S02]  /*d170*/  ISETP.LT.AND P4, PT, R23, UR16, P4 ;  /* 0x0000001017007c0c */ /* 0x000fe4000a781270 */
[----:B------:R-:W-:Y:S01]  /*d180*/  PRMT R41, RZ, 0x7610, R41 ;  /* 0x00007610ff297816 */ /* 0x000fe20000000029 */
[----:B--2---:R0:W-:Y:S02]  /*d190*/  STL [R1+0x2a8], R2 ;  /* 0x0002a80201007387 */ /* 0x0041e40000100800 */
[----:B0-----:R-:W-:-:S05]  /*d1a0*/  IMAD R2, R39, R6, RZ ;  /* 0x0000000627027224 */ /* 0x001fca00078e02ff */
[----:B------:R-:W-:-:S04]  /*d1b0*/  IADD3 R22, P6, PT, R2, R12, RZ ;  /* 0x0000000c02167210 */ /* 0x000fc80007fde0ff */
[----:B------:R-:W-:-:S05]  /*d1c0*/  LEA.HI.X.SX32 R23, R2, R4, 0x1, P6 ;  /* 0x0000000402177211 */ /* 0x000fca00030f0eff */
[----:B------:R0:W2:Y:S01]  /*d1d0*/  @P0 LDG.E.U8 R41, desc[UR20][R22.64] ;  /* 0x0000001416290981 */ /* 0x0000a2000c1e1100 */
[----:B------:R-:W-:Y:S01]  /*d1e0*/  @!P1 IMAD.MOV R25, RZ, RZ, -R25 ;  /* 0x000000ffff199224 */ /* 0x000fe200078e0a19 */
[----:B---3--:R-:W-:Y:S01]  /*d1f0*/  ISETP.GE.AND P1, PT, R59, RZ, PT ;  /* 0x000000ff3b00720c */ /* 0x008fe20003f26270 */
[----:B------:R-:W-:Y:S01]  /*d200*/  IMAD.MOV.U32 R59, RZ, RZ, R19 ;  /* 0x000000ffff3b7224 */ /* 0x000fe200078e0013 */
[----:B----4-:R-:W-:-:S03]  /*d210*/  IADD3 R39, P6, PT, R57, R12, RZ ;  /* 0x0000000c39277210 */ /* 0x010fc60007fde0ff */
[----:B------:R-:W-:Y:S01]  /*d220*/  @!P3 IMAD.MOV R59, RZ, RZ, -R59 ;  /* 0x000000ffff3bb224 */ /* 0x000fe200078e0a3b */
        /* <DEDUP_REMOVED lines=10> */
[----:B------:R-:W4:Y:S04]  /*d2d0*/  LDL.LU R50, [R1+0x340] ;  /* 0x0003400001327983 */ /* 0x000f280000300800 */
[----:B------:R-:W4:Y:S04]  /*d2e0*/  LDL.LU R47, [R1+0x178] ;  /* 0x00017800012f7983 */ /* 0x000f280000300800 */
[----:B------:R0:W-:Y:S02]  /*d2f0*/  STL [R1+0xaa0], R22 ;  /* 0x000aa01601007387 */ /* 0x0001e40000100800 */
[----:B0-----:R-:W-:-:S05]  /*d300*/  @P4 IMAD.MOV.U32 R22, RZ, RZ, R39 ;  /* 0x000000ffff164224 */ /* 0x001fca00078e0027 */
[----:B------:R-:W4:Y:S04]  /*d310*/  @P4 LDG.E.U8 R2, desc[UR20][R22.64] ;  /* 0x0000001416024981 */ /* 0x000f28000c1e1100 */
[----:B--2---:R0:W-:Y:S04]  /*d320*/  STL [R1+0x290], R41 ;  /* 0x0002902901007387 */ /* 0x0041e80000100800 */
[----:B------:R-:W2:Y:S01]  /*d330*/  LDL.LU R44, [R1+0x330] ;  /* 0x00033000012c7983 */ /* 0x000ea20000300800 */
[----:B------:R-:W-:Y:S01]  /*d340*/  ISETP.GE.AND P0, PT, R56, RZ, PT ;  /* 0x000000ff3800720c */ /* 0x000fe20003f06270 */
[----:B------:R-:W-:Y:S01]  /*d350*/  IMAD.MOV.U32 R57, RZ, RZ, R17 ;  /* 0x000000ffff397224 */ /* 0x000fe200078e0011 */
[----:B------:R-:W-:Y:S01]  /*d360*/  PLOP3.LUT P4, PT, PT, PT, UP1, 0x80, 0x8 ;  /* 0x000000000008781c */ /* 0x000fe20003f8f018 */
[----:B------:R-:W2:Y:S01]  /*d370*/  LDL.LU R51, [R1+0x338] ;  /* 0x0003380001337983 */ /* 0x000ea20000300800 */
[----:B0-----:R-:W-:Y:S01]  /*d380*/  LEA.HI R41, R32, 0x6e, RZ, 0x1a ;  /* 0x0000006e20297811 */ /* 0x001fe200078fd0ff */
[----:B------:R-:W-:Y:S01]  /*d390*/  IMAD.MOV.U32 R56, RZ, RZ, R18 ;  /* 0x000000ffff387224 */ /* 0x000fe200078e0012 */
[----:B------:R-:W-:Y:S01]  /*d3a0*/  ISETP.GE.AND P6, PT, R58, RZ, PT ;  /* 0x000000ff3a00720c */ /* 0x000fe20003fc6270 */
[----:B------:R-:W-:Y:S01]  /*d3b0*/  IMAD.MOV.U32 R58, RZ, RZ, R16 ;  /* 0x000000ffff3a7224 */ /* 0x000fe200078e0010 */
[----:B------:R-:W-:Y:S01]  /*d3c0*/  ISETP.LT.AND P4, PT, R41, UR16, P4 ;  /* 0x0000001029007c0c */ /* 0x000fe2000a781270 */
[----:B------:R-:W-:Y:S01]  /*d3d0*/  @!P1 IMAD.MOV R57, RZ, RZ, -R57 ;  /* 0x000000ffff399224 */ /* 0x000fe200078e0a39 */
[----:B------:R-:W-:Y:S01]  /*d3e0*/  LOP3.LUT R39, R13, 0x76, RZ, 0xfc, !PT ;  /* 0x000000760d277812 */ /* 0x000fe200078efcff */
[----:B------:R-:W-:Y:S01]  /*d3f0*/  @!P3 IMAD.MOV R56, RZ, RZ, -R56 ;  /* 0x000000ffff38b224 */ /* 0x000fe200078e0a38 */
[----:B------:R-:W-:Y:S01]  /*d400*/  PLOP3.LUT P1, PT, PT, PT, UP1, 0x80, 0x8 ;  /* 0x000000000008781c */ /* 0x000fe20003f2f018 */
[----:B------:R-:W-:Y:S01]  /*d410*/  @!P5 IMAD.MOV R58, RZ, RZ, -R58 ;  /* 0x000000ffff3ad224 */ /* 0x000fe200078e0a3a */
[----:B------:R-:W-:-:S02]  /*d420*/  PRMT R24, RZ, 0x7610, R24 ;  /* 0x00007610ff187816 */ /* 0x000fc40000000018 */
[----:B---3--:R-:W-:Y:S01]  /*d430*/  ISETP.GE.AND P3, PT, R55, RZ, PT ;  /* 0x000000ff3700720c */ /* 0x008fe20003f66270 */
[----:B------:R-:W-:Y:S01]  /*d440*/  IMAD.MOV.U32 R55, RZ, RZ, R15 ;  /* 0x000000ffff377224 */ /* 0x000fe200078e000f */
[----:B------:R-:W-:-:S03]  /*d450*/  ISETP.LT.AND P1, PT, R39, UR16, P1 ;  /* 0x0000001027007c0c */ /* 0x000fc60008f21270 */
[----:B------:R-:W-:Y:S01]  /*d460*/  @!P0 IMAD.MOV R55, RZ, RZ, -R55 ;  /* 0x000000ffff378224 */ /* 0x000fe200078e0a37 */
[----:B----4-:R-:W-:Y:S01]  /*d470*/  ISETP.GE.AND P0, PT, R50, RZ, PT ;  /* 0x000000ff3200720c */ /* 0x010fe20003f06270 */
[----:B------:R0:W-:Y:S02]  /*d480*/  STL [R1+0x28c], R2 ;  /* 0x00028c0201007387 */ /* 0x0001e40000100800 */
[----:B0-----:R-:W-:Y:S02]  /*d490*/  IMAD R2, R41, R6, RZ ;  /* 0x0000000629027224 */ /* 0x001fe400078e02ff */
[----:B------:R-:W-:Y:S03]  /*d4a0*/  STL [R1+0x119c], R58 ;  /* 0x00119c3a01007387 */ /* 0x000fe60000100800 */
[C---:B------:R-:W-:Y:S01]  /*d4b0*/  IADD3 R16, P5, PT, R2.reuse, R12, RZ ;  /* 0x0000000c02107210 */ /* 0x040fe20007fbe0ff */
[----:B------:R-:W-:Y:S03]  /*d4c0*/  STL [R1+0x11a0], R57 ;  /* 0x0011a03901007387 */ /* 0x000fe60000100800 */
[----:B------:R-:W-:Y:S01]  /*d4d0*/  LEA.HI.X.SX32 R17, R2, R4, 0x1, P5 ;  /* 0x0000000402117211 */ /* 0x000fe200028f0eff */
[----:B------:R-:W-:Y:S01]  /*d4e0*/  STL [R1+0x11a4], R56 ;  /* 0x0011a43801007387 */ /* 0x000fe20000100800 */
[----:B------:R-:W-:-:S03]  /*d4f0*/  IADD3 R15, P5, PT, R47, R12, RZ ;  /* 0x0000000c2f0f7210 */ /* 0x000fc60007fbe0ff */
[----:B------:R0:W-:Y:S04]  /*d500*/  STL [R1+0xaac], R16 ;  /* 0x000aac1001007387 */ /* 0x0001e80000100800 */
[----:B------:R-:W3:Y:S04]  /*d510*/  LDL.LU R43, [R1+0x344] ;  /* 0x00034400012b7983 */ /* 0x000ee80000300800 */
[----:B------:R-:W-:Y:S04]  /*d520*/  STL [R1+0x11a8], R55 ;  /* 0x0011a83701007387 */ /* 0x000fe80000100800 */
[----:B------:R0:W4:Y:S04]  /*d530*/  @P4 LDG.E.U8 R24, desc[UR20][R16.64] ;  /* 0x0000001410184981 */ /* 0x000128000c1e1100 */
[----:B------:R1:W-:Y:S04]  /*d540*/  STL [R1+0xaa8], R17 ;  /* 0x000aa81101007387 */ /* 0x0003e80000100800 */
[----:B------:R-:W3:Y:S01]  /*d550*/  LDL.LU R50, [R1+0x170] ;  /* 0x0001700001327983 */ /* 0x000ee20000300800 */
[----:B0-----:R-:W-:-:S03]  /*d560*/  LEA.HI.X.SX32 R16, R47, R4, 0x1, P5 ;  /* 0x000000042f107211 */ /* 0x001fc600028f0eff */
[----:B------:R-:W-:Y:S01]  /*d570*/  STL [R1+0xabc], R15 ;  /* 0x000abc0f01007387 */ /* 0x000fe20000100800 */
[----:B------:R-:W-:Y:S01]  /*d580*/  PRMT R2, RZ, 0x7610, R2 ;  /* 0x00007610ff027816 */ /* 0x000fe20000000002 */
[----:B-1----:R-:W-:Y:S01]  /*d590*/  @P1 IMAD.MOV.U32 R17, RZ, RZ, R16 ;  /* 0x000000ffff111224 */ /* 0x002fe200078e0010 */
[----:B--2---:R-:W-:Y:S02]  /*d5a0*/  ISETP.GE.AND P4, PT, R44, RZ, PT ;  /* 0x000000ff2c00720c */ /* 0x004fe40003f86270 */
[----:B------:R-:W2:Y:S04]  /*d5b0*/  LDL.LU R44, [R1+0x32c] ;  /* 0x00032c00012c7983 */ /* 0x000ea80000300800 */
[----:B------:R-:W3:Y:S04]  /*d5c0*/  LDL.LU R47, [R1+0x328] ;  /* 0x00032800012f7983 */ /* 0x000ee80000300800 */
[----:B------:R0:W-:Y:S02]  /*d5d0*/  STL [R1+0xab8], R16 ;  /* 0x000ab81001007387 */ /* 0x0001e40000100800 */
[----:B0-----:R-:W-:-:S05]  /*d5e0*/  @P1 IMAD.MOV.U32 R16, RZ, RZ, R15 ;  /* 0x000000ffff101224 */ /* 0x001fca00078e000f */
[----:B------:R-:W3:Y:S01]  /*d5f0*/  @P1 LDG.E.U8 R2, desc[UR20][R16.64] ;  /* 0x0000001410021981 */ /* 0x000ee2000c1e1100 */
[----:B------:R-:W-:Y:S01]  /*d600*/  LEA.HI R39, R32, 0x7e, RZ, 0x1a ;  /* 0x0000007e20277811 */ /* 0x000fe200078fd0ff */
[----:B------:R-:W-:Y:S01]  /*d610*/  @!P6 IMAD.MOV R80, RZ, RZ, -R80 ;  /* 0x000000ffff50e224 */ /* 0x000fe200078e0a50 */
[----:B------:R-:W-:Y:S02]  /*d620*/  ISETP.GE.AND P5, PT, R51, RZ, PT ;  /* 0x000000ff3300720c */ /* 0x000fe40003fa6270 */
[----:B------:R-:W-:Y:S01]  /*d630*/  PLOP3.LUT P1, PT, PT, PT, UP1, 0x80, 0x8 ;  /* 0x000000000008781c */ /* 0x000fe20003f2f018 */
[----:B------:R-:W4:Y:S01]  /*d640*/  LDL.LU R51, [R1+0x310] ;  /* 0x0003100001337983 */ /* 0x000f220000300800 */
[----:B------:R-:W-:Y:S02]  /*d650*/  @!P3 IMAD.MOV R79, RZ, RZ, -R79 ;  /* 0x000000ffff4fb224 */ /* 0x000fe400078e0a4f */
[----:B------:R-:W-:Y:S02]  /*d660*/  ISETP.LT.AND P1, PT, R39, UR16, P1 ;  /* 0x0000001027007c0c */ /* 0x000fe40008f21270 */
[----:B------:R-:W-:-:S02]  /*d670*/  LOP3.LUT R15, R13, 0x86, RZ, 0xfc, !PT ;  /* 0x000000860d0f7812 */ /* 0x000fc400078efcff */
[----:B------:R-:W-:Y:S01]  /*d680*/  PLOP3.LUT P3, PT, PT, PT, UP1, 0x80, 0x8 ;  /* 0x000000000008781c */ /* 0x000fe20003f6f018 */
[----:B------:R-:W-:Y:S01]  /*d690*/  @!P4 IMAD.MOV R81, RZ, RZ, -R81 ;  /* 0x000000ffff51c224 */ /* 0x000fe200078e0a51 */
[----:B------:R-:W-:Y:S02]  /*d6a0*/  PRMT R28, RZ, 0x7610, R28 ;  /* 0x00007610ff1c7816 */ /* 0x000fe4000000001c */
[----:B------:R-:W-:Y:S02]  /*d6b0*/  ISETP.LT.AND P3, PT, R15, UR16, P3 ;  /* 0x000000100f007c0c */ /* 0x000fe40009f61270 */
[----:B--2---:R-:W-:Y:S01]  /*d6c0*/  ISETP.GE.AND P4, PT, R44, RZ, PT ;  /* 0x000000ff2c00720c */ /* 0x004fe20003f86270 */
[----:B---3--:R0:W-:Y:S04]  /*d6d0*/  STL [R1+0x284], R2 ;  /* 0x0002840201007387 */ /* 0x0081e80000100800 */
[----:B------:R-:W-:Y:S01]  /*d6e0*/  STL [R1+0x11ac], R80 ;  /* 0x0011ac5001007387 */ /* 0x000fe20000100800 */
[----:B0-----:R-:W-:-:S03]  /*d6f0*/  IMAD R2, R39, R6, RZ ;  /* 0x0000000627027224 */ /* 0x001fc600078e02ff */
[----:B----4-:R0:W-:Y:S02]  /*d700*/  STL [R1+0x288], R24 ;  /* 0x0002881801007387 */ /* 0x0101e40000100800 */
[----:B0-----:R-:W-:Y:S01]  /*d710*/  IMAD.MOV.U32 R24, RZ, RZ, R14 ;  /* 0x000000ffff187224 */ /* 0x001fe200078e000e */
[----:B------:R-:W-:-:S04]  /*d720*/  IADD3 R14, P6, PT, R2, R12, RZ ;  /* 0x0000000c020e7210 */ /* 0x000fc80007fde0ff */
[----:B------:R-:W-:Y:S02]  /*d730*/  LEA.HI.X.SX32 R15, R2, R4, 0x1, P6 ;  /* 0x00000004020f7211 */ /* 0x000fe400030f0eff */
[----:B------:R-:W-:Y:S01]  /*d740*/  IADD3 R17, P6, PT, R50, R12, RZ ;  /* 0x0000000c32117210 */ /* 0x000fe20007fde0ff */
[----:B------:R0:W-:Y:S01]  /*d750*/  STL [R1+0xac4], R14 ;  /* 0x000ac40e01007387 */ /* 0x0001e20000100800 */
[----:B------:R-:W-:Y:S01]  /*d760*/  @!P0 IMAD.MOV R24, RZ, RZ, -R24 ;  /* 0x000000ffff188224 */ /* 0x000fe200078e0a18 */
[----:B------:R-:W-:Y:S02]  /*d770*/  ISETP.GE.AND P0, PT, R43, RZ, PT ;  /* 0x000000ff2b00720c */ /* 0x000fe40003f06270 */
[----:B------:R-:W-:Y:S04]  /*d780*/  STL [R1+0x11b0], R81 ;  /* 0x0011b05101007387 */ /* 0x000fe80000100800 */
[----:B------:R0:W2:Y:S01]  /*d790*/  @P1 LDG.E.U8 R28, desc[UR20][R14.64] ;  /* 0x000000140e1c1981 */ /* 0x0000a2000c1e1100 */
[----:B------:R-:W-:-:S03]  /*d7a0*/  ISETP.GE.AND P1, PT, R47, RZ, PT ;  /* 0x000000ff2f00720c */ /* 0x000fc60003f26270 */
[----:B------:R1:W-:Y:S04]  /*d7b0*/  STL [R1+0xac0], R15 ;  /* 0x000ac00f01007387 */ /* 0x0003e80000100800 */
[----:B------:R-:W3:Y:S01]  /*d7c0*/  LDL.LU R43, [R1+0x334] ;  /* 0x00033400012b7983 */ /* 0x000ee20000300800 */
[----:B0-----:R-:W-:-:S03]  /*d7d0*/  LEA.HI.X.SX32 R14, R50, R4, 0x1, P6 ;  /* 0x00000004320e7211 */ /* 0x001fc600030f0eff */
[----:B------:R-:W-:Y:S01]  /*d7e0*/  STL [R1+0xad4], R17 ;  /* 0x000ad41101007387 */ /* 0x000fe20000100800 */
[----:B------:R-:W-:-:S03]  /*d7f0*/  PRMT R2, RZ, 0x7610, R2 ;  /* 0x00007610ff027816 */ /* 0x000fc60000000002 */
[----:B------:R-:W4:Y:S01]  /*d800*/  LDL.LU R47, [R1+0x324] ;  /* 0x00032400012f7983 */ /* 0x000f220000300800 */
[----:B-1----:R-:W-:-:S03]  /*d810*/  @P3 IMAD.MOV.U32 R15, RZ, RZ, R14 ;  /* 0x000000ffff0f3224 */ /* 0x002fc600078e000e */
[----:B------:R-:W3:Y:S04]  /*d820*/  LDL.LU R44, [R1+0x168] ;  /* 0x00016800012c7983 */ /* 0x000ee80000300800 */
[----:B------:R0:W-:Y:S02]  /*d830*/  STL [R1+0xad0], R14 ;  /* 0x000ad00e01007387 */ /* 0x0001e40000100800 */
[----:B0-----:R-:W-:-:S05]  /*d840*/  @P3 IMAD.MOV.U32 R14, RZ, RZ, R17 ;  /* 0x000000ffff0e3224 */ /* 0x001fca00078e0011 */
[----:B------:R-:W3:Y:S01]  /*d850*/  @P3 LDG.E.U8 R2, desc[UR20][R14.64] ;  /* 0x000000140e023981 */ /* 0x000ee2000c1e1100 */
[----:B------:R-:W-:Y:S02]  /*d860*/  ISETP.GE.AND P6, PT, R51, RZ, PT ;  /* 0x000000ff3300720c */ /* 0x000fe40003fc6270 */
[----:B------:R-:W-:Y:S01]  /*d870*/  PLOP3.LUT P3, PT, PT, PT, UP1, 0x80, 0x8 ;  /* 0x000000000008781c */ /* 0x000fe20003f6f018 */
[----:B------:R-:W-:Y:S01]  /*d880*/  @!P5 IMAD.MOV R84, RZ, RZ, -R84 ;  /* 0x000000ffff54d224 */ /* 0x000fe200078e0a54 */
[----:B------:R-:W-:Y:S01]  /*d890*/  PRMT R27, RZ, 0x7610, R27 ;  /* 0x00007610ff1b7816 */ /* 0x000fe2000000001b */
[----:B--2---:R0:W-:Y:S04]  /*d8a0*/  STL [R1+0x1b8], R28 ;  /* 0x0001b81c01007387 */ /* 0x0041e80000100800 */
[----:B------:R-:W2:Y:S04]  /*d8b0*/  LDL.LU R50, [R1+0x318] ;  /* 0x0003180001327983 */ /* 0x000ea80000300800 */
[----:B------:R-:W2:Y:S01]  /*d8c0*/  LDL.LU R51, [R1+0x308] ;  /* 0x0003080001337983 */ /* 0x000ea20000300800 */
[----:B0-----:R-:W-:-:S04]  /*d8d0*/  LEA.HI R28, R32, 0x8e, RZ, 0x1a ;  /* 0x0000008e201c7811 */ /* 0x001fc800078fd0ff */
[C---:B------:R-:W-:Y:S01]  /*d8e0*/  ISETP.LT.AND P3, PT, R28.reuse, UR16, P3 ;  /* 0x000000101c007c0c */ /* 0x040fe20009f61270 */
[----:B---3--:R0:W-:Y:S02]  /*d8f0*/  STL [R1+0x1a4], R2 ;  /* 0x0001a40201007387 */ /* 0x0081e40000100800 */
[----:B0-----:R-:W-:-:S05]  /*d900*/  IMAD R2, R28, R6, RZ ;  /* 0x000000061c027224 */ /* 0x001fca00078e02ff */
[----:B------:R-:W-:-:S04]  /*d910*/  IADD3 R14, P5, PT, R2, R12, RZ ;  /* 0x0000000c020e7210 */ /* 0x000fc80007fbe0ff */
[----:B------:R-:W-:-:S05]  /*d920*/  LEA.HI.X.SX32 R15, R2, R4, 0x1, P5 ;  /* 0x00000004020f7211 */ /* 0x000fca00028f0eff */
[----:B------:R0:W3:Y:S01]  /*d930*/  @P3 LDG.E.U8 R27, desc[UR20][R14.64] ;  /* 0x000000140e1b3981 */ /* 0x0000e2000c1e1100 */
[----:B------:R-:W-:Y:S01]  /*d940*/  @!P0 IMAD.MOV R83, RZ, RZ, -R83 ;  /* 0x000000ffff538224 */ /* 0x000fe200078e0a53 */
[----:B------:R-:W-:Y:S02]  /*d950*/  LOP3.LUT R17, R13, 0x96, RZ, 0xfc, !PT ;  /* 0x000000960d117812 */ /* 0x000fe400078efcff */
[----:B------:R-:W-:Y:S01]  /*d960*/  PLOP3.LUT P0, PT, PT, PT, UP1, 0x80, 0x8 ;  /* 0x000000000008781c */ /* 0x000fe20003f0f018 */
[----:B------:R-:W-:Y:S01]  /*d970*/  @!P4 IMAD.MOV R82, RZ, RZ, -R82 ;  /* 0x000000ffff52c224 */ /* 0x000fe200078e0a52 */
[----:B------:R-:W-:Y:S01]  /*d980*/  STL [R1+0x11b4], R84 ;  /* 0x0011b45401007387 */ /* 0x000fe20000100800 */
[----:B------:R-:W-:Y:S01]  /*d990*/  @!P1 IMAD.MOV R85, RZ, RZ, -R85 ;  /* 0x000000ffff559224 */ /* 0x000fe200078e0a55 */
[----:B------:R-:W-:Y:S02]  /*d9a0*/  ISETP.LT.AND P0, PT, R17, UR16, P0 ;  /* 0x0000001011007c0c */ /* 0x000fe40008701270 */
[----:B------:R-:W-:Y:S01]  /*d9b0*/  STL [R1+0x11b8], R83 ;  /* 0x0011b85301007387 */ /* 0x000fe20000100800 */
[----:B------:R-:W-:-:S02]  /*d9c0*/  ISETP.GE.AND P4, PT, R43, RZ, PT ;  /* 0x000000ff2b00720c */ /* 0x000fc40003f86270 */
[----:B------:R-:W-:Y:S01]  /*d9d0*/  IADD3 R17, P5, PT, R44, R12, RZ ;  /* 0x0000000c2c117210 */ /* 0x000fe20007fbe0ff */
[----:B------:R-:W-:Y:S01]  /*d9e0*/  STL [R1+0x11bc], R82 ;  /* 0x0011bc5201007387 */ /* 0x000fe20000100800 */
[----:B----4-:R-:W-:-:S03]  /*d9f0*/  ISETP.GE.AND P1, PT, R47, RZ, PT ;  /* 0x000000ff2f00720c */ /* 0x010fc60003f26270 */
[----:B------:R0:W-:Y:S04]  /*da00*/  STL [R1+0xadc], R14 ;  /* 0x000adc0e01007387 */ /* 0x0001e80000100800 */
[----:B------:R-:W4:Y:S04]  /*da10*/  LDL.LU R43, [R1+0x30c] ;  /* 0x00030c00012b7983 */ /* 0x000f280000300800 */
[----:B------:R-:W-:Y:S01]  /*da20*/  STL [R1+0x11c0], R85 ;  /* 0x0011c05501007387 */ /* 0x000fe20000100800 */
[----:B0-----:R-:W-:-:S03]  /*da30*/  LEA.HI.X.SX32 R14, R44, R4, 0x1, P5 ;  /* 0x000000042c0e7211 */ /* 0x001fc600028f0eff */
[----:B------:R0:W-:Y:S04]  /*da40*/  STL [R1+0xad8], R15 ;  /* 0x000ad80f01007387 */ /* 0x0001e80000100800 */
[----:B------:R-:W4:Y:S04]  /*da50*/  LDL.LU R47, [R1+0x164] ;  /* 0x00016400012f7983 */ /* 0x000f280000300800 */
[----:B------:R-:W-:Y:S01]  /*da60*/  STL [R1+0xaec], R17 ;  /* 0x000aec1101007387 */ /* 0x000fe20000100800 */
[----:B------:R-:W-:Y:S01]  /*da70*/  PRMT R2, RZ, 0x7610, R2 ;  /* 0x00007610ff027816 */ /* 0x000fe20000000002 */
[----:B0-----:R-:W-:Y:S01]  /*da80*/  @P0 IMAD.MOV.U32 R15, RZ, RZ, R14 ;  /* 0x000000ffff0f0224 */ /* 0x001fe200078e000e */
[----:B--2---:R-:W-:-:S02]  /*da90*/  ISETP.GE.AND P3, PT, R50, RZ, PT ;  /* 0x000000ff3200720c */ /* 0x004fc40003f66270 */
[----:B------:R-:W2:Y:S04]  /*daa0*/  LDL.LU R50, [R1+0x320] ;  /* 0x0003200001327983 */ /* 0x000ea80000300800 */
[----:B------:R-:W2:Y:S04]  /*dab0*/  LDL.LU R44, [R1+0x314] ;  /* 0x00031400012c7983 */ /* 0x000ea80000300800 */
[----:B---3--:R-:W-:Y:S04]  /*dac0*/  STL [R1+0x1a0], R27 ;  /* 0x0001a01b01007387 */ /* 0x008fe80000100800 */
[----:B------:R0:W-:Y:S02]  /*dad0*/  STL [R1+0xae8], R14 ;  /* 0x000ae80e01007387 */ /* 0x0001e40000100800 */
[----:B0-----:R-:W-:-:S05]  /*dae0*/  @P0 IMAD.MOV.U32 R14, RZ, RZ, R17 ;  /* 0x000000ffff0e0224 */ /* 0x001fca00078e0011 */
[----:B------:R-:W3:Y:S01]  /*daf0*/  @P0 LDG.E.U8 R2, desc[UR20][R14.64] ;  /* 0x000000140e020981 */ /* 0x000ee2000c1e1100 */
[----:B------:R-:W-:Y:S02]  /*db00*/  LEA.HI R27, R32, 0x9e, RZ, 0x1a ;  /* 0x0000009e201b7811 */ /* 0x000fe400078fd0ff */
[----:B------:R-:W-:Y:S02]  /*db10*/  ISETP.GE.AND P5, PT, R51, RZ, PT ;  /* 0x000000ff3300720c */ /* 0x000fe40003fa6270 */
[----:B------:R-:W-:Y:S01]  /*db20*/  PLOP3.LUT P0, PT, PT, PT, UP1, 0x80, 0x8 ;  /* 0x000000000008781c */ /* 0x000fe20003f0f018 */
[----:B------:R-:W3:Y:S01]  /*db30*/  LDL.LU R51, [R1+0x2fc] ;  /* 0x0002fc0001337983 */ /* 0x000ee20000300800 */
[----:B------:R-:W-:Y:S02]  /*db40*/  @!P4 IMAD.MOV R87, RZ, RZ, -R87 ;  /* 0x000000ffff57c224 */ /* 0x000fe400078e0a57 */
[----:B------:R-:W-:Y:S01]  /*db50*/  ISETP.LT.AND P0, PT, R27, UR16, P0 ;  /* 0x000000101b007c0c */ /* 0x000fe20008701270 */
[----:B------:R-:W-:Y:S01]  /*db60*/  @!P6 IMAD.MOV R88, RZ, RZ, -R88 ;  /* 0x000000ffff58e224 */ /* 0x000fe200078e0a58 */
[----:B------:R-:W-:-:S02]  /*db70*/  LOP3.LUT R17, R13, 0xa6, RZ, 0xfc, !PT ;  /* 0x000000a60d117812 */ /* 0x000fc400078efcff */
[----:B------:R-:W-:Y:S01]  /*db80*/  PLOP3.LUT P4, PT, PT, PT, UP1, 0x80, 0x8 ;  /* 0x000000000008781c */ /* 0x000fe20003f8f018 */
[----:B------:R-:W-:Y:S01]  /*db90*/  @!P3 IMAD.MOV R89, RZ, RZ, -R89 ;  /* 0x000000ffff59b224 */ /* 0x000fe200078e0a59 */
[----:B------:R-:W-:Y:S02]  /*dba0*/  PRMT R23, RZ, 0x7610, R23 ;  /* 0x00007610ff177816 */ /* 0x000fe40000000017 */
[----:B------:R-:W-:Y:S01]  /*dbb0*/  ISETP.LT.AND P4, PT, R17, UR16, P4 ;  /* 0x0000001011007c0c */ /* 0x000fe2000a781270 */
[----:B------:R-:W-:Y:S01]  /*dbc0*/  @!P1 IMAD.MOV R86, RZ, RZ, -R86 ;  /* 0x000000ffff569224 */ /* 0x000fe200078e0a56 */
[----:B----4-:R-:W-:Y:S02]  /*dbd0*/  ISETP.GE.AND P1, PT, R43, RZ, PT ;  /* 0x000000ff2b00720c */ /* 0x010fe40003f26270 */
[----:B--2---:R-:W-:Y:S01]  /*dbe0*/  ISETP.GE.AND P3, PT, R50, RZ, PT ;  /* 0x000000ff3200720c */ /* 0x004fe20003f66270 */
[----:B---3--:R0:W-:Y:S02]  /*dbf0*/  STL [R1+0x19c], R2 ;  /* 0x00019c0201007387 */ /* 0x0081e40000100800 */
[----:B0-----:R-:W-:-:S05]  /*dc00*/  IMAD R2, R27, R6, RZ ;  /* 0x000000061b027224 */ /* 0x001fca00078e02ff */
[C---:B------:R-:W-:Y:S01]  /*dc10*/  IADD3 R14, P6, PT, R2.reuse, R12, RZ ;  /* 0x0000000c020e7210 */ /* 0x040fe20007fde0ff */
[----:B------:R-:W-:Y:S03]  /*dc20*/  STL [R1+0x11c4], R88 ;  /* 0x0011c45801007387 */ /* 0x000fe60000100800 */
[----:B------:R-:W-:Y:S02]  /*dc30*/  LEA.HI.X.SX32 R15, R2, R4, 0x1, P6 ;  /* 0x00000004020f7211 */ /* 0x000fe400030f0eff */
[C---:B------:R-:W-:Y:S01]  /*dc40*/  IADD3 R17, P6, PT, R47.reuse, R12, RZ ;  /* 0x0000000c2f117210 */ /* 0x040fe20007fde0ff */
[----:B------:R0:W-:Y:S04]  /*dc50*/  STL [R1+0xaf4], R14 ;  /* 0x000af40e01007387 */ /* 0x0001e80000100800 */
[----:B------:R-:W-:Y:S04]  /*dc60*/  STL [R1+0x11c8], R89 ;  /* 0x0011c85901007387 */ /* 0x000fe80000100800 */
[----:B------:R0:W2:Y:S04]  /*dc70*/  @P0 LDG.E.U8 R23, desc[UR20][R14.64] ;  /* 0x000000140e170981 */ /* 0x0000a8000c1e1100 */
        /* <DEDUP_REMOVED lines=35> */
[C---:B------:R-:W-:Y:S01]  /*deb0*/  IADD3 R17, P5, PT, R47.reuse, R12, RZ ;  /* 0x0000000c2f117210 */ /* 0x040fe20007fbe0ff */
[----:B------:R-:W-:Y:S04]  /*dec0*/  STL [R1+0x11d4], R90 ;  /* 0x0011d45a01007387 */ /* 0x000fe80000100800 */
[----:B------:R0:W-:Y:S04]  /*ded0*/  STL [R1+0xb1c], R14 ;  /* 0x000b1c0e01007387 */ /* 0x0001e80000100800 */
[----:B------:R-:W3:Y:S04]  /*dee0*/  LDL.LU R50, [R1+0x2f0] ;  /* 0x0002f00001327983 */ /* 0x000ee80000300800 */
[----:B------:R-:W-:Y:S01]  /*def0*/  STL [R1+0x11d8], R93 ;  /* 0x0011d85d01007387 */ /* 0x000fe20000100800 */
[----:B0-----:R-:W-:-:S03]  /*df00*/  LEA.HI.X.SX32 R14, R47, R4, 0x1, P5 ;  /* 0x000000042f0e7211 */ /* 0x001fc600028f0eff */
[----:B------:R0:W-:Y:S01]  /*df10*/  STL [R1+0xb18], R15 ;  /* 0x000b180f01007387 */ /* 0x0001e20000100800 */
[----:B----4-:R-:W-:Y:S02]  /*df20*/  ISETP.GE.AND P0, PT, R43, RZ, PT ;  /* 0x000000ff2b00720c */ /* 0x010fe40003f06270 */
[----:B------:R-:W-:Y:S01]  /*df30*/  PRMT R2, RZ, 0x7610, R2 ;  /* 0x00007610ff027816 */ /* 0x000fe20000000002 */
[----:B0-----:R-:W-:Y:S01]  /*df40*/  @P1 IMAD.MOV.U32 R15, RZ, RZ, R14 ;  /* 0x000000ffff0f1224 */ /* 0x001fe200078e000e */
[----:B--2---:R-:W-:Y:S02]  /*df50*/  ISETP.GE.AND P4, PT, R44, RZ, PT ;  /* 0x000000ff2c00720c */ /* 0x004fe40003f86270 */
[----:B------:R-:W-:Y:S01]  /*df60*/  ISETP.GE.AND P5, PT, R51, RZ, PT ;  /* 0x000000ff3300720c */ /* 0x000fe20003fa6270 */
[----:B---3--:R0:W-:Y:S04]  /*df70*/  STL [R1+0x184], R10 ;  /* 0x0001840a01007387 */ /* 0x0081e80000100800 */
[----:B0-----:R-:W2:Y:S04]  /*df80*/  LDL.LU R10, [R1+0x16c] ;  /* 0x00016c00010a7983 */ /* 0x001ea80000300800 */
[----:B------:R-:W-:Y:S04]  /*df90*/  STL [R1+0xb2c], R17 ;  /* 0x000b2c1101007387 */ /* 0x000fe80000100800 */
[----:B------:R-:W3:Y:S04]  /*dfa0*/  LDL.LU R44, [R1+0x2e8] ;  /* 0x0002e800012c7983 */ /* 0x000ee80000300800 */
[----:B------:R-:W4:Y:S04]  /*dfb0*/  LDL.LU R43, [R1+0x2dc] ;  /* 0x0002dc00012b7983 */ /* 0x000f280000300800 */
[----:B------:R0:W-:Y:S04]  /*dfc0*/  STL [R1+0xb28], R14 ;  /* 0x000b280e01007387 */ /* 0x0001e80000100800 */
[----:B------:R-:W2:Y:S04]  /*dfd0*/  LDL.LU R51, [R1+0xc4] ;  /* 0x0000c40001337983 */ /* 0x000ea80000300800 */
[----:B------:R-:W3:Y:S01]  /*dfe0*/  LDL.LU R47, [R1+0x2e4] ;  /* 0x0002e400012f7983 */ /* 0x000ee20000300800 */
[----:B0-----:R-:W-:-:S05]  /*dff0*/  @P1 IMAD.MOV.U32 R14, RZ, RZ, R17 ;  /* 0x000000ffff0e1224 */ /* 0x001fca00078e0011 */
[----:B------:R-:W3:Y:S01]  /*e000*/  @P1 LDG.E.U8 R2, desc[UR20][R14.64] ;  /* 0x000000140e021981 */ /* 0x000ee2000c1e1100 */
[----:B--2---:R-:W-:-:S03]  /*e010*/  @!P6 IMAD.MOV R51, RZ, RZ, -R51 ;  /* 0x000000ffff33e224 */ /* 0x004fc600078e0a33 */
[----:B---3--:R0:W-:Y:S04]  /*e020*/  STL [R1+0x178], R2 ;  /* 0x0001780201007387 */ /* 0x0081e80000100800 */
[----:B------:R-:W-:Y:S04]  /*e030*/  STL [R1+0x11dc], R51 ;  /* 0x0011dc3301007387 */ /* 0x000fe80000100800 */
[----:B------:R-:W2:Y:S04]  /*e040*/  LDL.LU R17, [R1+0xa4] ;  /* 0x0000a40001117983 */ /* 0x000ea80000300800 */
[----:B------:R-:W3:Y:S01]  /*e050*/  LDL.LU R23, [R1] ;  /* 0x0000000001177983 */ /* 0x000ee20000300800 */
[----:B------:R-:W-:-:S02]  /*e060*/  LEA.HI R27, R32, 0xbe, RZ, 0x1a ;  /* 0x000000be201b7811 */ /* 0x000fc400078fd0ff */
[----:B------:R-:W-:-:S03]  /*e070*/  PLOP3.LUT P1, PT, PT, PT, UP1, 0x80, 0x8 ;  /* 0x000000000008781c */ /* 0x000fc60003f2f018 */
[C---:B0-----:R-:W-:Y:S01]  /*e080*/  IMAD R2, R27.reuse, R6, RZ ;  /* 0x000000061b027224 */ /* 0x041fe200078e02ff */
[----:B------:R-:W-:Y:S02]  /*e090*/  ISETP.LT.AND P1, PT, R27, UR16, P1 ;  /* 0x000000101b007c0c */ /* 0x000fe40008f21270 */
[----:B------:R-:W-:Y:S02]  /*e0a0*/  LOP3.LUT R15, R13, 0xc6, RZ, 0xfc, !PT ;  /* 0x000000c60d0f7812 */ /* 0x000fe400078efcff */
[----:B------:R-:W-:Y:S02]  /*e0b0*/  IADD3 R14, P6, PT, R2, R12, RZ ;  /* 0x0000000c020e7210 */ /* 0x000fe40007fde0ff */
[----:B------:R-:W-:Y:S01]  /*e0c0*/  PRMT R16, RZ, 0x7610, R16 ;  /* 0x00007610ff107816 */ /* 0x000fe20000000010 */
[----:B--2---:R-:W-:Y:S02]  /*e0d0*/  @!P3 IMAD.MOV R17, RZ, RZ, -R17 ;  /* 0x000000ffff11b224 */ /* 0x004fe400078e0a11 */
[----:B---3--:R-:W-:Y:S01]  /*e0e0*/  @!P0 IMAD.MOV R23, RZ, RZ, -R23 ;  /* 0x000000ffff178224 */ /* 0x008fe200078e0a17 */
[----:B------:R-:W-:-:S02]  /*e0f0*/  ISETP.GE.AND P0, PT, R50, RZ, PT ;  /* 0x000000ff3200720c */ /* 0x000fc40003f06270 */
[----:B------:R-:W2:Y:S01]  /*e100*/  LDL.LU R50, [R1+0xb4] ;  /* 0x0000b40001327983 */ /* 0x000ea20000300800 */
[----:B------:R-:W-:-:S04]  /*e110*/  PLOP3.LUT P3, PT, PT, PT, UP1, 0x80, 0x8 ;  /* 0x000000000008781c */ /* 0x000fc80003f6f018 */
[----:B------:R-:W-:Y:S02]  /*e120*/  ISETP.LT.AND P3, PT, R15, UR16, P3 ;  /* 0x000000100f007c0c */ /* 0x000fe40009f61270 */
[----:B------:R-:W-:-:S05]  /*e130*/  LEA.HI.X.SX32 R15, R2, R4, 0x1, P6 ;  /* 0x00000004020f7211 */ /* 0x000fca00030f0eff */
[----:B------:R0:W3:Y:S01]  /*e140*/  @P1 LDG.E.U8 R16, desc[UR20][R14.64] ;  /* 0x000000140e101981 */ /* 0x0000e2000c1e1100 */
[----:B------:R-:W-:-:S03]  /*e150*/  IADD3 R27, P6, PT, R10, R12, RZ ;  /* 0x0000000c0a1b7210 */ /* 0x000fc60007fde0ff */
[----:B------:R0:W-:Y:S01]  /*e160*/  STL [R1+0xb34], R14 ;  /* 0x000b340e01007387 */ /* 0x0001e20000100800 */
[----:B------:R-:W-:Y:S02]  /*e170*/  PRMT R2, RZ, 0x7610, R2 ;  /* 0x00007610ff027816 */ /* 0x000fe40000000002 */
[----:B0-----:R-:W-:Y:S01]  /*e180*/  LEA.HI.X.SX32 R14, R10, R4, 0x1, P6 ;  /* 0x000000040a0e7211 */ /* 0x001fe200030f0eff */
[----:B--2---:R-:W-:Y:S01]  /*e190*/  @!P4 IMAD.MOV R50, RZ, RZ, -R50 ;  /* 0x000000ffff32c224 */ /* 0x004fe200078e0a32 */
[----:B------:R-:W-:-:S04]  /*e1a0*/  ISETP.GE.AND P4, PT, R44, RZ, PT ;  /* 0x000000ff2c00720c */ /* 0x000fc80003f86270 */
[----:B------:R-:W-:Y:S04]  /*e1b0*/  STL [R1+0x11e0], R50 ;  /* 0x0011e03201007387 */ /* 0x000fe80000100800 */
[----:B------:R0:W-:Y:S04]  /*e1c0*/  STL [R1+0xb30], R15 ;  /* 0x000b300f01007387 */ /* 0x0001e80000100800 */
[----:B------:R-:W2:Y:S04]  /*e1d0*/  LDL.LU R44, [R1+0x2ec] ;  /* 0x0002ec00012c7983 */ /* 0x000ea80000300800 */
[----:B------:R-:W-:Y:S04]  /*e1e0*/  STL [R1+0xb44], R27 ;  /* 0x000b441b01007387 */ /* 0x000fe80000100800 */
[----:B------:R-:W2:Y:S01]  /*e1f0*/  LDL.LU R41, [R1+0x2d8] ;  /* 0x0002d80001297983 */ /* 0x000ea20000300800 */
[----:B0-----:R-:W-:-:S03]  /*e200*/  @P3 IMAD.MOV.U32 R15, RZ, RZ, R14 ;  /* 0x000000ffff0f3224 */ /* 0x001fc600078e000e */
[----:B------:R-:W2:Y:S04]  /*e210*/  LDL.LU R10, [R1+0x174] ;  /* 0x00017400010a7983 */ /* 0x000ea80000300800 */
[----:B------:R0:W-:Y:S04]  /*e220*/  STL [R1+0xb40], R14 ;  /* 0x000b400e01007387 */ /* 0x0001e80000100800 */
[----:B---3--:R1:W-:Y:S04]  /*e230*/  STL [R1+0x170], R16 ;  /* 0x0001701001007387 */ /* 0x0083e80000100800 */
[----:B------:R-:W3:Y:S01]  /*e240*/  LDL.LU R39, [R1+0x2d4] ;  /* 0x0002d40001277983 */ /* 0x000ee20000300800 */
[----:B0-----:R-:W-:-:S03]  /*e250*/  @P3 IMAD.MOV.U32 R14, RZ, RZ, R27 ;  /* 0x000000ffff0e3224 */ /* 0x001fc600078e001b */
[----:B------:R-:W2:Y:S04]  /*e260*/  LDL.LU R49, [R1+0xc0] ;  /* 0x0000c00001317983 */ /* 0x000ea80000300800 */
[----:B------:R-:W3:Y:S01]  /*e270*/  @P3 LDG.E.U8 R2, desc[UR20][R14.64] ;  /* 0x000000140e023981 */ /* 0x000ee2000c1e1100 */
[----:B----4-:R-:W-:-:S03]  /*e280*/  ISETP.GE.AND P1, PT, R43, RZ, PT ;  /* 0x000000ff2b00720c */ /* 0x010fc60003f26270 */
[----:B------:R-:W4:Y:S01]  /*e290*/  LDL.LU R43, [R1+0x2b8] ;  /* 0x0002b800012b7983 */ /* 0x000f220000300800 */
[----:B------:R-:W-:Y:S01]  /*e2a0*/  ISETP.GE.AND P6, PT, R47, RZ, PT ;  /* 0x000000ff2f00720c */ /* 0x000fe20003fc6270 */
[----:B--2---:R-:W-:Y:S02]  /*e2b0*/  @!P5 IMAD.MOV R49, RZ, RZ, -R49 ;  /* 0x000000ffff31d224 */ /* 0x004fe400078e0a31 */
[----:B---3--:R0:W-:Y:S04]  /*e2c0*/  STL [R1+0x168], R2 ;  /* 0x0001680201007387 */ /* 0x0081e80000100800 */
[----:B------:R-:W-:Y:S04]  /*e2d0*/  STL [R1+0x11e4], R49 ;  /* 0x0011e43101007387 */ /* 0x000fe80000100800 */
[----:B------:R-:W2:Y:S04]  /*e2e0*/  LDL.LU R48, [R1+0xb0] ;  /* 0x0000b00001307983 */ /* 0x000ea80000300800 */
[----:B------:R-:W3:Y:S01]  /*e2f0*/  LDL.LU R47, [R1+0xac] ;  /* 0x0000ac00012f7983 */ /* 0x000ee20000300800 */
[----:B-1----:R-:W-:Y:S01]  /*e300*/  LEA.HI R16, R32, 0xce, RZ, 0x1a ;  /* 0x000000ce20107811 */ /* 0x002fe200078fd0ff */
[----:B--2---:R-:W-:-:S02]  /*e310*/  @!P0 IMAD.MOV R48, RZ, RZ, -R48 ;  /* 0x000000ffff308224 */ /* 0x004fc400078e0a30 */
[----:B---3--:R-:W-:-:S03]  /*e320*/  @!P4 IMAD.MOV R47, RZ, RZ, -R47 ;  /* 0x000000ffff2fc224 */ /* 0x008fc600078e0a2f */
[----:B------:R-:W-:Y:S01]  /*e330*/  STL [R1+0x11e8], R48 ;  /* 0x0011e83001007387 */ /* 0x000fe20000100800 */
[----:B------:R-:W-:-:S03]  /*e340*/  ISETP.GE.AND P4, PT, R44, RZ, PT ;  /* 0x000000ff2c00720c */ /* 0x000fc60003f86270 */
[----:B------:R-:W-:Y:S04]  /*e350*/  STL [R1+0x11ec], R47 ;  /* 0x0011ec2f01007387 */ /* 0x000fe80000100800 */
[----:B------:R-:W2:Y:S01]  /*e360*/  LDL.LU R44, [R1+0x84] ;  /* 0x00008400012c7983 */ /* 0x000ea20000300800 */
[----:B------:R-:W-:Y:S01]  /*e370*/  PLOP3.LUT P3, PT, PT, PT, UP1, 0x80, 0x8 ;  /* 0x000000000008781c */ /* 0x000fe20003f6f018 */
[C---:B0-----:R-:W-:Y:S01]  /*e380*/  IMAD R2, R16.reuse, R6, RZ ;  /* 0x0000000610027224 */ /* 0x041fe200078e02ff */
[----:B------:R-:W-:Y:S02]  /*e390*/  LOP3.LUT R15, R13, 0xd6, RZ, 0xfc, !PT ;  /* 0x000000d60d0f7812 */ /* 0x000fe400078efcff */
[----:B------:R-:W-:Y:S02]  /*e3a0*/  ISETP.LT.AND P3, PT, R16, UR16, P3 ;  /* 0x0000001010007c0c */ /* 0x000fe40009f61270 */
[----:B------:R-:W-:-:S02]  /*e3b0*/  PLOP3.LUT P0, PT, PT, PT, UP1, 0x80, 0x8 ;  /* 0x000000000008781c */ /* 0x000fc40003f0f018 */
[C---:B------:R-:W-:Y:S02]  /*e3c0*/  IADD3 R14, P5, PT, R2.reuse, R12, RZ ;  /* 0x0000000c020e7210 */ /* 0x040fe40007fbe0ff */
[----:B------:R-:W-:Y:S02]  /*e3d0*/  ISETP.LT.AND P0, PT, R15, UR16, P0 ;  /* 0x000000100f007c0c */ /* 0x000fe40008701270 */
[----:B------:R-:W-:Y:S02]  /*e3e0*/  PRMT R22, RZ, 0x7610, R22 ;  /* 0x00007610ff167816 */ /* 0x000fe40000000016 */
[----:B------:R-:W-:Y:S02]  /*e3f0*/  LEA.HI.X.SX32 R15, R2, R4, 0x1, P5 ;  /* 0x00000004020f7211 */ /* 0x000fe400028f0eff */
[----:B------:R-:W-:Y:S01]  /*e400*/  IADD3 R16, P5, PT, R10, R12, RZ ;  /* 0x0000000c0a107210 */ /* 0x000fe20007fbe0ff */
[----:B------:R0:W-:Y:S04]  /*e410*/  STL [R1+0xb4c], R14 ;  /* 0x000b4c0e01007387 */ /* 0x0001e80000100800 */
[----:B------:R-:W3:Y:S04]  /*e420*/  LDL.LU R42, [R1+0x2e0] ;  /* 0x0002e000012a7983 */ /* 0x000ee80000300800 */
[----:B------:R0:W3:Y:S01]  /*e430*/  @P3 LDG.E.U8 R22, desc[UR20][R14.64] ;  /* 0x000000140e163981 */ /* 0x0000e2000c1e1100 */
[----:B------:R-:W-:-:S02]  /*e440*/  PRMT R2, RZ, 0x7610, R2 ;  /* 0x00007610ff027816 */ /* 0x000fc40000000002 */
[----:B0-----:R-:W-:Y:S02]  /*e450*/  LEA.HI.X.SX32 R14, R10, R4, 0x1, P5 ;  /* 0x000000040a0e7211 */ /* 0x001fe400028f0eff */
[----:B----4-:R-:W-:Y:S01]  /*e460*/  ISETP.GE.AND P5, PT, R43, RZ, PT ;  /* 0x000000ff2b00720c */ /* 0x010fe20003fa6270 */
[----:B--2---:R-:W-:Y:S01]  /*e470*/  @!P1 IMAD.MOV R44, RZ, RZ, -R44 ;  /* 0x000000ffff2c9224 */ /* 0x004fe200078e0a2c */
[----:B------:R-:W-:-:S04]  /*e480*/  ISETP.GE.AND P1, PT, R41, RZ, PT ;  /* 0x000000ff2900720c */ /* 0x000fc80003f26270 */
[----:B------:R-:W-:Y:S04]  /*e490*/  STL [R1+0x11f0], R44 ;  /* 0x0011f02c01007387 */ /* 0x000fe80000100800 */
[----:B------:R0:W-:Y:S04]  /*e4a0*/  STL [R1+0xb48], R15 ;  /* 0x000b480f01007387 */ /* 0x0001e80000100800 */
[----:B------:R-:W-:Y:S04]  /*e4b0*/  STL [R1+0xb5c], R16 ;  /* 0x000b5c1001007387 */ /* 0x000fe80000100800 */
[----:B------:R-:W2:Y:S01]  /*e4c0*/  LDL.LU R41, [R1+0x17c] ;  /* 0x00017c0001297983 */ /* 0x000ea20000300800 */
[----:B0-----:R-:W-:-:S03]  /*e4d0*/  @P0 IMAD.MOV.U32 R15, RZ, RZ, R14 ;  /* 0x000000ffff0f0224 */ /* 0x001fc600078e000e */
[----:B------:R-:W4:Y:S04]  /*e4e0*/  LDL.LU R10, [R1+0x2d0] ;  /* 0x0002d000010a7983 */ /* 0x000f280000300800 */
[----:B------:R0:W-:Y:S04]  /*e4f0*/  STL [R1+0xb58], R14 ;  /* 0x000b580e01007387 */ /* 0x0001e80000100800 */
[----:B------:R-:W2:Y:S01]  /*e500*/  LDL.LU R43, [R1+0x9c] ;  /* 0x00009c00012b7983 */ /* 0x000ea20000300800 */
[----:B0-----:R-:W-:-:S05]  /*e510*/  @P0 IMAD.MOV.U32 R14, RZ, RZ, R16 ;  /* 0x000000ffff0e0224 */ /* 0x001fca00078e0010 */
[----:B------:R-:W3:Y:S01]  /*e520*/  @P0 LDG.E.U8 R2, desc[UR20][R14.64] ;  /* 0x000000140e020981 */ /* 0x000ee2000c1e1100 */
[----:B--2---:R-:W-:-:S03]  /*e530*/  @!P6 IMAD.MOV R43, RZ, RZ, -R43 ;  /* 0x000000ffff2be224 */ /* 0x004fc600078e0a2b */
[----:B---3--:R-:W-:Y:S04]  /*e540*/  STL [R1+0x160], R2 ;  /* 0x0001600201007387 */ /* 0x008fe80000100800 */
[----:B------:R-:W-:Y:S04]  /*e550*/  STL [R1+0x11f4], R43 ;  /* 0x0011f42b01007387 */ /* 0x000fe80000100800 */
[----:B------:R-:W2:Y:S04]  /*e560*/  LDL.LU R16, [R1+0x98] ;  /* 0x0000980001107983 */ /* 0x000ea80000300800 */
[----:B------:R0:W-:Y:S04]  /*e570*/  STL [R1+0x164], R22 ;  /* 0x0001641601007387 */ /* 0x0001e80000100800 */
[----:B0-----:R-:W3:Y:S01]  /*e580*/  LDL.LU R22, [R1+0x8c] ;  /* 0x00008c0001167983 */ /* 0x001ee20000300800 */
[----:B------:R-:W-:-:S02]  /*e590*/  LEA.HI R27, R32, 0xde, RZ, 0x1a ;  /* 0x000000de201b7811 */ /* 0x000fc400078fd0ff */
[----:B------:R-:W-:-:S03]  /*e5a0*/  PLOP3.LUT P0, PT, PT, PT, UP1, 0x80, 0x8 ;  /* 0x000000000008781c */ /* 0x000fc60003f0f018 */
[C---:B------:R-:W-:Y:S01]  /*e5b0*/  IMAD R2, R27.reuse, R6, RZ ;  /* 0x000000061b027224 */ /* 0x040fe200078e02ff */
[----:B------:R-:W-:Y:S02]  /*e5c0*/  ISETP.LT.AND P0, PT, R27, UR16, P0 ;  /* 0x000000101b007c0c */ /* 0x000fe40008701270 */
[----:B------:R-:W-:Y:S01]  /*e5d0*/  LOP3.LUT R15, R13, 0xe4, RZ, 0xfc, !PT ;  /* 0x000000e40d0f7812 */ /* 0x000fe200078efcff */
[----:B------:R-:W4:Y:S01]  /*e5e0*/  LDL.LU R27, [R1+0x180] ;  /* 0x00018000011b7983 */ /* 0x000f220000300800 */
[----:B------:R-:W-:Y:S02]  /*e5f0*/  IADD3 R14, P6, PT, R2, R12, RZ ;  /* 0x0000000c020e7210 */ /* 0x000fe40007fde0ff */
[----:B------:R-:W-:Y:S01]  /*e600*/  PRMT R13, RZ, 0x7610, R13 ;  /* 0x00007610ff0d7816 */ /* 0x000fe2000000000d */
[----:B--2---:R-:W-:Y:S01]  /*e610*/  @!P4 IMAD.MOV R16, RZ, RZ, -R16 ;  /* 0x000000ffff10c224 */ /* 0x004fe200078e0a10 */
[----:B------:R-:W-:-:S04]  /*e620*/  PLOP3.LUT P4, PT, PT, PT, UP1, 0x80, 0x8 ;  /* 0x000000000008781c */ /* 0x000fc80003f8f018 */
[----:B------:R-:W-:Y:S02]  /*e630*/  ISETP.LT.AND P4, PT, R15, UR16, P4 ;  /* 0x000000100f007c0c */ /* 0x000fe4000a781270 */
[----:B------:R-:W-:-:S05]  /*e640*/  LEA.HI.X.SX32 R15, R2, R4, 0x1, P6 ;  /* 0x00000004020f7211 */ /* 0x000fca00030f0eff */
[----:B------:R0:W2:Y:S01]  /*e650*/  @P0 LDG.E.U8 R13, desc[UR20][R14.64] ;  /* 0x000000140e0d0981 */ /* 0x0000a2000c1e1100 */
[----:B---3--:R-:W-:Y:S01]  /*e660*/  @!P1 IMAD.MOV R22, RZ, RZ, -R22 ;  /* 0x000000ffff169224 */ /* 0x008fe200078e0a16 */
[----:B------:R-:W-:Y:S02]  /*e670*/  ISETP.GE.AND P1, PT, R42, RZ, PT ;  /* 0x000000ff2a00720c */ /* 0x000fe40003f26270 */
[----:B------:R-:W3:Y:S01]  /*e680*/  LDL.LU R42, [R1+0x88] ;  /* 0x00008800012a7983 */ /* 0x000ee20000300800 */
[----:B------:R-:W-:-:S03]  /*e690*/  ISETP.GE.AND P3, PT, R39, RZ, PT ;  /* 0x000000ff2700720c */ /* 0x000fc60003f66270 */
[----:B------:R0:W-:Y:S04]  /*e6a0*/  STL [R1+0xb6c], R14 ;  /* 0x000b6c0e01007387 */ /* 0x0001e80000100800 */
[----:B------:R-:W2:Y:S04]  /*e6b0*/  LDL.LU R28, [R1+0x2bc] ;  /* 0x0002bc00011c7983 */ /* 0x000ea80000300800 */
[----:B------:R-:W2:Y:S04]  /*e6c0*/  LDL.LU R39, [R1+0x2c8] ;  /* 0x0002c80001277983 */ /* 0x000ea80000300800 */
[----:B------:R-:W2:Y:S04]  /*e6d0*/  LDL.LU R2, [R1+0x2c0] ;  /* 0x0002c00001027983 */ /* 0x000ea80000300800 */
[----:B------:R1:W-:Y:S01]  /*e6e0*/  STL [R1+0xb68], R15 ;  /* 0x000b680f01007387 */ /* 0x0003e20000100800 */
[----:B------:R-:W-:Y:S01]  /*e6f0*/  PRMT R40, RZ, 0x7610, R40 ;  /* 0x00007610ff287816 */ /* 0x000fe20000000028 */
[----:B---3--:R-:W-:Y:S01]  /*e700*/  @!P3 IMAD.MOV R42, RZ, RZ, -R42 ;  /* 0x000000ffff2ab224 */ /* 0x008fe200078e0a2a */
[----:B----4-:R-:W-:-:S02]  /*e710*/  ISETP.GE.AND P3, PT, R10, RZ, PT ;  /* 0x000000ff0a00720c */ /* 0x010fc40003f66270 */
[C---:B------:R-:W-:Y:S02]  /*e720*/  IADD3 R10, P6, PT, R41.reuse, R12, RZ ;  /* 0x0000000c290a7210 */ /* 0x040fe40007fde0ff */
[----:B------:R-:W-:Y:S02]  /*e730*/  STL [R1+0x11f8], R42 ;  /* 0x0011f82a01007387 */ /* 0x000fe40000100800 */
[----:B0-----:R-:W-:Y:S02]  /*e740*/  LEA.HI.X.SX32 R14, R41, R4, 0x1, P6 ;  /* 0x00000004290e7211 */ /* 0x001fe400030f0eff */
[----:B--2---:R-:W-:Y:S04]  /*e750*/  STL [R1+0x158], R13 ;  /* 0x0001580d01007387 */ /* 0x004fe80000100800 */
[----:B------:R-:W-:Y:S01]  /*e760*/  STL [R1+0xb74], R10 ;  /* 0x000b740a01007387 */ /* 0x000fe20000100800 */
[----:B-1----:R-:W-:-:S03]  /*e770*/  @P4 IMAD.MOV.U32 R15, RZ, RZ, R14 ;  /* 0x000000ffff0f4224 */ /* 0x002fc600078e000e */
[----:B------:R0:W-:Y:S04]  /*e780*/  STL [R1+0xb70], R14 ;  /* 0x000b700e01007387 */ /* 0x0001e80000100800 */
[----:B------:R-:W2:Y:S01]  /*e790*/  LDL.LU R41, [R1+0x68] ;  /* 0x0000680001297983 */ /* 0x000ea20000300800 */
[----:B0-----:R-:W-:Y:S01]  /*e7a0*/  @P4 IMAD.MOV.U32 R14, RZ, RZ, R10 ;  /* 0x000000ffff0e4224 */ /* 0x001fe200078e000a */
[----:B------:R-:W0:Y:S04]  /*e7b0*/  S2R R13, SR_TID.X ;  /* 0x00000000000d7919 */ /* 0x000e280000002100 */
[----:B------:R1:W3:Y:S01]  /*e7c0*/  @P4 LDG.E.U8 R40, desc[UR20][R14.64] ;  /* 0x000000140e284981 */ /* 0x0002e2000c1e1100 */
[----:B------:R-:W-:-:S02]  /*e7d0*/  ISETP.GE.AND P0, PT, R2, RZ, PT ;  /* 0x000000ff0200720c */ /* 0x000fc40003f06270 */
[----:B------:R-:W-:Y:S01]  /*e7e0*/  PLOP3.LUT P6, PT, PT, PT, UP1, 0x80, 0x8 ;  /* 0x000000000008781c */ /* 0x000fe20003fcf018 */
[----:B------:R-:W4:Y:S01]  /*e7f0*/  LDL.LU R10, [R1+0x12a4] ;  /* 0x0012a400010a7983 */ /* 0x000f220000300800 */
[----:B------:R-:W-:Y:S02]  /*e800*/  PRMT R18, RZ, 0x7610, R18 ;  /* 0x00007610ff127816 */ /* 0x000fe40000000012 */
[----:B0-----:R-:W-:-:S04]  /*e810*/  SHF.R.U32.HI R13, RZ, 0x6, R13 ;  /* 0x00000006ff0d7819 */ /* 0x001fc8000001160d */
[----:B------:R-:W-:-:S04]  /*e820*/  SGXT.U32 R13, R13, 0x1 ;  /* 0x000000010d0d781a */ /* 0x000fc80000000000 */
[----:B------:R-:W-:-:S04]  /*e830*/  LOP3.LUT R2, R13, 0xe6, RZ, 0xfc, !PT ;  /* 0x000000e60d027812 */ /* 0x000fc800078efcff */
[----:B------:R-:W-:Y:S02]  /*e840*/  ISETP.LT.AND P4, PT, R2, UR16, P6 ;  /* 0x0000001002007c0c */ /* 0x000fe4000b781270 */
[----:B-1----:R-:W-:-:S04]  /*e850*/  IADD3 R14, P6, PT, R27, R12, RZ ;  /* 0x0000000c1b0e7210 */ /* 0x002fc80007fde0ff */
[----:B------:R-:W-:-:S07]  /*e860*/  LEA.HI.X.SX32 R15, R27, R4, 0x1, P6 ;  /* 0x000000041b0f7211 */ /* 0x000fce00030f0eff */
[----:B------:R0:W4:Y:S01]  /*e870*/  @P4 LDG.E.U8 R18, desc[UR20][R14.64] ;  /* 0x000000140e124981 */ /* 0x000122000c1e1100 */
[----:B--2---:R-:W-:-:S05]  /*e880*/  @!P5 IMAD.MOV R41, RZ, RZ, -R41 ;  /* 0x000000ffff29d224 */ /* 0x004fca00078e0a29 */
[----:B------:R-:W-:Y:S04]  /*e890*/  STL [R1+0x11fc], R41 ;  /* 0x0011fc2901007387 */ /* 0x000fe80000100800 */
[----:B---3--:R1:W-:Y:S04]  /*e8a0*/  STL [R1+0x154], R40 ;  /* 0x0001542801007387 */ /* 0x0083e80000100800 */
[----:B-1----:R-:W2:Y:S01]  /*e8b0*/  LDL.LU R40, [R1+0x74] ;  /* 0x0000740001287983 */ /* 0x002ea20000300800 */
[----:B------:R-:W-:Y:S02]  /*e8c0*/  LOP3.LUT R2, R13, 0xec, RZ, 0xfc, !PT ;  /* 0x000000ec0d027812 */ /* 0x000fe400078efcff */
[----:B------:R-:W-:-:S04]  /*e8d0*/  PLOP3.LUT P5, PT, PT, PT, UP1, 0x80, 0x8 ;  /* 0x000000000008781c */ /* 0x000fc80003faf018 */
[----:B------:R-:W-:Y:S01]  /*e8e0*/  ISETP.LT.AND P5, PT, R2, UR16, P5 ;  /* 0x0000001002007c0c */ /* 0x000fe2000afa1270 */
[----:B------:R0:W-:Y:S01]  /*e8f0*/  STL [R1+0xb7c], R14 ;  /* 0x000b7c0e01007387 */ /* 0x0001e20000100800 */
[----:B------:R-:W-:Y:S01]  /*e900*/  PRMT R19, RZ, 0x7610, R19 ;  /* 0x00007610ff137816 */ /* 0x000fe20000000013 */
[----:B--2---:R-:W-:Y:S01]  /*e910*/  @!P1 IMAD.MOV R40, RZ, RZ, -R40 ;  /* 0x000000ffff289224 */ /* 0x004fe200078e0a28 */
[----:B------:R-:W-:Y:S02]  /*e920*/  ISETP.GE.AND P1, PT, R28, RZ, PT ;  /* 0x000000ff1c00720c */ /* 0x000fe40003f26270 */
[C---:B------:R-:W-:Y:S02]  /*e930*/  IADD3 R28, P6, PT, R0.reuse, R12, RZ ;  /* 0x0000000c001c7210 */ /* 0x040fe40007fde0ff */
[----:B------:R-:W-:Y:S02]  /*e940*/  STL [R1+0x1200], R40 ;  /* 0x0012002801007387 */ /* 0x000fe40000100800 */
[----:B0-----:R-:W-:-:S02]  /*e950*/  LEA.HI.X.SX32 R14, R0, R4, 0x1, P6 ;  /* 0x00000004000e7211 */ /* 0x001fc400030f0eff */
[----:B------:R0:W-:Y:S04]  /*e960*/  STL [R1+0xb78], R15 ;  /* 0x000b780f01007387 */ /* 0x0001e80000100800 */
[----:B------:R-:W2:Y:S04]  /*e970*/  LDL.LU R27, [R1+0x190] ;  /* 0x00019000011b7983 */ /* 0x000ea80000300800 */
[----:B------:R-:W-:Y:S01]  /*e980*/  STL [R1+0xb84], R28 ;  /* 0x000b841c01007387 */ /* 0x000fe20000100800 */
[----:B0-----:R-:W-:-:S03]  /*e990*/  @P5 IMAD.MOV.U32 R15, RZ, RZ, R14 ;  /* 0x000000ffff0f5224 */ /* 0x001fc600078e000e */
[----:B------:R-:W3:Y:S04]  /*e9a0*/  LDL.LU R0, [R1+0x12a0] ;  /* 0x0012a00001007983 */ /* 0x000ee80000300800 */
[----:B----4-:R-:W-:Y:S04]  /*e9b0*/  STL [R1+0x134], R18 ;  /* 0x0001341201007387 */ /* 0x010fe80000100800 */
[----:B------:R0:W-:Y:S02]  /*e9c0*/  STL [R1+0xb80], R14 ;  /* 0x000b800e01007387 */ /* 0x0001e40000100800 */
[----:B0-----:R-:W-:-:S05]  /*e9d0*/  @P5 IMAD.MOV.U32 R14, RZ, RZ, R28 ;  /* 0x000000ffff0e5224 */ /* 0x001fca00078e001c */
[----:B------:R0:W4:Y:S01]  /*e9e0*/  @P5 LDG.E.U8 R19, desc[UR20][R14.64] ;  /* 0x000000140e135981 */ /* 0x000122000c1e1100 */
[----:B------:R-:W-:Y:S01]  /*e9f0*/  ISETP.GE.AND P4, PT, R39, RZ, PT ;  /* 0x000000ff2700720c */ /* 0x000fe20003f86270 */
[----:B------:R-:W-:Y:S01]  /*ea00*/  IMAD.MOV.U32 R39, RZ, RZ, R10 ;  /* 0x000000ffff277224 */ /* 0x000fe200078e000a */
[----:B------:R-:W-:Y:S01]  /*ea10*/  LEA.HI R2, R32, 0xee, RZ, 0x1a ;  /* 0x000000ee20027811 */ /* 0x000fe200078fd0ff */
[----:B------:R-:W2:Y:S01]  /*ea20*/  LDL.LU R10, [R1+0x129c] ;  /* 0x00129c00010a7983 */ /* 0x000ea20000300800 */
[----:B------:R-:W-:Y:S01]  /*ea30*/  PLOP3.LUT P6, PT, PT, PT, UP1, 0x80, 0x8 ;  /* 0x000000000008781c */ /* 0x000fe20003fcf018 */
[----:B------:R-:W-:Y:S02]  /*ea40*/  @!P3 IMAD.MOV R39, RZ, RZ, -R39 ;  /* 0x000000ffff27b224 */ /* 0x000fe400078e0a27 */
[C---:B------:R-:W-:Y:S01]  /*ea50*/  IMAD R18, R2.reuse, R6, RZ ;  /* 0x0000000602127224 */ /* 0x040fe200078e02ff */
[----:B------:R-:W-:Y:S01]  /*ea60*/  ISETP.LT.AND P5, PT, R2, UR16, P6 ;  /* 0x0000001002007c0c */ /* 0x000fe2000b7a1270 */
[----:B------:R-:W2:Y:S04]  /*ea70*/  LDL.LU R15, [R1+0x2a0] ;  /* 0x0002a000010f7983 */ /* 0x000ea80000300800 */
[----:B------:R-:W-:Y:S01]  /*ea80*/  STL [R1+0x1204], R39 ;  /* 0x0012042701007387 */ /* 0x000fe20000100800 */
[----:B0-----:R-:W-:-:S02]  /*ea90*/  LOP3.LUT R14, R13, 0xf4, RZ, 0xfc, !PT ;  /* 0x000000f40d0e7812 */ /* 0x001fc400078efcff */
[----:B------:R-:W-:Y:S02]  /*eaa0*/  PRMT R26, RZ, 0x7610, R26 ;  /* 0x00007610ff1a7816 */ /* 0x000fe4000000001a */
[----:B------:R-:W-:-:S04]  /*eab0*/  PLOP3.LUT P3, PT, PT, PT, UP1, 0x80, 0x8 ;  /* 0x000000000008781c */ /* 0x000fc80003f6f018 */
[----:B------:R-:W-:Y:S01]  /*eac0*/  ISETP.LT.AND P3, PT, R14, UR16, P3 ;  /* 0x000000100e007c0c */ /* 0x000fe20009f61270 */
[----:B----4-:R0:W-:Y:S02]  /*ead0*/  STL [R1+0x128], R19 ;  /* 0x0001281301007387 */ /* 0x0101e40000100800 */
[----:B0-----:R-:W-:-:S04]  /*eae0*/  IADD3 R19, P6, PT, R18, R12, RZ ;  /* 0x0000000c12137210 */ /* 0x001fc80007fde0ff */
[----:B------:R-:W-:Y:S01]  /*eaf0*/  LEA.HI.X.SX32 R28, R18, R4, 0x1, P6 ;  /* 0x00000004121c7211 */ /* 0x000fe200030f0eff */
[----:B------:R0:W-:Y:S01]  /*eb00*/  STL [R1+0xb8c], R19 ;  /* 0x000b8c1301007387 */ /* 0x0001e20000100800 */
[----:B------:R-:W-:-:S03]  /*eb10*/  @P5 IMAD.MOV.U32 R18, RZ, RZ, R19 ;  /* 0x000000ffff125224 */ /* 0x000fc600078e0013 */
[----:B------:R1:W-:Y:S04]  /*eb20*/  STL [R1+0xb88], R28 ;  /* 0x000b881c01007387 */ /* 0x0003e80000100800 */
[----:B------:R-:W4:Y:S01]  /*eb30*/  LDL.LU R14, [R1+0x54] ;  /* 0x00005400010e7983 */ /* 0x000f220000300800 */
[----:B0-----:R-:W-:-:S05]  /*eb40*/  @P5 IMAD.MOV.U32 R19, RZ, RZ, R28 ;  /* 0x000000ffff135224 */ /* 0x001fca00078e001c */
[----:B------:R-:W2:Y:S04]  /*eb50*/  @P5 LDG.E.U8 R26, desc[UR20][R18.64] ;  /* 0x00000014121a5981 */ /* 0x000ea8000c1e1100 */
[----:B------:R-:W3:Y:S04]  /*eb60*/  LDL.LU R19, [R1+0x29c] ;  /* 0x00029c0001137983 */ /* 0x000ee80000300800 */
[----:B------:R-:W3:Y:S04]  /*eb70*/  LDL.LU R18, [R1+0x2ac] ;  /* 0x0002ac0001127983 */ /* 0x000ee80000300800 */
[----:B-1----:R-:W3:Y:S01]  /*eb80*/  LDL.LU R28, [R1+0x294] ;  /* 0x00029400011c7983 */ /* 0x002ee20000300800 */
[----:B------:R-:W-:Y:S01]  /*eb90*/  PRMT R76, RZ, 0x7610, R76 ;  /* 0x00007610ff4c7816 */ /* 0x000fe2000000004c */
[----:B----4-:R-:W-:-:S02]  /*eba0*/  @!P1 IMAD.MOV R14, RZ, RZ, -R14 ;  /* 0x000000ffff0e9224 */ /* 0x010fc400078e0a0e */
[----:B--2---:R0:W-:Y:S02]  /*ebb0*/  STL [R1+0x120], R26 ;  /* 0x0001201a01007387 */ /* 0x0041e40000100800 */
[----:B0-----:R-:W-:Y:S02]  /*ebc0*/  IADD3 R26, P1, PT, R27, R12, RZ ;  /* 0x0000000c1b1a7210 */ /* 0x001fe40007f3e0ff */
[----:B---3--:R-:W-:Y:S02]  /*ebd0*/  ISETP.GE.AND P5, PT, R19, RZ, PT ;  /* 0x000000ff1300720c */ /* 0x008fe40003fa6270 */
[----:B------:R-:W-:Y:S02]  /*ebe0*/  LOP3.LUT R19, R13, 0xf6, RZ, 0xfc, !PT ;  /* 0x000000f60d137812 */ /* 0x000fe400078efcff */
[----:B------:R-:W-:Y:S01]  /*ebf0*/  LEA.HI.X.SX32 R27, R27, R4, 0x1, P1 ;  /* 0x000000041b1b7211 */ /* 0x000fe200008f0eff */
[----:B------:R0:W-:Y:S04]  /*ec00*/  STL [R1+0xb94], R26 ;  /* 0x000b941a01007387 */ /* 0x0001e80000100800 */
[----:B------:R1:W-:Y:S04]  /*ec10*/  STL [R1+0xb90], R27 ;  /* 0x000b901b01007387 */ /* 0x0003e80000100800 */
[----:B------:R-:W2:Y:S04]  /*ec20*/  LDL.LU R19, [R1+0x60] ;  /* 0x0000600001137983 */ /* 0x000ea80000300800 */
[----:B------:R-:W3:Y:S04]  /*ec30*/  @P3 LDG.E.U8 R76, desc[UR20][R26.64] ;  /* 0x000000141a4c3981 */ /* 0x000ee8000c1e1100 */
[----:B0-----:R-:W1:Y:S01]  /*ec40*/  LDL.LU R26, [R1+0x194] ;  /* 0x00019400011a7983 */ /* 0x001e620000300800 */
[----:B------:R-:W-:-:S02]  /*ec50*/  IABS R2, R0 ;  /* 0x0000000000027213 */ /* 0x000fc40000000000 */
[----:B------:R-:W-:-:S03]  /*ec60*/  ISETP.GE.AND P6, PT, R15, RZ, PT ;  /* 0x000000ff0f00720c */ /* 0x000fc60003fc6270 */
[----:B------:R-:W-:-:S04]  /*ec70*/  IMAD.HI.U32 R15, R10, R2, RZ ;  /* 0x000000020a0f7227 */ /* 0x000fc800078e00ff */
[----:B------:R-:W-:Y:S01]  /*ec80*/  IMAD.MOV R15, RZ, RZ, -R15 ;  /* 0x000000ffff0f7224 */ /* 0x000fe200078e0a0f */
[----:B------:R-:W-:-:S03]  /*ec90*/  PLOP3.LUT P1, PT, PT, PT, UP1, 0x80, 0x8 ;  /* 0x000000000008781c */ /* 0x000fc60003f2f018 */
[----:B------:R-:W-:Y:S01]  /*eca0*/  IMAD R2, R11, R15, R2 ;  /* 0x0000000f0b027224 */ /* 0x000fe200078e0202 */
[----:B------:R-:W-:-:S04]  /*ecb0*/  LOP3.LUT R15, R13, 0xf6, RZ, 0xfc, !PT ;  /* 0x000000f60d0f7812 */ /* 0x000fc800078efcff */
[----:B------:R-:W-:Y:S01]  /*ecc0*/  ISETP.LT.AND P1, PT, R15, UR16, P1 ;  /* 0x000000100f007c0c */ /* 0x000fe20008f21270 */
[----:B------:R-:W-:Y:S01]  /*ecd0*/  IMAD.MOV.U32 R15, RZ, RZ, R78 ;  /* 0x000000ffff0f7224 */ /* 0x000fe200078e004e */
[----:B------:R-:W-:Y:S01]  /*ece0*/  PRMT R20, RZ, 0x7610, R20 ;  /* 0x00007610ff147816 */ /* 0x000fe20000000014 */
[----:B--2---:R-:W-:Y:S01]  /*ecf0*/  @!P4 IMAD.MOV R19, RZ, RZ, -R19 ;  /* 0x000000ffff13c224 */ /* 0x004fe200078e0a13 */
[----:B---3--:R0:W-:Y:S01]  /*ed00*/  STL [R1+0x11c], R76 ;  /* 0x00011c4c01007387 */ /* 0x0081e20000100800 */
[----:B-1----:R-:W-:-:S03]  /*ed10*/  IADD3 R27, P4, PT, R26, R12, RZ ;  /* 0x0000000c1a1b7210 */ /* 0x002fc60007f9e0ff */
[----:B0-----:R-:W2:Y:S01]  /*ed20*/  LDL.LU R76, [R1+0x298] ;  /* 0x00029800014c7983 */ /* 0x001ea20000300800 */
[----:B------:R-:W-:-:S03]  /*ed30*/  LEA.HI.X.SX32 R26, R26, R4, 0x1, P4 ;  /* 0x000000041a1a7211 */ /* 0x000fc600020f0eff */
[----:B------:R-:W3:Y:S04]  /*ed40*/  LDL.LU R78, [R1+0x1298] ;  /* 0x00129800014e7983 */ /* 0x000ee80000300800 */
[----:B------:R0:W-:Y:S04]  /*ed50*/  STL [R1+0xb9c], R27 ;  /* 0x000b9c1b01007387 */ /* 0x0001e80000100800 */
[----:B------:R1:W-:Y:S01]  /*ed60*/  STL [R1+0xb98], R26 ;  /* 0x000b981a01007387 */ /* 0x0003e20000100800 */
[----:B0-----:R-:W-:-:S04]  /*ed70*/  @P1 LOP3.LUT R27, R27, R26, RZ, 0x3c, !PT ;  /* 0x0000001a1b1b1212 */ /* 0x001fc800078e3cff */
[----:B-1----:R-:W-:-:S04]  /*ed80*/  @P1 LOP3.LUT R26, R27, R26, RZ, 0x3c, !PT ;  /* 0x0000001a1b1a1212 */ /* 0x002fc800078e3cff */
[----:B------:R-:W-:-:S05]  /*ed90*/  @P1 LOP3.LUT R27, R27, R26, RZ, 0x3c, !PT ;  /* 0x0000001a1b1b1212 */ /* 0x000fca00078e3cff */
[----:B------:R-:W4:Y:S01]  /*eda0*/  @P1 LDG.E.U8 R20, desc[UR20][R26.64] ;  /* 0x000000141a141981 */ /* 0x000f22000c1e1100 */
[----:B------:R-:W-:Y:S01]  /*edb0*/  @!P6 IMAD.MOV R15, RZ, RZ, -R15 ;  /* 0x000000ffff0fe224 */ /* 0x000fe200078e0a0f */
[----:B------:R-:W-:Y:S02]  /*edc0*/  ISETP.GE.AND P4, PT, R18, RZ, PT ;  /* 0x000000ff1200720c */ /* 0x000fe40003f86270 */
[----:B------:R-:W-:Y:S02]  /*edd0*/  LOP3.LUT R18, R13, 0xfc, RZ, 0xfc, !PT ;  /* 0x000000fc0d127812 */ /* 0x000fe400078efcff */
[----:B------:R-:W-:Y:S01]  /*ede0*/  PLOP3.LUT P6, PT, PT, PT, UP1, 0x80, 0x8 ;  /* 0x000000000008781c */ /* 0x000fe20003fcf018 */
[----:B----4-:R0:W-:Y:S02]  /*edf0*/  STL [R1+0x118], R20 ;  /* 0x0001181401007387 */ /* 0x0101e40000100800 */
[----:B0-----:R-:W-:Y:S02]  /*ee00*/  IMAD.MOV.U32 R20, RZ, RZ, R3 ;  /* 0x000000ffff147224 */ /* 0x001fe400078e0003 */
[----:B------:R-:W4:Y:S01]  /*ee10*/  LDL.LU R3, [R1+0x1294] ;  /* 0x0012940001037983 */ /* 0x000f220000300800 */
[----:B------:R-:W-:Y:S01]  /*ee20*/  ISETP.LT.AND P1, PT, R18, UR16, P6 ;  /* 0x0000001012007c0c */ /* 0x000fe2000b721270 */
[----:B------:R-:W-:-:S02]  /*ee30*/  IMAD R18, R6, 0x2, R75 ;  /* 0x0000000206127824 */ /* 0x000fc400078e024b */
[----:B------:R-:W-:-:S03]  /*ee40*/  @!P5 IMAD.MOV R20, RZ, RZ, -R20 ;  /* 0x000000ffff14d224 */ /* 0x000fc600078e0a14 */
[----:B------:R-:W-:-:S04]  /*ee50*/  IADD3 R26, P5, PT, R18, R12, RZ ;  /* 0x0000000c121a7210 */ /* 0x000fc80007fbe0ff */
[----:B------:R-:W-:Y:S02]  /*ee60*/  LEA.HI.X.SX32 R27, R18, R4, 0x1, P5 ;  /* 0x00000004121b7211 */ /* 0x000fe400028f0eff */
[----:B----4-:R-:W-:-:S06]  /*ee70*/  PRMT R3, RZ, 0x7610, R3 ;  /* 0x00007610ff037816 */ /* 0x010fcc0000000003 */
[----:B------:R-:W4:Y:S01]  /*ee80*/  @P1 LDG.E.U8 R3, desc[UR20][R26.64] ;  /* 0x000000141a031981 */ /* 0x000f22000c1e1100 */
[----:B------:R-:W-:Y:S02]  /*ee90*/  LEA.HI R13, R32, 0xfe, RZ, 0x1a ;  /* 0x000000fe200d7811 */ /* 0x000fe400078fd0ff */
[----:B------:R-:W-:Y:S01]  /*eea0*/  ISETP.GE.AND P6, PT, R28, RZ, PT ;  /* 0x000000ff1c00720c */ /* 0x000fe20003fc6270 */
[----:B------:R-:W-:Y:S02]  /*eeb0*/  STL [R1+0xf84], R6 ;  /* 0x000f840601007387 */ /* 0x000fe40000100800 */
[----:B------:R-:W-:Y:S02]  /*eec0*/  IMAD R28, R13, R6, RZ ;  /* 0x000000060d1c7224 */ /* 0x000fe400078e02ff */
[----:B------:R-:W-:Y:S01]  /*eed0*/  STL [R1+0x10b0], R6 ;  /* 0x0010b00601007387 */ /* 0x000fe20000100800 */
[----:B------:R-:W-:-:S03]  /*eee0*/  IMAD.MOV.U32 R13, RZ, RZ, R5 ;  /* 0x000000ffff0d7224 */ /* 0x000fc600078e0005 */
[----:B------:R-:W-:Y:S04]  /*eef0*/  STL [R1+0xafc], R26 ;  /* 0x000afc1a01007387 */ /* 0x000fe80000100800 */
[----:B------:R-:W2:Y:S04]  /*ef00*/  LDL.LU R5, [R1+0x1290] ;  /* 0x0012900001057983 */ /* 0x000ea80000300800 */
[----:B------:R-:W2:Y:S04]  /*ef10*/  LDL.LU R18, [R1+0x2a4] ;  /* 0x0002a40001127983 */ /* 0x000ea80000300800 */
[----:B------:R-:W-:Y:S01]  /*ef20*/  STL [R1+0xaf8], R27 ;  /* 0x000af81b01007387 */ /* 0x000fe20000100800 */
[----:B------:R-:W-:-:S03]  /*ef30*/  ISETP.GT.U32.AND P3, PT, R11, R2, PT ;  /* 0x000000020b00720c */ /* 0x000fc60003f64070 */
[----:B----4-:R0:W-:Y:S04]  /*ef40*/  STL [R1+0x114], R3 ;  /* 0x0001140301007387 */ /* 0x0101e80000100800 */
[----:B0-----:R-:W4:Y:S04]  /*ef50*/  LDL.LU R3, [R1+0x128c] ;  /* 0x00128c0001037983 */ /* 0x001f280000300800 */
[----:B------:R-:W3:Y:S02]  /*ef60*/  LDL.LU R26, [R1+0x3b0] ;  /* 0x0003b000011a7983 */ /* 0x000ee40000300800 */
[----:B------:R-:W-:-:S05]  /*ef70*/  @!P3 IMAD.IADD R2, R2, 0x1, -R11 ;  /* 0x000000010202b824 */ /* 0x000fca00078e0a0b */
[----:B------:R-:W-:Y:S01]  /*ef80*/  ISETP.GT.U32.AND P3, PT, R11, R2, PT ;  /* 0x000000020b00720c */ /* 0x000fe20003f64070 */
[----:B------:R-:W-:Y:S01]  /*ef90*/  @!P4 IMAD.MOV R13, RZ, RZ, -R13 ;  /* 0x000000ffff0dc224 */ /* 0x000fe200078e0a0d */
[----:B--2---:R-:W-:Y:S02]  /*efa0*/  ISETP.GE.AND P4, PT, R76, RZ, PT ;  /* 0x000000ff4c00720c */ /* 0x004fe40003f86270 */
[----:B------:R-:W-:Y:S01]  /*efb0*/  IADD3 R76, P5, PT, R28, R12, RZ ;  /* 0x0000000c1c4c7210 */ /* 0x000fe20007fbe0ff */
[----:B------:R-:W-:Y:S01]  /*efc0*/  IMAD.MOV.U32 R12, RZ, RZ, R8 ;  /* 0x000000ffff0c7224 */ /* 0x000fe200078e0008 */
[----:B------:R-:W-:Y:S02]  /*efd0*/  ISETP.GE.AND P1, PT, R0, RZ, PT ;  /* 0x000000ff0000720c */ /* 0x000fe40003f26270 */
[----:B------:R-:W-:Y:S01]  /*efe0*/  LEA.HI.X.SX32 R27, R28, R4, 0x1, P5 ;  /* 0x000000041c1b7211 */ /* 0x000fe200028f0eff */
[----:B------:R-:W-:Y:S01]  /*eff0*/  @!P6 IMAD.MOV R12, RZ, RZ, -R12 ;  /* 0x000000ffff0ce224 */ /* 0x000fe200078e0a0c */
[----:B------:R-:W-:-:S03]  /*f000*/  ISETP.GE.AND P5, PT, R18, RZ, PT ;  /* 0x000000ff1200720c */ /* 0x000fc60003fa6270 */
[----:B------:R-:W-:Y:S01]  /*f010*/  @!P3 IMAD.IADD R2, R2, 0x1, -R11 ;  /* 0x000000010202b824 */ /* 0x000fe200078e0a0b */
[----:B------:R-:W-:Y:S01]  /*f020*/  PLOP3.LUT P3, PT, PT, PT, UP1, 0x80, 0x8 ;  /* 0x000000000008781c */ /* 0x000fe20003f6f018 */
[----:B------:R-:W-:Y:S01]  /*f030*/  IMAD.MOV.U32 R4, RZ, RZ, R9 ;  /* 0x000000ffff047224 */ /* 0x000fe200078e0009 */
[----:B------:R-:W-:Y:S04]  /*f040*/  STL [R1+0xb04], R76 ;  /* 0x000b044c01007387 */ /* 0x000fe80000100800 */
[----:B------:R-:W2:Y:S01]  /*f050*/  LDL.LU R8, [R1+0x1288] ;  /* 0x0012880001087983 */ /* 0x000ea20000300800 */
[----:B------:R-:W-:-:S03]  /*f060*/  @!P4 IMAD.MOV R4, RZ, RZ, -R4 ;  /* 0x000000ffff04c224 */ /* 0x000fc600078e0a04 */
[----:B------:R0:W-:Y:S01]  /*f070*/  STL [R1+0xb00], R27 ;  /* 0x000b001b01007387 */ /* 0x0001e20000100800 */
[----:B------:R-:W-:Y:S01]  /*f080*/  @!P1 IMAD.MOV R2, RZ, RZ, -R2 ;  /* 0x000000ffff029224 */ /* 0x000fe200078e0a02 */
[----:B------:R-:W-:Y:S02]  /*f090*/  PLOP3.LUT P1, PT, PT, PT, UP1, 0x80, 0x8 ;  /* 0x000000000008781c */ /* 0x000fe40003f2f018 */
[----:B------:R-:W0:Y:S01]  /*f0a0*/  LDL.LU R9, [R1+0x1284] ;  /* 0x0012840001097983 */ /* 0x000e220000300800 */
[----:B------:R-:W-:Y:S02]  /*f0b0*/  PRMT R33, RZ, 0x7610, R33 ;  /* 0x00007610ff217816 */ /* 0x000fe40000000021 */
[----:B----4-:R-:W-:Y:S02]  /*f0c0*/  ISETP.NE.AND P6, PT, R3, RZ, PT ;  /* 0x000000ff0300720c */ /* 0x010fe40003fc5270 */
[----:B------:R-:W-:Y:S02]  /*f0d0*/  LOP3.LUT R18, RZ, R3, RZ, 0x33, !PT ;  /* 0x00000003ff127212 */ /* 0x000fe400078e33ff */
[----:B------:R-:W-:-:S04]  /*f0e0*/  LEA.HI R3, R32, 0xfe, RZ, 0x1a ;  /* 0x000000fe20037811 */ /* 0x000fc800078fd0ff */
[----:B------:R-:W-:Y:S02]  /*f0f0*/  ISETP.LT.AND P3, PT, R3, UR16, P3 ;  /* 0x0000001003007c0c */ /* 0x000fe40009f61270 */
[----:B---3--:R-:W-:Y:S02]  /*f100*/  ISETP.GE.AND P4, PT, R26, RZ, PT ;  /* 0x000000ff1a00720c */ /* 0x008fe40003f86270 */
[----:B------:R-:W-:Y:S01]  /*f110*/  LOP3.LUT R26, R32, 0x7f, RZ, 0xc0, !PT ;  /* 0x0000007f201a7812 */ /* 0x000fe200078ec0ff */
[----:B------:R-:W-:Y:S02]  /*f120*/  IMAD.MOV.U32 R3, RZ, RZ, R7 ;  /* 0x000000ffff037224 */ /* 0x000fe400078e0007 */
[----:B------:R-:W3:Y:S01]  /*f130*/  LDL.LU R7, [R1+0x1280] ;  /* 0x0012800001077983 */ /* 0x000ee20000300800 */
[C---:B------:R-:W-:Y:S02]  /*f140*/  LOP3.LUT R32, R26.reuse, 0x80, RZ, 0xfc, !PT ;  /* 0x000000801a207812 */ /* 0x040fe400078efcff */
[----:B------:R-:W-:-:S03]  /*f150*/  ISETP.LT.AND P1, PT, R26, UR16, P1 ;  /* 0x000000101a007c0c */ /* 0x000fc60008f21270 */
[----:B------:R-:W-:-:S05]  /*f160*/  @P3 IMAD.MOV.U32 R26, RZ, RZ, R76 ;  /* 0x000000ffff1a3224 */ /* 0x000fca00078e004c */
[----:B------:R1:W4:Y:S01]  /*f170*/  @P3 LDG.E.U8 R33, desc[UR20][R26.64] ;  /* 0x000000141a213981 */ /* 0x000322000c1e1100 */
[----:B------:R-:W-:-:S05]  /*f180*/  SEL R2, R18, R2, !P6 ;  /* 0x0000000212027207 */ /* 0x000fca0007000000 */
[----:B------:R-:W-:Y:S01]  /*f190*/  IMAD R2, R2, UR4, RZ ;  /* 0x0000000402027c24 */ /* 0x000fe2000f8e02ff */
[----:B------:R-:W-:Y:S01]  /*f1a0*/  PRMT R78, RZ, 0x7610, R78 ;  /* 0x00007610ff4e7816 */ /* 0x000fe2000000004e */
[----:B------:R-:W-:Y:S01]  /*f1b0*/  @!P5 IMAD.MOV R3, RZ, RZ, -R3 ;  /* 0x000000ffff03d224 */ /* 0x000fe200078e0a03 */
[----:B------:R-:W-:Y:S01]  /*f1c0*/  PLOP3.LUT P5, PT, PT, PT, UP1, 0x80, 0x8 ;  /* 0x000000000008781c */ /* 0x000fe20003faf018 */
[----:B------:R-:W2:Y:S01]  /*f1d0*/  LDCU UR4, c[0x0][0x3b0] ;  /* 0x00007600ff0477ac */ /* 0x000ea20008000800 */
[----:B-1----:R-:W-:Y:S02]  /*f1e0*/  SHF.R.S32.HI R26, RZ, 0x1f, R2 ;  /* 0x0000001fff1a7819 */ /* 0x002fe40000011402 */
[----:B0-----:R-:W-:Y:S02]  /*f1f0*/  IADD3 R27, P3, PT, R2, R9, RZ ;  /* 0x00000009021b7210 */ /* 0x001fe40007f7e0ff */
[----:B------:R-:W-:Y:S02]  /*f200*/  ISETP.LT.AND P5, PT, R32, UR16, P5 ;  /* 0x0000001020007c0c */ /* 0x000fe4000afa1270 */
[----:B------:R-:W-:Y:S01]  /*f210*/  PRMT R34, RZ, 0x7610, R34 ;  /* 0x00007610ff227816 */ /* 0x000fe20000000022 */
[----:B------:R-:W-:Y:S01]  /*f220*/  STL [R1+0x258], R27 ;  /* 0x0002581b01007387 */ /* 0x000fe20000100800 */
[----:B------:R-:W-:-:S02]  /*f230*/  SEL R69, R18, R69, !P6 ;  /* 0x0000004512457207 */ /* 0x000fc40007000000 */
[----:B------:R-:W-:Y:S02]  /*f240*/  PRMT R36, RZ, 0x7610, R36 ;  /* 0x00007610ff247816 */ /* 0x000fe40000000024 */
[----:B------:R-:W-:Y:S02]  /*f250*/  PRMT R31, RZ, 0x7610, R31 ;  /* 0x00007610ff1f7816 */ /* 0x000fe4000000001f */
[C---:B------:R-:W-:Y:S02]  /*f260*/  SEL R61, R18.reuse, R61, !P6 ;  /* 0x0000003d123d7207 */ /* 0x040fe40007000000 */
[----:B------:R-:W-:Y:S02]  /*f270*/  PRMT R35, RZ, 0x7610, R35 ;  /* 0x00007610ff237816 */ /* 0x000fe40000000023 */
[----:B------:R-:W-:Y:S02]  /*f280*/  SEL R53, R18, R53, !P6 ;  /* 0x0000003512357207 */ /* 0x000fe40007000000 */
[----:B------:R-:W-:-:S02]  /*f290*/  PRMT R39, RZ, 0x7610, R39 ;  /* 0x00007610ff277816 */ /* 0x000fc40000000027 */
[----:B------:R-:W-:Y:S02]  /*f2a0*/  PRMT R40, RZ, 0x7610, R40 ;  /* 0x00007610ff287816 */ /* 0x000fe40000000028 */
[C---:B------:R-:W-:Y:S02]  /*f2b0*/  SEL R45, R18.reuse, R45, !P6 ;  /* 0x0000002d122d7207 */ /* 0x040fe40007000000 */
[----:B------:R-:W-:Y:S02]  /*f2c0*/  PRMT R41, RZ, 0x7610, R41 ;  /* 0x00007610ff297816 */ /* 0x000fe40000000029 */
[----:B------:R-:W-:Y:S02]  /*f2d0*/  PRMT R42, RZ, 0x7610, R42 ;  /* 0x00007610ff2a7816 */ /* 0x000fe4000000002a */
[----:B------:R-:W-:Y:S02]  /*f2e0*/  PRMT R28, RZ, 0x7610, R28 ;  /* 0x00007610ff1c7816 */ /* 0x000fe4000000001c */
[----:B------:R-:W-:-:S02]  /*f2f0*/  SEL R37, R18, R37, !P6 ;  /* 0x0000002512257207 */ /* 0x000fc40007000000 */
[C---:B------:R-:W-:Y:S02]  /*f300*/  SEL R29, R18.reuse, R29, !P6 ;  /* 0x0000001d121d7207 */ /* 0x040fe40007000000 */
[----:B------:R-:W-:Y:S02]  /*f310*/  PRMT R43, RZ, 0x7610, R43 ;  /* 0x00007610ff2b7816 */ /* 0x000fe4000000002b */
[----:B------:R-:W-:Y:S02]  /*f320*/  PRMT R44, RZ, 0x7610, R44 ;  /* 0x00007610ff2c7816 */ /* 0x000fe4000000002c */
[----:B------:R-:W-:Y:S02]  /*f330*/  PRMT R47, RZ, 0x7610, R47 ;  /* 0x00007610ff2f7816 */ /* 0x000fe4000000002f */
[----:B------:R-:W-:Y:S02]  /*f340*/  SEL R21, R18, R21, !P6 ;  /* 0x0000001512157207 */ /* 0x000fe40007000000 */
[----:B------:R-:W-:-:S02]  /*f350*/  PRMT R48, RZ, 0x7610, R48 ;  /* 0x00007610ff307816 */ /* 0x000fc40000000030 */
[----:B------:R-:W-:Y:S02]  /*f360*/  PRMT R49, RZ, 0x7610, R49 ;  /* 0x00007610ff317816 */ /* 0x000fe40000000031 */
[----:B------:R-:W-:Y:S02]  /*f370*/  PRMT R50, RZ, 0x7610, R50 ;  /* 0x00007610ff327816 */ /* 0x000fe40000000032 */
[C---:B------:R-:W-:Y:S02]  /*f380*/  SEL R79, R18.reuse, R79, !P6 ;  /* 0x0000004f124f7207 */ /* 0x040fe40007000000 */
[----:B------:R-:W-:Y:S02]  /*f390*/  SEL R87, R18, R87, !P6 ;  /* 0x0000005712577207 */ /* 0x000fe40007000000 */
[----:B------:R-:W-:Y:S02]  /*f3a0*/  PRMT R51, RZ, 0x7610, R51 ;  /* 0x00007610ff337816 */ /* 0x000fe40000000033 */
[----:B------:R-:W-:-:S02]  /*f3b0*/  PRMT R93, RZ, 0x7610, R93 ;  /* 0x00007610ff5d7816 */ /* 0x000fc4000000005d */
[----:B------:R-:W-:Y:S02]  /*f3c0*/  PRMT R90, RZ, 0x7610, R90 ;  /* 0x00007610ff5a7816 */ /* 0x000fe4000000005a */
[C---:B------:R-:W-:Y:S02]  /*f3d0*/  SEL R17, R18.reuse, R17, !P6 ;  /* 0x0000001112117207 */ /* 0x040fe40007000000 */
[----:B------:R-:W-:Y:S02]  /*f3e0*/  PRMT R91, RZ, 0x7610, R91 ;  /* 0x00007610ff5b7816 */ /* 0x000fe4000000005b */
        /* <DEDUP_REMOVED lines=12> */
[----:B------:R-:W-:Y:S02]  /*f4b0*/  PRMT R80, RZ, 0x7610, R80 ;  /* 0x00007610ff507816 */ /* 0x000fe40000000050 */
[----:B------:R-:W-:Y:S02]  /*f4c0*/  PRMT R6, RZ, 0x7610, R6 ;  /* 0x00007610ff067816 */ /* 0x000fe40000000006 */
[----:B------:R-:W-:-:S02]  /*f4d0*/  SEL R4, R18, R4, !P6 ;  /* 0x0000000412047207 */ /* 0x000fc40007000000 */
        /* <DEDUP_REMOVED lines=9> */
[----:B------:R-:W-:Y:S02]  /*f570*/  SEL R46, R18, R46, !P6 ;  /* 0x0000002e122e7207 */ /* 0x000fe40007000000 */
[----:B------:R-:W-:Y:S02]  /*f580*/  PRMT R64, RZ, 0x7610, R64 ;  /* 0x00007610ff407816 */ /* 0x000fe40000000040 */
[----:B------:R-:W-:-:S02]  /*f590*/  PRMT R65, RZ, 0x7610, R65 ;  /* 0x00007610ff417816 */ /* 0x000fc40000000041 */
        /* <DEDUP_REMOVED lines=9> */
[----:B------:R-:W-:Y:S02]  /*f630*/  PRMT R74, RZ, 0x7610, R74 ;  /* 0x00007610ff4a7816 */ /* 0x000fe4000000004a */
[----:B------:R-:W-:Y:S02]  /*f640*/  SEL R24, R18, R24, !P6 ;  /* 0x0000001812187207 */ /* 0x000fe40007000000 */
[----:B------:R-:W-:-:S02]  /*f650*/  PRMT R77, RZ, 0x7610, R77 ;  /* 0x00007610ff4d7816 */ /* 0x000fc4000000004d */
[C---:B------:R-:W-:Y:S02]  /*f660*/  SEL R23, R18.reuse, R23, !P6 ;  /* 0x0000001712177207 */ /* 0x040fe40007000000 */
[C---:B------:R-:W-:Y:S02]  /*f670*/  SEL R22, R18.reuse, R22, !P6 ;  /* 0x0000001612167207 */ /* 0x040fe40007000000 */
[----:B------:R-:W-:Y:S02]  /*f680*/  PRMT R75, RZ, 0x7610, R75 ;  /* 0x00007610ff4b7816 */ /* 0x000fe4000000004b */
[C---:B------:R-:W-:Y:S02]  /*f690*/  SEL R19, R18.reuse, R19, !P6 ;  /* 0x0000001312137207 */ /* 0x040fe40007000000 */
[C---:B------:R-:W-:Y:S02]  /*f6a0*/  SEL R20, R18.reuse, R20, !P6 ;  /* 0x0000001412147207 */ /* 0x040fe40007000000 */
[----:B------:R-:W-:-:S02]  /*f6b0*/  SEL R12, R18, R12, !P6 ;  /* 0x0000000c120c7207 */ /* 0x000fc40007000000 */
[C---:B------:R-:W-:Y:S02]  /*f6c0*/  SEL R3, R18.reuse, R3, !P6 ;  /* 0x0000000312037207 */ /* 0x040fe40007000000 */
[----:B------:R-:W-:Y:S01]  /*f6d0*/  SEL R63, R18, R63, !P6 ;  /* 0x0000003f123f7207 */ /* 0x000fe20007000000 */
[----:B------:R-:W-:Y:S01]  /*f6e0*/  VOTEU.ALL UP1, P2 ;  /* 0x0000000000ff7886 */ /* 0x000fe20001020000 */
[----:B------:R-:W0:Y:S01]  /*f6f0*/  LDCU UR16, c[0x0][0x3b0] ;  /* 0x00007600ff1077ac */ /* 0x000e220008000800 */
[----:B---3--:R-:W-:Y:S01]  /*f700*/  IMAD.X R76, R26, 0x1, R7, P3 ;  /* 0x000000011a4c7824 */ /* 0x008fe200018e0607 */
[----:B--2---:R-:W-:-:S04]  /*f710*/  IADD3 R32, P3, PT, R2, R8, RZ ;  /* 0x0000000802207210 */ /* 0x004fc80007f7e0ff */
[----:B------:R-:W-:Y:S04]  /*f720*/  STL [R1+0x254], R76 ;  /* 0x0002544c01007387 */ /* 0x000fe80000100800 */
[----:B------:R-:W-:Y:S04]  /*f730*/  STL [R1+0x260], R32 ;  /* 0x0002602001007387 */ /* 0x000fe80000100800 */
[----:B----4-:R1:W-:Y:S02]  /*f740*/  STL [R1+0x108], R33 ;  /* 0x0001082101007387 */ /* 0x0103e40000100800 */
[----:B-1----:R-:W-:-:S02]  /*f750*/  IMAD.X R33, R26, 0x1, R5, P3 ;  /* 0x000000011a217824 */ /* 0x002fc400018e0605 */
[----:B------:R-:W-:Y:S02]  /*f760*/  @P1 IMAD.MOV.U32 R26, RZ, RZ, R27 ;  /* 0x000000ffff1a1224 */ /* 0x000fe400078e001b */
[----:B------:R-:W-:Y:S01]  /*f770*/  @P1 IMAD.MOV.U32 R27, RZ, RZ, R76 ;  /* 0x000000ffff1b1224 */ /* 0x000fe200078e004c */
[----:B------:R-:W2:Y:S04]  /*f780*/  @P5 LDG.E.U8 R34, desc[UR20][R32.64] ;  /* 0x0000001420225981 */ /* 0x000ea8000c1e1100 */
[----:B------:R1:W3:Y:S01]  /*f790*/  @P1 LDG.E.U8 R78, desc[UR20][R26.64] ;  /* 0x000000141a4e1981 */ /* 0x0002e2000c1e1100 */
[----:B------:R-:W-:Y:S01]  /*f7a0*/  IMAD R2, R69, UR5, RZ ;  /* 0x0000000545027c24 */ /* 0x000fe2000f8e02ff */
[----:B------:R-:W4:Y:S02]  /*f7b0*/  LDCU UR5, c[0x0][0x3b0] ;  /* 0x00007600ff0577ac */ /* 0x000f240008000800 */
[----:B------:R-:W2:Y:S02]  /*f7c0*/  LDL.LU R76, [R1+0x127c] ;  /* 0x00127c00014c7983 */ /* 0x000ea40000300800 */
[----:B-1----:R-:W-:-:S02]  /*f7d0*/  IADD3 R27, P3, PT, R2, R9, RZ ;  /* 0x00000009021b7210 */ /* 0x002fc40007f7e0ff */
[----:B------:R-:W-:-:S05]  /*f7e0*/  SHF.R.S32.HI R26, RZ, 0x1f, R2 ;  /* 0x0000001fff1a7819 */ /* 0x000fca0000011402 */
[----:B------:R-:W-:Y:S01]  /*f7f0*/  IMAD.X R32, R26, 0x1, R7, P3 ;  /* 0x000000011a207824 */ /* 0x000fe200018e0607 */
[----:B---3--:R1:W-:Y:S04]  /*f800*/  STL [R1+0xc4], R78 ;  /* 0x0000c44e01007387 */ /* 0x0083e80000100800 */
[----:B-1----:R-:W3:Y:S04]  /*f810*/  LDL.LU R78, [R1+0x1278] ;  /* 0x00127800014e7983 */ /* 0x002ee80000300800 */
[----:B------:R-:W-:Y:S04]  /*f820*/  STL [R1+0x25c], R33 ;  /* 0x00025c2101007387 */ /* 0x000fe80000100800 */
[----:B------:R-:W-:Y:S04]  /*f830*/  STL [R1+0x2d8], R27 ;  /* 0x0002d81b01007387 */ /* 0x000fe80000100800 */
[----:B--2---:R1:W-:Y:S02]  /*f840*/  STL [R1+0xc0], R34 ;  /* 0x0000c02201007387 */ /* 0x0043e40000100800 */
[----:B-1----:R-:W-:-:S05]  /*f850*/  IADD3 R34, P3, PT, R2, R8, RZ ;  /* 0x0000000802227210 */ /* 0x002fca0007f7e0ff */
[----:B------:R-:W-:Y:S02]  /*f860*/  IMAD.X R33, R26, 0x1, R5, P3 ;  /* 0x000000011a217824 */ /* 0x000fe400018e0605 */
[----:B------:R-:W-:Y:S02]  /*f870*/  @P1 IMAD.MOV.U32 R26, RZ, RZ, R27 ;  /* 0x000000ffff1a1224 */ /* 0x000fe400078e001b */
[----:B------:R-:W-:Y:S01]  /*f880*/  @P1 IMAD.MOV.U32 R27, RZ, RZ, R32 ;  /* 0x000000ffff1b1224 */ /* 0x000fe200078e0020 */
[----:B------:R1:W-:Y:S04]  /*f890*/  STL [R1+0x2d4], R32 ;  /* 0x0002d42001007387 */ /* 0x0003e80000100800 */
[----:B------:R2:W3:Y:S01]  /*f8a0*/  @P1 LDG.E.U8 R36, desc[UR20][R26.64] ;  /* 0x000000141a241981 */ /* 0x0004e2000c1e1100 */
[----:B-1----:R-:W-:-:S05]  /*f8b0*/  @P5 IMAD.MOV.U32 R32, RZ, RZ, R34 ;  /* 0x000000ffff205224 */ /* 0x002fca00078e0022 */
[----:B------:R-:W4:Y:S01]  /*f8c0*/  @P5 LDG.E.U8 R31, desc[UR20][R32.64] ;  /* 0x00000014201f5981 */ /* 0x000f22000c1e1100 */
[----:B------:R-:W-:Y:S01]  /*f8d0*/  IMAD R2, R61, UR4, RZ ;  /* 0x000000043d027c24 */ /* 0x000fe2000f8e02ff */
[----:B------:R-:W1:Y:S02]  /*f8e0*/  LDCU UR4, c[0x0][0x3b0] ;  /* 0x00007600ff0477ac */ /* 0x000e640008000800 */
[----:B------:R-:W-:Y:S04]  /*f8f0*/  STL [R1+0x2e0], R34 ;  /* 0x0002e02201007387 */ /* 0x000fe80000100800 */
[----:B------:R-:W-:Y:S01]  /*f900*/  STL [R1+0x2dc], R33 ;  /* 0x0002dc2101007387 */ /* 0x000fe20000100800 */
[----:B--2---:R-:W-:-:S03]  /*f910*/  SHF.R.S32.HI R26, RZ, 0x1f, R2 ;  /* 0x0000001fff1a7819 */ /* 0x004fc60000011402 */
[----:B---3--:R2:W-:Y:S02]  /*f920*/  STL [R1+0xb4], R36 ;  /* 0x0000b42401007387 */ /* 0x0085e40000100800 */
[----:B--2---:R-:W-:-:S05]  /*f930*/  IADD3 R36, P3, PT, R2, R9, RZ ;  /* 0x0000000902247210 */ /* 0x004fca0007f7e0ff */
[----:B------:R-:W-:Y:S01]  /*f940*/  STL [R1+0x374], R36 ;  /* 0x0003742401007387 */ /* 0x000fe20000100800 */
[----:B------:R-:W-:-:S03]  /*f950*/  IMAD.X R27, R26, 0x1, R7, P3 ;  /* 0x000000011a1b7824 */ /* 0x000fc600018e0607 */
[----:B----4-:R2:W-:Y:S02]  /*f960*/  STL [R1+0xb0], R31 ;  /* 0x0000b01f01007387 */ /* 0x0105e40000100800 */
[----:B--2---:R-:W-:-:S05]  /*f970*/  IADD3 R31, P3, PT, R2, R8, RZ ;  /* 0x00000008021f7210 */ /* 0x004fca0007f7e0ff */
[----:B------:R-:W-:Y:S02]  /*f980*/  IMAD.X R34, R26, 0x1, R5, P3 ;  /* 0x000000011a227824 */ /* 0x000fe400018e0605 */
[----:B------:R-:W-:-:S05]  /*f990*/  @P1 IMAD.MOV.U32 R26, RZ, RZ, R36 ;  /* 0x000000ffff1a1224 */ /* 0x000fca00078e0024 */
[----:B------:R2:W3:Y:S01]  /*f9a0*/  @P1 LDG.E.U8 R35, desc[UR20][R26.64] ;  /* 0x000000141a231981 */ /* 0x0004e2000c1e1100 */
[----:B------:R-:W-:Y:S01]  /*f9b0*/  IMAD R2, R53, UR5, RZ ;  /* 0x0000000535027c24 */ /* 0x000fe2000f8e02ff */
[----:B------:R-:W4:Y:S02]  /*f9c0*/  LDCU UR5, c[0x0][0x3b0] ;  /* 0x00007600ff0577ac */ /* 0x000f240008000800 */
[----:B------:R-:W-:Y:S04]  /*f9d0*/  STL [R1+0x370], R27 ;  /* 0x0003701b01007387 */ /* 0x000fe80000100800 */
[----:B------:R-:W-:Y:S01]  /*f9e0*/  STL [R1+0x37c], R31 ;  /* 0x00037c1f01007387 */ /* 0x000fe20000100800 */
[----:B------:R-:W-:Y:S01]  /*f9f0*/  @P5 IMAD.MOV.U32 R32, RZ, RZ, R31 ;  /* 0x000000ffff205224 */ /* 0x000fe200078e001f */
[----:B--2---:R-:W-:-:S02]  /*fa00*/  SHF.R.S32.HI R26, RZ, 0x1f, R2 ;  /* 0x0000001fff1a7819 */ /* 0x004fc40000011402 */
[----:B------:R-:W-:Y:S01]  /*fa10*/  STL [R1+0x378], R34 ;  /* 0x0003782201007387 */ /* 0x000fe20000100800 */
[----:B------:R-:W-:-:S05]  /*fa20*/  @P5 IMAD.MOV.U32 R33, RZ, RZ, R34 ;  /* 0x000000ffff215224 */ /* 0x000fca00078e0022 */
[----:B------:R-:W2:Y:S04]  /*fa30*/  @P5 LDG.E.U8 R39, desc[UR20][R32.64] ;  /* 0x0000001420275981 */ /* 0x000ea8000c1e1100 */
[----:B---3--:R3:W-:Y:S02]  /*fa40*/  STL [R1+0xac], R35 ;  /* 0x0000ac2301007387 */ /* 0x0087e40000100800 */
[----:B---3--:R-:W-:-:S05]  /*fa50*/  IADD3 R35, P3, PT, R2, R9, RZ ;  /* 0x0000000902237210 */ /* 0x008fca0007f7e0ff */
[----:B------:R-:W-:Y:S01]  /*fa60*/  IMAD.X R27, R26, 0x1, R7, P3 ;  /* 0x000000011a1b7824 */ /* 0x000fe200018e0607 */
[----:B------:R-:W-:-:S05]  /*fa70*/  IADD3 R31, P3, PT, R2, R8, RZ ;  /* 0x00000008021f7210 */ /* 0x000fca0007f7e0ff */
[----:B------:R-:W-:Y:S02]  /*fa80*/  IMAD.X R34, R26, 0x1, R5, P3 ;  /* 0x000000011a227824 */ /* 0x000fe400018e0605 */
[----:B------:R-:W-:-:S05]  /*fa90*/  @P1 IMAD.MOV.U32 R26, RZ, RZ, R35 ;  /* 0x000000ffff1a1224 */ /* 0x000fca00078e0023 */
[----:B------:R3:W4:Y:S01]  /*faa0*/  @P1 LDG.E.U8 R40, desc[UR20][R26.64] ;  /* 0x000000141a281981 */ /* 0x000722000c1e1100 */
[----:B-1----:R-:W-:Y:S01]  /*fab0*/  IMAD R2, R45, UR4, RZ ;  /* 0x000000042d027c24 */ /* 0x002fe2000f8e02ff */
[----:B------:R-:W1:Y:S02]  /*fac0*/  LDCU UR4, c[0x0][0x3b0] ;  /* 0x00007600ff0477ac */ /* 0x000e640008000800 */
[----:B--2---:R-:W-:Y:S01]  /*fad0*/  STL [R1+0x1208], R39 ;  /* 0x0012082701007387 */ /* 0x004fe20000100800 */
[----:B------:R-:W-:-:S03]  /*fae0*/  @P5 IMAD.MOV.U32 R32, RZ, RZ, R31 ;  /* 0x000000ffff205224 */ /* 0x000fc600078e001f */
[----:B------:R2:W-:Y:S01]  /*faf0*/  STL [R1+0x3f4], R35 ;  /* 0x0003f42301007387 */ /* 0x0005e20000100800 */
[----:B------:R-:W-:Y:S01]  /*fb00*/  @P5 IMAD.MOV.U32 R33, RZ, RZ, R34 ;  /* 0x000000ffff215224 */ /* 0x000fe200078e0022 */
[----:B---3--:R-:W-:Y:S02]  /*fb10*/  SHF.R.S32.HI R26, RZ, 0x1f, R2 ;  /* 0x0000001fff1a7819 */ /* 0x008fe40000011402 */
[----:B------:R3:W-:Y:S01]  /*fb20*/  STL [R1+0x3f0], R27 ;  /* 0x0003f01b01007387 */ /* 0x0007e20000100800 */
[----:B--2---:R-:W-:-:S03]  /*fb30*/  IADD3 R35, P3, PT, R2, R9, RZ ;  /* 0x0000000902237210 */ /* 0x004fc60007f7e0ff */
[----:B------:R2:W-:Y:S02]  /*fb40*/  STL [R1+0x3fc], R31 ;  /* 0x0003fc1f01007387 */ /* 0x0005e40000100800 */
[----:B---3--:R-:W-:Y:S02]  /*fb50*/  IMAD.X R27, R26, 0x1, R7, P3 ;  /* 0x000000011a1b7824 */ /* 0x008fe400018e0607 */
[----:B------:R3:W4:Y:S01]  /*fb60*/  @P5 LDG.E.U8 R41, desc[UR20][R32.64] ;  /* 0x0000001420295981 */ /* 0x000722000c1e1100 */
[----:B--2---:R-:W-:-:S05]  /*fb70*/  IADD3 R31, P3, PT, R2, R8, RZ ;  /* 0x00000008021f7210 */ /* 0x004fca0007f7e0ff */
[----:B---3--:R-:W-:Y:S01]  /*fb80*/  @P5 IMAD.MOV.U32 R32, RZ, RZ, R31 ;  /* 0x000000ffff205224 */ /* 0x008fe200078e001f */
[----:B----4-:R-:W-:Y:S04]  /*fb90*/  STL [R1+0x120c], R40 ;  /* 0x00120c2801007387 */ /* 0x010fe80000100800 */
[----:B------:R2:W-:Y:S02]  /*fba0*/  STL [R1+0x3f8], R34 ;  /* 0x0003f82201007387 */ /* 0x0005e40000100800 */
[----:B--2---:R-:W-:Y:S02]  /*fbb0*/  IMAD.X R34, R26, 0x1, R5, P3 ;  /* 0x000000011a227824 */ /* 0x004fe400018e0605 */
[----:B------:R-:W-:-:S05]  /*fbc0*/  @P1 IMAD.MOV.U32 R26, RZ, RZ, R35 ;  /* 0x000000ffff1a1224 */ /* 0x000fca00078e0023 */
[----:B------:R2:W3:Y:S01]  /*fbd0*/  @P1 LDG.E.U8 R42, desc[UR20][R26.64] ;  /* 0x000000141a2a1981 */ /* 0x0004e2000c1e1100 */
[----:B------:R-:W-:-:S05]  /*fbe0*/  @P5 IMAD.MOV.U32 R33, RZ, RZ, R34 ;  /* 0x000000ffff215224 */ /* 0x000fca00078e0022 */
[----:B------:R4:W3:Y:S01]  /*fbf0*/  @P5 LDG.E.U8 R28, desc[UR20][R32.64] ;  /* 0x00000014201c5981 */ /* 0x0008e2000c1e1100 */
[----:B------:R-:W-:Y:S01]  /*fc00*/  IMAD R2, R37, UR5, RZ ;  /* 0x0000000525027c24 */ /* 0x000fe2000f8e02ff */
[----:B------:R-:W0:Y:S02]  /*fc10*/  LDCU UR5, c[0x0][0x3b0] ;  /* 0x00007600ff0577ac */ /* 0x000e240008000800 */
[----:B------:R-:W-:Y:S02]  /*fc20*/  STL [R1+0x1210], R41 ;  /* 0x0012102901007387 */ /* 0x000fe40000100800 */
[----:B--2---:R-:W-:Y:S02]  /*fc30*/  SHF.R.S32.HI R26, RZ, 0x1f, R2 ;  /* 0x0000001fff1a7819 */ /* 0x004fe40000011402 */
[----:B------:R2:W-:Y:S04]  /*fc40*/  STL [R1+0x8d8], R35 ;  /* 0x0008d82301007387 */ /* 0x0005e80000100800 */
[----:B------:R0:W-:Y:S01]  /*fc50*/  STL [R1+0x8d4], R27 ;  /* 0x0008d41b01007387 */ /* 0x0001e20000100800 */
[----:B--2---:R-:W-:-:S03]  /*fc60*/  IADD3 R35, P3, PT, R2, R9, RZ ;  /* 0x0000000902237210 */ /* 0x004fc60007f7e0ff */
[----:B------:R2:W-:Y:S02]  /*fc70*/  STL [R1+0x8e0], R31 ;  /* 0x0008e01f01007387 */ /* 0x0005e40000100800 */
[----:B0-----:R-:W-:Y:S01]  /*fc80*/  IMAD.X R27, R26, 0x1, R7, P3 ;  /* 0x000000011a1b7824 */ /* 0x001fe200018e0607 */
[----:B--2---:R-:W-:Y:S01]  /*fc90*/  IADD3 R31, P3, PT, R2, R8, RZ ;  /* 0x00000008021f7210 */ /* 0x004fe20007f7e0ff */
[----:B-1----:R-:W-:Y:S01]  /*fca0*/  IMAD R2, R29, UR4, RZ ;  /* 0x000000041d027c24 */ /* 0x002fe2000f8e02ff */
[----:B------:R-:W0:Y:S03]  /*fcb0*/  LDCU UR4, c[0x0][0x3b0] ;  /* 0x00007600ff0477ac */ /* 0x000e260008000800 */
[----:B----4-:R-:W-:Y:S01]  /*fcc0*/  @P5 IMAD.MOV.U32 R32, RZ, RZ, R31 ;  /* 0x000000ffff205224 */ /* 0x010fe200078e001f */
[----:B---3--:R-:W-:Y:S04]  /*fcd0*/  STL [R1+0x1214], R42 ;  /* 0x0012142a01007387 */ /* 0x008fe80000100800 */
[----:B------:R1:W-:Y:S02]  /*fce0*/  STL [R1+0x8dc], R34 ;  /* 0x0008dc2201007387 */ /* 0x0003e40000100800 */
[----:B-1----:R-:W-:-:S02]  /*fcf0*/  IMAD.X R34, R26, 0x1, R5, P3 ;  /* 0x000000011a227824 */ /* 0x002fc400018e0605 */
[----:B------:R-:W-:Y:S01]  /*fd00*/  @P1 IMAD.MOV.U32 R26, RZ, RZ, R35 ;  /* 0x000000ffff1a1224 */ /* 0x000fe200078e0023 */
[----:B------:R-:W-:Y:S01]  /*fd10*/  IADD3 R29, P3, PT, R2, R9, RZ ;  /* 0x00000009021d7210 */ /* 0x000fe20007f7e0ff */
[----:B------:R-:W-:-:S03]  /*fd20*/  @P5 IMAD.MOV.U32 R33, RZ, RZ, R34 ;  /* 0x000000ffff215224 */ /* 0x000fc600078e0022 */
[----:B------:R1:W2:Y:S04]  /*fd30*/  @P1 LDG.E.U8 R43, desc[UR20][R26.64] ;  /* 0x000000141a2b1981 */ /* 0x0002a8000c1e1100 */
[----:B------:R-:W-:Y:S04]  /*fd40*/  STL [R1+0x1218], R28 ;  /* 0x0012181c01007387 */ /* 0x000fe80000100800 */
[----:B------:R-:W3:Y:S01]  /*fd50*/  @P5 LDG.E.U8 R44, desc[UR20][R32.64] ;  /* 0x00000014202c5981 */ /* 0x000ee2000c1e1100 */
[----:B-1----:R-:W-:-:S03]  /*fd60*/  SHF.R.S32.HI R26, RZ, 0x1f, R2 ;  /* 0x0000001fff1a7819 */ /* 0x002fc60000011402 */
[----:B------:R-:W-:Y:S04]  /*fd70*/  STL [R1+0x8f8], R35 ;  /* 0x0008f82301007387 */ /* 0x000fe80000100800 */
[----:B------:R1:W-:Y:S04]  /*fd80*/  STL [R1+0x8f4], R27 ;  /* 0x0008f41b01007387 */ /* 0x0003e80000100800 */
[----:B------:R4:W-:Y:S01]  /*fd90*/  STL [R1+0x900], R31 ;  /* 0x0009001f01007387 */ /* 0x0009e20000100800 */
[----:B-1----:R-:W-:Y:S01]  /*fda0*/  IMAD.X R27, R26, 0x1, R7, P3 ;  /* 0x000000011a1b7824 */ /* 0x002fe200018e0607 */
[----:B------:R-:W-:-:S05]  /*fdb0*/  IADD3 R28, P3, PT, R2, R8, RZ ;  /* 0x00000008021c7210 */ /* 0x000fca0007f7e0ff */
[----:B----4-:R-:W-:Y:S02]  /*fdc0*/  IMAD.X R31, R26, 0x1, R5, P3 ;  /* 0x000000011a1f7824 */ /* 0x010fe400018e0605 */
[----:B------:R-:W-:-:S05]  /*fdd0*/  @P1 IMAD.MOV.U32 R26, RZ, RZ, R29 ;  /* 0x000000ffff1a1224 */ /* 0x000fca00078e001d */
[----:B------:R1:W4:Y:S01]  /*fde0*/  @P1 LDG.E.U8 R47, desc[UR20][R26.64] ;  /* 0x000000141a2f1981 */ /* 0x000322000c1e1100 */
[----:B------:R-:W-:Y:S01]  /*fdf0*/  IMAD R2, R21, UR5, RZ ;  /* 0x0000000515027c24 */ /* 0x000fe2000f8e02ff */
[----:B------:R-:W0:Y:S04]  /*fe00*/  LDCU UR5, c[0x0][0x3b0] ;  /* 0x00007600ff0577ac */ /* 0x000e280008000800 */
[----:B------:R-:W-:Y:S01]  /*fe10*/  SHF.R.S32.HI R21, RZ, 0x1f, R2 ;  /* 0x0000001fff157819 */ /* 0x000fe20000011402 */
[----:B-1----:R-:W-:Y:S01]  /*fe20*/  @P5 IMAD.MOV.U32 R26, RZ, RZ, R28 ;  /* 0x000000ffff1a5224 */ /* 0x002fe200078e001c */
[----:B--2---:R-:W-:Y:S04]  /*fe30*/  STL [R1+0x121c], R43 ;  /* 0x00121c2b01007387 */ /* 0x004fe80000100800 */
[----:B------:R-:W-:Y:S04]  /*fe40*/  STL [R1+0x8fc], R34 ;  /* 0x0008fc2201007387 */ /* 0x000fe80000100800 */
[----:B---3--:R-:W-:Y:S04]  /*fe50*/  STL [R1+0x1220], R44 ;  /* 0x0012202c01007387 */ /* 0x008fe80000100800 */
[----:B------:R1:W-:Y:S04]  /*fe60*/  STL [R1+0x918], R29 ;  /* 0x0009181d01007387 */ /* 0x0003e80000100800 */
[----:B------:R2:W-:Y:S01]  /*fe70*/  STL [R1+0x914], R27 ;  /* 0x0009141b01007387 */ /* 0x0005e20000100800 */
[----:B-1----:R-:W-:-:S03]  /*fe80*/  IADD3 R29, P3, PT, R2, R9, RZ ;  /* 0x00000009021d7210 */ /* 0x002fc60007f7e0ff */
[----:B------:R1:W-:Y:S01]  /*fe90*/  STL [R1+0x920], R28 ;  /* 0x0009201c01007387 */ /* 0x0003e20000100800 */
[----:B--2---:R-:W-:Y:S02]  /*fea0*/  @P5 IMAD.MOV.U32 R27, RZ, RZ, R31 ;  /* 0x000000ffff1b5224 */ /* 0x004fe400078e001f */
[----:B------:R-:W-:-:S03]  /*feb0*/  IMAD.X R32, R21, 0x1, R7, P3 ;  /* 0x0000000115207824 */ /* 0x000fc600018e0607 */
[----:B------:R2:W3:Y:S01]  /*fec0*/  @P5 LDG.E.U8 R48, desc[UR20][R26.64] ;  /* 0x000000141a305981 */ /* 0x0004e2000c1e1100 */
[----:B-1----:R-:W-:-:S03]  /*fed0*/  IADD3 R28, P3, PT, R2, R8, RZ ;  /* 0x00000008021c7210 */ /* 0x002fc60007f7e0ff */
[----:B----4-:R-:W-:Y:S01]  /*fee0*/  STL [R1+0x1224], R47 ;  /* 0x0012242f01007387 */ /* 0x010fe20000100800 */
[----:B--2---:R-:W-:Y:S02]  /*fef0*/  @P1 IMAD.MOV.U32 R26, RZ, RZ, R29 ;  /* 0x000000ffff1a1224 */ /* 0x004fe400078e001d */
[----:B------:R-:W-:Y:S01]  /*ff00*/  @P1 IMAD.MOV.U32 R27, RZ, RZ, R32 ;  /* 0x000000ffff1b1224 */ /* 0x000fe200078e0020 */
[----:B------:R1:W-:Y:S04]  /*ff10*/  STL [R1+0x91c], R31 ;  /* 0x00091c1f01007387 */ /* 0x0003e80000100800 */
[----:B------:R2:W4:Y:S01]  /*ff20*/  @P1 LDG.E.U8 R49, desc[UR20][R26.64] ;  /* 0x000000141a311981 */ /* 0x000522000c1e1100 */
[----:B-1----:R-:W-:Y:S02]  /*ff30*/  IMAD.X R31, R21, 0x1, R5, P3 ;  /* 0x00000001151f7824 */ /* 0x002fe400018e0605 */
[----:B--2---:R-:W-:-:S02]  /*ff40*/  @P5 IMAD.MOV.U32 R26, RZ, RZ, R28 ;  /* 0x000000ffff1a5224 */ /* 0x004fc400078e001c */
[----:B------:R-:W-:-:S05]  /*ff50*/  @P5 IMAD.MOV.U32 R27, RZ, RZ, R31 ;  /* 0x000000ffff1b5224 */ /* 0x000fca00078e001f */
[----:B------:R1:W2:Y:S01]  /*ff60*/  @P5 LDG.E.U8 R50, desc[UR20][R26.64] ;  /* 0x000000141a325981 */ /* 0x0002a2000c1e1100 */
[----:B0-----:R-:W-:Y:S01]  /*ff70*/  IMAD R2, R79, UR4, RZ ;  /* 0x000000044f027c24 */ /* 0x001fe2000f8e02ff */
[----:B------:R-:W0:Y:S04]  /*ff80*/  LDCU UR4, c[0x0][0x3b0] ;  /* 0x00007600ff0477ac */ /* 0x000e280008000800 */
[----:B------:R-:W-:Y:S01]  /*ff90*/  SHF.R.S32.HI R21, RZ, 0x1f, R2 ;  /* 0x0000001fff157819 */ /* 0x000fe20000011402 */
[----:B---3--:R-:W-:Y:S04]  /*ffa0*/  STL [R1+0x1228], R48 ;  /* 0x0012283001007387 */ /* 0x008fe80000100800 */
[----:B------:R3:W-:Y:S04]  /*ffb0*/  STL [R1+0x938], R29 ;  /* 0x0009381d01007387 */ /* 0x0007e80000100800 */
[----:B------:R0:W-:Y:S01]  /*ffc0*/  STL [R1+0x934], R32 ;  /* 0x0009342001007387 */ /* 0x0001e20000100800 */
[----:B---3--:R-:W-:-:S03]  /*ffd0*/  IADD3 R29, P3, PT, R2, R9, RZ ;  /* 0x00000009021d7210 */ /* 0x008fc60007f7e0ff */
[----:B------:R3:W-:Y:S02]  /*ffe0*/  STL [R1+0x940], R28 ;  /* 0x0009401c01007387 */ /* 0x0007e40000100800 */
[----:B0-----:R-:W-:Y:S02]  /*fff0*/  IMAD.X R32, R21, 0x1, R7, P3 ;  /* 0x0000000115207824 */ /* 0x001fe400018e0607 */
[----:B----4-:R-:W-:Y:S01]  /*10000*/  STL [R1+0x122c], R49 ;  /* 0x00122c3101007387 */ /* 0x010fe20000100800 */
[----:B-1----:R-:W-:Y:S01]  /*10010*/  @P1 IMAD.MOV.U32 R26, RZ, RZ, R29 ;  /* 0x000000ffff1a1224 */ /* 0x002fe200078e001d */
[----:B---3--:R-:W-:Y:S01]  /*10020*/  IADD3 R28, P3, PT, R2, R8, RZ ;  /* 0x00000008021c7210 */ /* 0x008fe20007f7e0ff */
[----:B------:R-:W-:Y:S01]  /*10030*/  IMAD R2, R87, UR5, RZ ;  /* 0x0000000557027c24 */ /* 0x000fe2000f8e02ff */
[----:B------:R0:W-:Y:S01]  /*10040*/  STL [R1+0x93c], R31 ;  /* 0x00093c1f01007387 */ /* 0x0001e20000100800 */
[----:B------:R-:W-:Y:S01]  /*10050*/  @P1 IMAD.MOV.U32 R27, RZ, RZ, R32 ;  /* 0x000000ffff1b1224 */ /* 0x000fe200078e0020 */
[----:B------:R-:W1:Y:S04]  /*10060*/  LDCU UR5, c[0x0][0x3b0] ;  /* 0x00007600ff0577ac */ /* 0x000e680008000800 */
[----:B------:R3:W4:Y:S04]  /*10070*/  @P1 LDG.E.U8 R51, desc[UR20][R26.64] ;  /* 0x000000141a331981 */ /* 0x000728000c1e1100 */
[----:B--2---:R-:W-:Y:S01]  /*10080*/  STL [R1+0x1230], R50 ;  /* 0x0012303201007387 */ /* 0x004fe20000100800 */
[----:B0-----:R-:W-:Y:S01]  /*10090*/  IMAD.X R31, R21, 0x1, R5, P3 ;  /* 0x00000001151f7824 */ /* 0x001fe200018e0605 */
[----:B------:R-:W-:-:S02]  /*100a0*/  SHF.R.S32.HI R21, RZ, 0x1f, R2 ;  /* 0x0000001fff157819 */ /* 0x000fc40000011402 */
[----:B------:R0:W-:Y:S01]  /*100b0*/  STL [R1+0x958], R29 ;  /* 0x0009581d01007387 */ /* 0x0001e20000100800 */
[----:B---3--:R-:W-:Y:S02]  /*100c0*/  @P5 IMAD.MOV.U32 R26, RZ, RZ, R28 ;  /* 0x000000ffff1a5224 */ /* 0x008fe400078e001c */
[----:B------:R-:W-:Y:S01]  /*100d0*/  @P5 IMAD.MOV.U32 R27, RZ, RZ, R31 ;  /* 0x000000ffff1b5224 */ /* 0x000fe200078e001f */
[----:B------:R2:W-:Y:S04]  /*100e0*/  STL [R1+0x954], R32 ;  /* 0x0009542001007387 */ /* 0x0005e80000100800 */
[----:B------:R3:W4:Y:S01]  /*100f0*/  @P5 LDG.E.U8 R93, desc[UR20][R26.64] ;  /* 0x000000141a5d5981 */ /* 0x000722000c1e1100 */
[----:B0-----:R-:W-:-:S05]  /*10100*/  IADD3 R29, P3, PT, R2, R9, RZ ;  /* 0x00000009021d7210 */ /* 0x001fca0007f7e0ff */
[----:B--2---:R-:W-:Y:S02]  /*10110*/  IMAD.X R32, R21, 0x1, R7, P3 ;  /* 0x0000000115207824 */ /* 0x004fe400018e0607 */
[----:B---3--:R-:W-:Y:S02]  /*10120*/  @P1 IMAD.MOV.U32 R26, RZ, RZ, R29 ;  /* 0x000000ffff1a1224 */ /* 0x008fe400078e001d */
[----:B------:R-:W-:-:S05]  /*10130*/  @P1 IMAD.MOV.U32 R27, RZ, RZ, R32 ;  /* 0x000000ffff1b1224 */ /* 0x000fca00078e0020 */
[----:B------:R0:W2:Y:S04]  /*10140*/  @P1 LDG.E.U8 R90, desc[UR20][R26.64] ;  /* 0x000000141a5a1981 */ /* 0x0000a8000c1e1100 */
[----:B------:R3:W-:Y:S02]  /*10150*/  STL [R1+0x960], R28 ;  /* 0x0009601c01007387 */ /* 0x0007e40000100800 */
[----:B---3--:R-:W-:Y:S01]  /*10160*/  IADD3 R28, P3, PT, R2, R8, RZ ;  /* 0x00000008021c7210 */ /* 0x008fe20007f7e0ff */
[----:B------:R-:W-:Y:S01]  /*10170*/  IMAD R2, R17, UR4, RZ ;  /* 0x0000000411027c24 */ /* 0x000fe2000f8e02ff */
[----:B------:R-:W3:Y:S03]  /*10180*/  LDCU UR4, c[0x0][0x3b0] ;  /* 0x00007600ff0477ac */ /* 0x000ee60008000800 */
[----:B0-----:R-:W-:Y:S01]  /*10190*/  @P5 IMAD.MOV.U32 R26, RZ, RZ, R28 ;  /* 0x000000ffff1a5224 */ /* 0x001fe200078e001c */
[----:B------:R-:W-:Y:S01]  /*101a0*/  SHF.R.S32.HI R17, RZ, 0x1f, R2 ;  /* 0x0000001fff117819 */ /* 0x000fe20000011402 */
[----:B----4-:R-:W-:Y:S04]  /*101b0*/  STL [R1+0x1234], R51 ;  /* 0x0012343301007387 */ /* 0x010fe80000100800 */
[----:B------:R0:W-:Y:S02]  /*101c0*/  STL [R1+0x95c], R31 ;  /* 0x00095c1f01007387 */ /* 0x0001e40000100800 */
[----:B0-----:R-:W-:-:S02]  /*101d0*/  IMAD.X R31, R21, 0x1, R5, P3 ;  /* 0x00000001151f7824 */ /* 0x001fc400018e0605 */
[----:B------:R-:W-:Y:S02]  /*101e0*/  STL [R1+0x1238], R93 ;  /* 0x0012385d01007387 */ /* 0x000fe40000100800 */
[----:B------:R-:W-:Y:S02]  /*101f0*/  @P5 IMAD.MOV.U32 R27, RZ, RZ, R31 ;  /* 0x000000ffff1b5224 */ /* 0x000fe400078e001f */
[----:B------:R0:W-:Y:S04]  /*10200*/  STL [R1+0x978], R29 ;  /* 0x0009781d01007387 */ /* 0x0001e80000100800 */
[----:B------:R-:W-:Y:S04]  /*10210*/  STL [R1+0x974], R32 ;  /* 0x0009742001007387 */ /* 0x000fe80000100800 */
[----:B------:R-:W-:Y:S01]  /*10220*/  STL [R1+0x980], R28 ;  /* 0x0009801c01007387 */ /* 0x000fe20000100800 */
[----:B0-----:R-:W-:-:S03]  /*10230*/  IADD3 R29, P3, PT, R2, R9, RZ ;  /* 0x00000009021d7210 */ /* 0x001fc60007f7e0ff */
[----:B------:R0:W4:Y:S04]  /*10240*/  @P5 LDG.E.U8 R91, desc[UR20][R26.64] ;  /* 0x000000141a5b5981 */ /* 0x000128000c1e1100 */
[----:B--2---:R-:W-:Y:S04]  /*10250*/  STL [R1+0x123c], R90 ;  /* 0x00123c5a01007387 */ /* 0x004fe80000100800 */
[----:B------:R2:W-:Y:S02]  /*10260*/  STL [R1+0x97c], R31 ;  /* 0x00097c1f01007387 */ /* 0x0005e40000100800 */
[----:B--2---:R-:W-:Y:S01]  /*10270*/  IMAD.X R31, R17, 0x1, R7, P3 ;  /* 0x00000001111f7824 */ /* 0x004fe200018e0607 */
[----:B------:R-:W-:Y:S01]  /*10280*/  IADD3 R21, P3, PT, R2, R8, RZ ;  /* 0x0000000802157210 */ /* 0x000fe20007f7e0ff */
[----:B-1----:R-:W-:Y:S01]  /*10290*/  IMAD R2, R16, UR5, RZ ;  /* 0x0000000510027c24 */ /* 0x002fe2000f8e02ff */
[----:B------:R-:W1:Y:S01]  /*102a0*/  LDCU UR5, c[0x0][0x3b0] ;  /* 0x00007600ff0577ac */ /* 0x000e620008000800 */
[----:B------:R-:W-:-:S02]  /*102b0*/  @P1 IMAD.MOV.U32 R16, RZ, RZ, R29 ;  /* 0x000000ffff101224 */ /* 0x000fc400078e001d */
[----:B------:R-:W-:Y:S02]  /*102c0*/  IMAD.X R28, R17, 0x1, R5, P3 ;  /* 0x00000001111c7824 */ /* 0x000fe400018e0605 */
[----:B------:R-:W-:-:S05]  /*102d0*/  @P1 IMAD.MOV.U32 R17, RZ, RZ, R31 ;  /* 0x000000ffff111224 */ /* 0x000fca00078e001f */
[----:B------:R2:W3:Y:S01]  /*102e0*/  @P1 LDG.E.U8 R92, desc[UR20][R16.64] ;  /* 0x00000014105c1981 */ /* 0x0004e2000c1e1100 */
[----:B0-----:R-:W-:Y:S02]  /*102f0*/  @P5 IMAD.MOV.U32 R26, RZ, RZ, R21 ;  /* 0x000000ffff1a5224 */ /* 0x001fe400078e0015 */
[----:B------:R-:W-:-:S05]  /*10300*/  @P5 IMAD.MOV.U32 R27, RZ, RZ, R28 ;  /* 0x000000ffff1b5224 */ /* 0x000fca00078e001c */
[----:B------:R-:W3:Y:S01]  /*10310*/  @P5 LDG.E.U8 R89, desc[UR20][R26.64] ;  /* 0x000000141a595981 */ /* 0x000ee2000c1e1100 */
[----:B--2---:R-:W-:-:S03]  /*10320*/  SHF.R.S32.HI R16, RZ, 0x1f, R2 ;  /* 0x0000001fff107819 */ /* 0x004fc60000011402 */
[----:B----4-:R-:W-:Y:S04]  /*10330*/  STL [R1+0x1240], R91 ;  /* 0x0012405b01007387 */ /* 0x010fe80000100800 */
[----:B------:R0:W-:Y:S04]  /*10340*/  STL [R1+0x998], R29 ;  /* 0x0009981d01007387 */ /* 0x0001e80000100800 */
[----:B------:R-:W-:Y:S01]  /*10350*/  STL [R1+0x994], R31 ;  /* 0x0009941f01007387 */ /* 0x000fe20000100800 */
[----:B0-----:R-:W-:-:S03]  /*10360*/  IADD3 R29, P3, PT, R2, R9, RZ ;  /* 0x00000009021d7210 */ /* 0x001fc60007f7e0ff */
[----:B------:R0:W-:Y:S02]  /*10370*/  STL [R1+0x9a0], R21 ;  /* 0x0009a01501007387 */ /* 0x0001e40000100800 */
[----:B------:R-:W-:Y:S01]  /*10380*/  IMAD.X R17, R16, 0x1, R7, P3 ;  /* 0x0000000110117824 */ /* 0x000fe200018e0607 */
[----:B0-----:R-:W-:Y:S01]  /*10390*/  IADD3 R21, P3, PT, R2, R8, RZ ;  /* 0x0000000802157210 */ /* 0x001fe20007f7e0ff */
[----:B---3--:R-:W-:Y:S04]  /*103a0*/  STL [R1+0x1244], R92 ;  /* 0x0012445c01007387 */ /* 0x008fe80000100800 */
[----:B------:R0:W-:Y:S02]  /*103b0*/  STL [R1+0x99c], R28 ;  /* 0x00099c1c01007387 */ /* 0x0001e40000100800 */
[----:B0-----:R-:W-:-:S02]  /*103c0*/  IMAD.X R28, R16, 0x1, R5, P3 ;  /* 0x00000001101c7824 */ /* 0x001fc400018e0605 */
[----:B------:R-:W-:-:S05]  /*103d0*/  @P1 IMAD.MOV.U32 R16, RZ, RZ, R29 ;  /* 0x000000ffff101224 */ /* 0x000fca00078e001d */
[----:B------:R0:W2:Y:S01]  /*103e0*/  @P1 LDG.E.U8 R88, desc[UR20][R16.64] ;  /* 0x0000001410581981 */ /* 0x0000a2000c1e1100 */
[----:B------:R-:W-:Y:S01]  /*103f0*/  IMAD R2, R14, UR4, RZ ;  /* 0x000000040e027c24 */ /* 0x000fe2000f8e02ff */
[----:B------:R-:W3:Y:S02]  /*10400*/  LDCU UR4, c[0x0][0x3b0] ;  /* 0x00007600ff0477ac */ /* 0x000ee40008000800 */
[----:B------:R-:W-:Y:S02]  /*10410*/  STL [R1+0x1248], R89 ;  /* 0x0012485901007387 */ /* 0x000fe40000100800 */
[----:B------:R-:W-:Y:S02]  /*10420*/  SHF.R.S32.HI R14, RZ, 0x1f, R2 ;  /* 0x0000001fff0e7819 */ /* 0x000fe40000011402 */
[----:B------:R4:W-:Y:S01]  /*10430*/  STL [R1+0x9b8], R29 ;  /* 0x0009b81d01007387 */ /* 0x0009e20000100800 */
[----:B0-----:R-:W-:-:S03]  /*10440*/  @P5 IMAD.MOV.U32 R16, RZ, RZ, R21 ;  /* 0x000000ffff105224 */ /* 0x001fc600078e0015 */
[----:B------:R0:W-:Y:S01]  /*10450*/  STL [R1+0x9b4], R17 ;  /* 0x0009b41101007387 */ /* 0x0001e20000100800 */
[----:B----4-:R-:W-:Y:S01]  /*10460*/  IADD3 R29, P3, PT, R2, R9, RZ ;  /* 0x00000009021d7210 */ /* 0x010fe20007f7e0ff */
[----:B0-----:R-:W-:Y:S02]  /*10470*/  @P5 IMAD.MOV.U32 R17, RZ, RZ, R28 ;  /* 0x000000ffff115224 */ /* 0x001fe400078e001c */
[----:B------:R0:W-:Y:S02]  /*10480*/  STL [R1+0x9c0], R21 ;  /* 0x0009c01501007387 */ /* 0x0001e40000100800 */
[----:B------:R-:W-:Y:S02]  /*10490*/  IMAD.X R31, R14, 0x1, R7, P3 ;  /* 0x000000010e1f7824 */ /* 0x000fe400018e0607 */
[----:B------:R4:W3:Y:S01]  /*104a0*/  @P5 LDG.E.U8 R85, desc[UR20][R16.64] ;  /* 0x0000001410555981 */ /* 0x0008e2000c1e1100 */
[----:B0-----:R-:W-:Y:S01]  /*104b0*/  IADD3 R21, P3, PT, R2, R8, RZ ;  /* 0x0000000802157210 */ /* 0x001fe20007f7e0ff */
[----:B-1----:R-:W-:Y:S01]  /*104c0*/  IMAD R2, R15, UR5, RZ ;  /* 0x000000050f027c24 */ /* 0x002fe2000f8e02ff */
[----:B------:R-:W0:Y:S01]  /*104d0*/  LDCU UR5, c[0x0][0x3b0] ;  /* 0x00007600ff0577ac */ /* 0x000e220008000800 */
[----:B------:R-:W-:Y:S01]  /*104e0*/  @P1 IMAD.MOV.U32 R15, RZ, RZ, R31 ;  /* 0x000000ffff0f1224 */ /* 0x000fe200078e001f */
[----:B--2---:R-:W-:Y:S04]  /*104f0*/  STL [R1+0x124c], R88 ;  /* 0x00124c5801007387 */ /* 0x004fe80000100800 */
[----:B------:R1:W-:Y:S02]  /*10500*/  STL [R1+0x9bc], R28 ;  /* 0x0009bc1c01007387 */ /* 0x0003e40000100800 */
[----:B-1----:R-:W-:-:S02]  /*10510*/  IMAD.X R28, R14, 0x1, R5, P3 ;  /* 0x000000010e1c7824 */ /* 0x002fc400018e0605 */
[----:B------:R-:W-:-:S05]  /*10520*/  @P1 IMAD.MOV.U32 R14, RZ, RZ, R29 ;  /* 0x000000ffff0e1224 */ /* 0x000fca00078e001d */
[----:B------:R1:W2:Y:S01]  /*10530*/  @P1 LDG.E.U8 R82, desc[UR20][R14.64] ;  /* 0x000000140e521981 */ /* 0x0002a2000c1e1100 */
[----:B----4-:R-:W-:Y:S02]  /*10540*/  @P5 IMAD.MOV.U32 R16, RZ, RZ, R21 ;  /* 0x000000ffff105224 */ /* 0x010fe400078e0015 */
[----:B------:R-:W-:Y:S01]  /*10550*/  @P5 IMAD.MOV.U32 R17, RZ, RZ, R28 ;  /* 0x000000ffff115224 */ /* 0x000fe200078e001c */
[----:B---3--:R-:W-:Y:S04]  /*10560*/  STL [R1+0x1250], R85 ;  /* 0x0012505501007387 */ /* 0x008fe80000100800 */
[----:B------:R3:W-:Y:S01]  /*10570*/  STL [R1+0x9d8], R29 ;  /* 0x0009d81d01007387 */ /* 0x0007e20000100800 */
[----:B-1----:R-:W-:-:S03]  /*10580*/  SHF.R.S32.HI R14, RZ, 0x1f, R2 ;  /* 0x0000001fff0e7819 */ /* 0x002fc60000011402 */
[----:B------:R1:W4:Y:S01]  /*10590*/  @P5 LDG.E.U8 R83, desc[UR20][R16.64] ;  /* 0x0000001410535981 */ /* 0x000322000c1e1100 */
[----:B---3--:R-:W-:-:S03]  /*105a0*/  IADD3 R29, P3, PT, R2, R9, RZ ;  /* 0x00000009021d7210 */ /* 0x008fc60007f7e0ff */
[----:B------:R-:W-:Y:S04]  /*105b0*/  STL [R1+0x9d4], R31 ;  /* 0x0009d41f01007387 */ /* 0x000fe80000100800 */
[----:B------:R3:W-:Y:S01]  /*105c0*/  STL [R1+0x9e0], R21 ;  /* 0x0009e01501007387 */ /* 0x0007e20000100800 */
[----:B------:R-:W-:Y:S01]  /*105d0*/  IMAD.X R15, R14, 0x1, R7, P3 ;  /* 0x000000010e0f7824 */ /* 0x000fe200018e0607 */
[----:B---3--:R-:W-:Y:S02]  /*105e0*/  IADD3 R21, P3, PT, R2, R8, RZ ;  /* 0x0000000802157210 */ /* 0x008fe40007f7e0ff */
[----:B--2---:R-:W-:Y:S04]  /*105f0*/  STL [R1+0x1254], R82 ;  /* 0x0012545201007387 */ /* 0x004fe80000100800 */
[----:B------:R2:W-:Y:S02]  /*10600*/  STL [R1+0x9dc], R28 ;  /* 0x0009dc1c01007387 */ /* 0x0005e40000100800 */
[----:B--2---:R-:W-:-:S02]  /*10610*/  IMAD.X R28, R14, 0x1, R5, P3 ;  /* 0x000000010e1c7824 */ /* 0x004fc400018e0605 */
[----:B------:R-:W-:-:S05]  /*10620*/  @P1 IMAD.MOV.U32 R14, RZ, RZ, R29 ;  /* 0x000000ffff0e1224 */ /* 0x000fca00078e001d */
[----:B------:R2:W3:Y:S01]  /*10630*/  @P1 LDG.E.U8 R84, desc[UR20][R14.64] ;  /* 0x000000140e541981 */ /* 0x0004e2000c1e1100 */
[----:B------:R-:W-:Y:S01]  /*10640*/  IMAD R2, R13, UR4, RZ ;  /* 0x000000040d027c24 */ /* 0x000fe2000f8e02ff */
[----:B-1----:R-:W-:Y:S01]  /*10650*/  PRMT R16, RZ, 0x7610, R16 ;  /* 0x00007610ff107816 */ /* 0x002fe20000000010 */
[----:B------:R-:W1:Y:S01]  /*10660*/  LDCU UR4, c[0x0][0x3b0] ;  /* 0x00007600ff0477ac */ /* 0x000e620008000800 */
[----:B----4-:R-:W-:Y:S04]  /*10670*/  STL [R1+0x1258], R83 ;  /* 0x0012585301007387 */ /* 0x010fe80000100800 */
[----:B------:R-:W-:Y:S01]  /*10680*/  STL [R1+0x9f8], R29 ;  /* 0x0009f81d01007387 */ /* 0x000fe20000100800 */
[----:B--2---:R-:W-:-:S03]  /*10690*/  @P5 IMAD.MOV.U32 R14, RZ, RZ, R21 ;  /* 0x000000ffff0e5224 */ /* 0x004fc600078e0015 */
[----:B------:R2:W-:Y:S01]  /*106a0*/  STL [R1+0x9f4], R15 ;  /* 0x0009f40f01007387 */ /* 0x0005e20000100800 */
[----:B------:R-:W-:Y:S02]  /*106b0*/  SHF.R.S32.HI R13, RZ, 0x1f, R2 ;  /* 0x0000001fff0d7819 */ /* 0x000fe40000011402 */
[C---:B------:R-:W-:Y:S01]  /*106c0*/  IADD3 R17, P3, PT, R2.reuse, R9, RZ ;  /* 0x0000000902117210 */ /* 0x040fe20007f7e0ff */
[----:B--2---:R-:W-:Y:S01]  /*106d0*/  @P5 IMAD.MOV.U32 R15, RZ, RZ, R28 ;  /* 0x000000ffff0f5224 */ /* 0x004fe200078e001c */
[----:B------:R2:W-:Y:S03]  /*106e0*/  STL [R1+0xa00], R21 ;  /* 0x000a001501007387 */ /* 0x0005e60000100800 */
[----:B------:R-:W-:Y:S01]  /*106f0*/  IMAD.X R29, R13, 0x1, R7, P3 ;  /* 0x000000010d1d7824 */ /* 0x000fe200018e0607 */
[----:B------:R4:W3:Y:S01]  /*10700*/  @P5 LDG.E.U8 R81, desc[UR20][R14.64] ;  /* 0x000000140e515981 */ /* 0x0008e2000c1e1100 */
[----:B--2---:R-:W-:Y:S01]  /*10710*/  IADD3 R21, P3, PT, R2, R8, RZ ;  /* 0x0000000802157210 */ /* 0x004fe20007f7e0ff */
[----:B----4-:R-:W-:-:S02]  /*10720*/  @P1 IMAD.MOV.U32 R14, RZ, RZ, R17 ;  /* 0x000000ffff0e1224 */ /* 0x010fc400078e0011 */
[----:B------:R-:W-:-:S05]  /*10730*/  @P1 IMAD.MOV.U32 R15, RZ, RZ, R29 ;  /* 0x000000ffff0f1224 */ /* 0x000fca00078e001d */
[----:B------:R2:W4:Y:S02]  /*10740*/  @P1 LDG.E.U8 R80, desc[UR20][R14.64] ;  /* 0x000000140e501981 */ /* 0x000524000c1e1100 */
[----:B--2---:R-:W-:Y:S02]  /*10750*/  @P5 IMAD.MOV.U32 R14, RZ, RZ, R21 ;  /* 0x000000ffff0e5224 */ /* 0x004fe400078e0015 */
[----:B---3--:R-:W-:Y:S04]  /*10760*/  STL [R1+0x125c], R84 ;  /* 0x00125c5401007387 */ /* 0x008fe80000100800 */
[----:B------:R2:W-:Y:S02]  /*10770*/  STL [R1+0x9fc], R28 ;  /* 0x0009fc1c01007387 */ /* 0x0005e40000100800 */
[----:B--2---:R-:W-:-:S04]  /*10780*/  IMAD.X R28, R13, 0x1, R5, P3 ;  /* 0x000000010d1c7824 */ /* 0x004fc800018e0605 */
[----:B------:R-:W-:-:S05]  /*10790*/  @P5 IMAD.MOV.U32 R15, RZ, RZ, R28 ;  /* 0x000000ffff0f5224 */ /* 0x000fca00078e001c */
[----:B------:R2:W3:Y:S01]  /*107a0*/  @P5 LDG.E.U8 R6, desc[UR20][R14.64] ;  /* 0x000000140e065981 */ /* 0x0004e2000c1e1100 */
[----:B0-----:R-:W-:Y:S01]  /*107b0*/  IMAD R2, R4, UR5, RZ ;  /* 0x0000000504027c24 */ /* 0x001fe2000f8e02ff */
[----:B------:R-:W-:Y:S01]  /*107c0*/  SEL R76, R18, R76, !P6 ;  /* 0x0000004c124c7207 */ /* 0x000fe20007000000 */
[----:B------:R-:W0:Y:S01]  /*107d0*/  LDCU UR5, c[0x0][0x3b0] ;  /* 0x00007600ff0577ac */ /* 0x000e220008000800 */
[----:B------:R-:W-:Y:S02]  /*107e0*/  STL [R1+0x1260], R81 ;  /* 0x0012605101007387 */ /* 0x000fe40000100800 */
[----:B------:R-:W-:Y:S02]  /*107f0*/  SHF.R.S32.HI R4, RZ, 0x1f, R2 ;  /* 0x0000001fff047819 */ /* 0x000fe40000011402 */
[----:B------:R1:W-:Y:S04]  /*10800*/  STL [R1+0xa18], R17 ;  /* 0x000a181101007387 */ /* 0x0003e80000100800 */
[----:B------:R-:W-:Y:S01]  /*10810*/  STL [R1+0xa14], R29 ;  /* 0x000a141d01007387 */ /* 0x000fe20000100800 */
[----:B-1----:R-:W-:-:S03]  /*10820*/  IADD3 R17, P3, PT, R2, R9, RZ ;  /* 0x0000000902117210 */ /* 0x002fc60007f7e0ff */
[----:B------:R1:W-:Y:S02]  /*10830*/  STL [R1+0xa20], R21 ;  /* 0x000a201501007387 */ /* 0x0003e40000100800 */
[----:B--2---:R-:W-:Y:S02]  /*10840*/  @P1 IMAD.MOV.U32 R14, RZ, RZ, R17 ;  /* 0x000000ffff0e1224 */ /* 0x004fe400078e0011 */
[----:B-1----:R-:W-:Y:S01]  /*10850*/  IMAD.X R21, R4, 0x1, R7, P3 ;  /* 0x0000000104157824 */ /* 0x002fe200018e0607 */
[----:B----4-:R-:W-:Y:S03]  /*10860*/  STL [R1+0x1264], R80 ;  /* 0x0012645001007387 */ /* 0x010fe60000100800 */
[----:B------:R-:W-:Y:S01]  /*10870*/  @P1 IMAD.MOV.U32 R15, RZ, RZ, R21 ;  /* 0x000000ffff0f1224 */ /* 0x000fe200078e0015 */
[----:B------:R-:W-:Y:S04]  /*10880*/  STL [R1+0xa1c], R28 ;  /* 0x000a1c1c01007387 */ /* 0x000fe80000100800 */
[----:B------:R-:W-:Y:S04]  /*10890*/  STL [R1+0xa38], R17 ;  /* 0x000a381101007387 */ /* 0x000fe80000100800 */
[----:B------:R1:W2:Y:S04]  /*108a0*/  @P1 LDG.E.U8 R16, desc[UR20][R14.64] ;  /* 0x000000140e101981 */ /* 0x0002a8000c1e1100 */
[----:B---3--:R3:W-:Y:S02]  /*108b0*/  STL [R1+0x44], R6 ;  /* 0x0000440601007387 */ /* 0x0087e40000100800 */
[----:B---3--:R-:W-:-:S05]  /*108c0*/  IADD3 R6, P3, PT, R2, R8, RZ ;  /* 0x0000000802067210 */ /* 0x008fca0007f7e0ff */
[----:B------:R-:W-:Y:S02]  /*108d0*/  IMAD.X R13, R4, 0x1, R5, P3 ;  /* 0x00000001040d7824 */ /* 0x000fe400018e0605 */
[----:B-1----:R-:W-:Y:S02]  /*108e0*/  @P5 IMAD.MOV.U32 R14, RZ, RZ, R6 ;  /* 0x000000ffff0e5224 */ /* 0x002fe400078e0006 */
[----:B------:R-:W-:-:S05]  /*108f0*/  @P5 IMAD.MOV.U32 R15, RZ, RZ, R13 ;  /* 0x000000ffff0f5224 */ /* 0x000fca00078e000d */
[----:B------:R1:W3:Y:S01]  /*10900*/  @P5 LDG.E.U8 R55, desc[UR20][R14.64] ;  /* 0x000000140e375981 */ /* 0x0002e2000c1e1100 */
[----:B------:R-:W-:Y:S01]  /*10910*/  IMAD R2, R76, UR4, RZ ;  /* 0x000000044c027c24 */ /* 0x000fe2000f8e02ff */
[----:B------:R-:W4:Y:S02]  /*10920*/  LDCU UR4, c[0x0][0x3b0] ;  /* 0x00007600ff0477ac */ /* 0x000f240008000800 */
[----:B------:R-:W-:Y:S04]  /*10930*/  STL [R1+0xa34], R21 ;  /* 0x000a341501007387 */ /* 0x000fe80000100800 */
[----:B------:R-:W-:Y:S01]  /*10940*/  STL [R1+0xa40], R6 ;  /* 0x000a400601007387 */ /* 0x000fe20000100800 */
[----:B------:R-:W-:-:S03]  /*10950*/  SHF.R.S32.HI R4, RZ, 0x1f, R2 ;  /* 0x0000001fff047819 */ /* 0x000fc60000011402 */
[----:B------:R-:W-:Y:S04]  /*10960*/  STL [R1+0xa3c], R13 ;  /* 0x000a3c0d01007387 */ /* 0x000fe80000100800 */
[----:B--2---:R2:W-:Y:S02]  /*10970*/  STL [R1+0x40], R16 ;  /* 0x0000401001007387 */ /* 0x0045e40000100800 */
[----:B--2---:R-:W-:-:S05]  /*10980*/  IADD3 R16, P3, PT, R2, R9, RZ ;  /* 0x0000000902107210 */ /* 0x004fca0007f7e0ff */
[----:B------:R-:W-:Y:S01]  /*10990*/  IMAD.X R17, R4, 0x1, R7, P3 ;  /* 0x0000000104117824 */ /* 0x000fe200018e0607 */
[----:B------:R-:W-:Y:S01]  /*109a0*/  IADD3 R6, P3, PT, R2, R8, RZ ;  /* 0x0000000802067210 */ /* 0x000fe20007f7e0ff */
[----:B-1----:R-:W-:Y:S02]  /*109b0*/  @P1 IMAD.MOV.U32 R14, RZ, RZ, R16 ;  /* 0x000000ffff0e1224 */ /* 0x002fe400078e0010 */
[----:B------:R-:W-:Y:S02]  /*109c0*/  @P1 IMAD.MOV.U32 R15, RZ, RZ, R17 ;  /* 0x000000ffff0f1224 */ /* 0x000fe400078e0011 */
[----:B------:R-:W-:Y:S02]  /*109d0*/  IMAD.X R13, R4, 0x1, R5, P3 ;  /* 0x00000001040d7824 */ /* 0x000fe400018e0605 */
[----:B0-----:R-:W-:Y:S01]  /*109e0*/  IMAD R2, R68, UR5, RZ ;  /* 0x0000000544027c24 */ /* 0x001fe2000f8e02ff */
[----:B------:R0:W2:Y:S01]  /*109f0*/  @P1 LDG.E.U8 R56, desc[UR20][R14.64] ;  /* 0x000000140e381981 */ /* 0x0000a2000c1e1100 */
[----:B------:R-:W1:Y:S03]  /*10a00*/  LDCU UR5, c[0x0][0x3b0] ;  /* 0x00007600ff0577ac */ /* 0x000e660008000800 */
[----:B------:R-:W-:Y:S01]  /*10a10*/  SHF.R.S32.HI R4, RZ, 0x1f, R2 ;  /* 0x0000001fff047819 */ /* 0x000fe20000011402 */
[----:B0-----:R-:W-:-:S02]  /*10a20*/  @P5 IMAD.MOV.U32 R14, RZ, RZ, R6 ;  /* 0x000000ffff0e5224 */ /* 0x001fc400078e0006 */
[----:B------:R-:W-:-:S05]  /*10a30*/  @P5 IMAD.MOV.U32 R15, RZ, RZ, R13 ;  /* 0x000000ffff0f5224 */ /* 0x000fca00078e000d */
[----:B------:R0:W2:Y:S04]  /*10a40*/  @P5 LDG.E.U8 R57, desc[UR20][R14.64] ;  /* 0x000000140e395981 */ /* 0x0000a8000c1e1100 */
[----:B---3--:R-:W-:Y:S04]  /*10a50*/  STL [R1+0x1268], R55 ;  /* 0x0012683701007387 */ /* 0x008fe80000100800 */
[----:B------:R3:W-:Y:S04]  /*10a60*/  STL [R1+0x268], R16 ;  /* 0x0002681001007387 */ /* 0x0007e80000100800 */
[----:B------:R0:W-:Y:S01]  /*10a70*/  STL [R1+0x264], R17 ;  /* 0x0002641101007387 */ /* 0x0001e20000100800 */
[----:B---3--:R-:W-:-:S05]  /*10a80*/  IADD3 R16, P3, PT, R2, R9, RZ ;  /* 0x0000000902107210 */ /* 0x008fca0007f7e0ff */
[----:B0-----:R-:W-:Y:S02]  /*10a90*/  IMAD.X R17, R4, 0x1, R7, P3 ;  /* 0x0000000104117824 */ /* 0x001fe400018e0607 */
[----:B------:R-:W-:Y:S02]  /*10aa0*/  @P1 IMAD.MOV.U32 R14, RZ, RZ, R16 ;  /* 0x000000ffff0e1224 */ /* 0x000fe400078e0010 */
[----:B------:R-:W-:-:S05]  /*10ab0*/  @P1 IMAD.MOV.U32 R15, RZ, RZ, R17 ;  /* 0x000000ffff0f1224 */ /* 0x000fca00078e0011 */
[----:B------:R0:W3:Y:S04]  /*10ac0*/  @P1 LDG.E.U8 R58, desc[UR20][R14.64] ;  /* 0x000000140e3a1981 */ /* 0x0000e8000c1e1100 */
[----:B------:R0:W-:Y:S02]  /*10ad0*/  STL [R1+0x270], R6 ;  /* 0x0002700601007387 */ /* 0x0001e40000100800 */
[----:B0-----:R-:W-:Y:S01]  /*10ae0*/  IADD3 R6, P3, PT, R2, R8, RZ ;  /* 0x0000000802067210 */ /* 0x001fe20007f7e0ff */
[----:B----4-:R-:W-:Y:S01]  /*10af0*/  IMAD R2, R60, UR4, RZ ;  /* 0x000000043c027c24 */ /* 0x010fe2000f8e02ff */
[----:B--2---:R-:W-:Y:S01]  /*10b00*/  STL [R1+0x126c], R56 ;  /* 0x00126c3801007387 */ /* 0x004fe20000100800 */
[----:B------:R-:W0:Y:S03]  /*10b10*/  LDCU UR4, c[0x0][0x3b0] ;  /* 0x00007600ff0477ac */ /* 0x000e260008000800 */
[----:B------:R2:W-:Y:S01]  /*10b20*/  STL [R1+0x26c], R13 ;  /* 0x00026c0d01007387 */ /* 0x0005e20000100800 */
[----:B------:R-:W-:-:S02]  /*10b30*/  @P5 IMAD.MOV.U32 R14, RZ, RZ, R6 ;  /* 0x000000ffff0e5224 */ /* 0x000fc400078e0006 */
[----:B--2---:R-:W-:Y:S01]  /*10b40*/  IMAD.X R13, R4, 0x1, R5, P3 ;  /* 0x00000001040d7824 */ /* 0x004fe200018e0605 */
[----:B------:R-:W-:Y:S01]  /*10b50*/  STL [R1+0x1270], R57 ;  /* 0x0012703901007387 */ /* 0x000fe20000100800 */
[----:B------:R-:W-:-:S03]  /*10b60*/  SHF.R.S32.HI R4, RZ, 0x1f, R2 ;  /* 0x0000001fff047819 */ /* 0x000fc60000011402 */
[----:B------:R2:W-:Y:S01]  /*10b70*/  STL [R1+0x2e8], R16 ;  /* 0x0002e81001007387 */ /* 0x0005e20000100800 */
[----:B------:R-:W-:-:S03]  /*10b80*/  @P5 IMAD.MOV.U32 R15, RZ, RZ, R13 ;  /* 0x000000ffff0f5224 */ /* 0x000fc600078e000d */
[----:B------:R4:W-:Y:S01]  /*10b90*/  STL [R1+0x2e4], R17 ;  /* 0x0002e41101007387 */ /* 0x0009e20000100800 */
[----:B--2---:R-:W-:-:S03]  /*10ba0*/  IADD3 R16, P3, PT, R2, R9, RZ ;  /* 0x0000000902107210 */ /* 0x004fc60007f7e0ff */
[----:B------:R2:W-:Y:S02]  /*10bb0*/  STL [R1+0x2f0], R6 ;  /* 0x0002f00601007387 */ /* 0x0005e40000100800 */
[----:B----4-:R-:W-:Y:S02]  /*10bc0*/  IMAD.X R17, R4, 0x1, R7, P3 ;  /* 0x0000000104117824 */ /* 0x010fe400018e0607 */
[----:B------:R4:W3:Y:S01]  /*10bd0*/  @P5 LDG.E.U8 R59, desc[UR20][R14.64] ;  /* 0x000000140e3b5981 */ /* 0x0008e2000c1e1100 */
[----:B--2---:R-:W-:Y:S01]  /*10be0*/  IADD3 R6, P3, PT, R2, R8, RZ ;  /* 0x0000000802067210 */ /* 0x004fe20007f7e0ff */
[----:B-1----:R-:W-:Y:S01]  /*10bf0*/  IMAD R2, R52, UR5, RZ ;  /* 0x0000000534027c24 */ /* 0x002fe2000f8e02ff */
[----:B------:R-:W1:Y:S01]  /*10c00*/  LDCU UR5, c[0x0][0x3b0] ;  /* 0x00007600ff0577ac */ /* 0x000e620008000800 */
[----:B----4-:R-:W-:Y:S02]  /*10c10*/  @P1 IMAD.MOV.U32 R14, RZ, RZ, R16 ;  /* 0x000000ffff0e1224 */ /* 0x010fe400078e0010 */
[----:B------:R-:W-:-:S05]  /*10c20*/  @P1 IMAD.MOV.U32 R15, RZ, RZ, R17 ;  /* 0x000000ffff0f1224 */ /* 0x000fca00078e0011 */
[----:B------:R2:W4:Y:S02]  /*10c30*/  @P1 LDG.E.U8 R62, desc[UR20][R14.64] ;  /* 0x000000140e3e1981 */ /* 0x000524000c1e1100 */
[----:B--2---:R-:W-:Y:S01]  /*10c40*/  @P5 IMAD.MOV.U32 R14, RZ, RZ, R6 ;  /* 0x000000ffff0e5224 */ /* 0x004fe200078e0006 */
[----:B------:R-:W-:Y:S02]  /*10c50*/  PRMT R87, RZ, 0x7610, R87 ;  /* 0x00007610ff577816 */ /* 0x000fe40000000057 */
[----:B------:R-:W-:Y:S02]  /*10c60*/  PRMT R79, RZ, 0x7610, R79 ;  /* 0x00007610ff4f7816 */ /* 0x000fe4000000004f */
[----:B------:R-:W-:Y:S02]  /*10c70*/  PRMT R78, RZ, 0x7610, R78 ;  /* 0x00007610ff4e7816 */ /* 0x000fe4000000004e */
[----:B------:R-:W-:Y:S02]  /*10c80*/  PRMT R76, RZ, 0x7610, R76 ;  /* 0x00007610ff4c7816 */ /* 0x000fe4000000004c */
[----:B------:R-:W-:-:S02]  /*10c90*/  PRMT R69, RZ, 0x7610, R69 ;  /* 0x00007610ff457816 */ /* 0x000fc40000000045 */
[----:B------:R-:W-:Y:S02]  /*10ca0*/  PRMT R68, RZ, 0x7610, R68 ;  /* 0x00007610ff447816 */ /* 0x000fe40000000044 */
[----:B------:R-:W-:Y:S01]  /*10cb0*/  PRMT R61, RZ, 0x7610, R61 ;  /* 0x00007610ff3d7816 */ /* 0x000fe2000000003d */
[----:B---3--:R-:W-:Y:S04]  /*10cc0*/  STL [R1+0x1274], R58 ;  /* 0x0012743a01007387 */ /* 0x008fe80000100800 */
[----:B------:R2:W-:Y:S04]  /*10cd0*/  STL [R1+0x2ec], R13 ;  /* 0x0002ec0d01007387 */ /* 0x0005e80000100800 */
[----:B------:R3:W-:Y:S01]  /*10ce0*/  STL [R1+0x384], R16 ;  /* 0x0003841001007387 */ /* 0x0007e20000100800 */
[----:B--2---:R-:W-:Y:S01]  /*10cf0*/  IMAD.X R13, R4, 0x1, R5, P3 ;  /* 0x00000001040d7824 */ /* 0x004fe200018e0605 */
[----:B------:R-:W-:-:S02]  /*10d00*/  SHF.R.S32.HI R4, RZ, 0x1f, R2 ;  /* 0x0000001fff047819 */ /* 0x000fc40000011402 */
[----:B---3--:R-:W-:Y:S01]  /*10d10*/  IADD3 R16, P3, PT, R2, R9, RZ ;  /* 0x0000000902107210 */ /* 0x008fe20007f7e0ff */
[----:B------:R2:W-:Y:S01]  /*10d20*/  STL [R1+0x380], R17 ;  /* 0x0003801101007387 */ /* 0x0005e20000100800 */
[----:B------:R-:W-:-:S03]  /*10d30*/  @P5 IMAD.MOV.U32 R15, RZ, RZ, R13 ;  /* 0x000000ffff0f5224 */ /* 0x000fc600078e000d */
[----:B------:R3:W-:Y:S04]  /*10d40*/  STL [R1+0x38c], R6 ;  /* 0x00038c0601007387 */ /* 0x0007e80000100800 */
[----:B------:R1:W4:Y:S01]  /*10d50*/  @P5 LDG.E.U8 R64, desc[UR20][R14.64] ;  /* 0x000000140e405981 */ /* 0x000322000c1e1100 */
[----:B--2---:R-:W-:Y:S01]  /*10d60*/  IMAD.X R17, R4, 0x1, R7, P3 ;  /* 0x0000000104117824 */ /* 0x004fe200018e0607 */
[----:B---3--:R-:W-:Y:S01]  /*10d70*/  IADD3 R6, P3, PT, R2, R8, RZ ;  /* 0x0000000802067210 */ /* 0x008fe20007f7e0ff */
[----:B0-----:R-:W-:Y:S01]  /*10d80*/  IMAD R2, R46, UR4, RZ ;  /* 0x000000042e027c24 */ /* 0x001fe2000f8e02ff */
[----:B------:R0:W-:Y:S01]  /*10d90*/  STL [R1+0x388], R13 ;  /* 0x0003880d01007387 */ /* 0x0001e20000100800 */
[----:B------:R-:W2:Y:S01]  /*10da0*/  LDCU UR4, c[0x0][0x3b0] ;  /* 0x00007600ff0477ac */ /* 0x000ea20008000800 */
[----:B-1----:R-:W-:-:S02]  /*10db0*/  @P1 IMAD.MOV.U32 R14, RZ, RZ, R16 ;  /* 0x000000ffff0e1224 */ /* 0x002fc400078e0010 */
[----:B------:R-:W-:Y:S01]  /*10dc0*/  @P1 IMAD.MOV.U32 R15, RZ, RZ, R17 ;  /* 0x000000ffff0f1224 */ /* 0x000fe200078e0011 */
[----:B------:R1:W-:Y:S04]  /*10dd0*/  STL [R1+0x404], R16 ;  /* 0x0004041001007387 */ /* 0x0003e80000100800 */
[----:B------:R3:W4:Y:S01]  /*10de0*/  @P1 LDG.E.U8 R65, desc[UR20][R14.64] ;  /* 0x000000140e411981 */ /* 0x000722000c1e1100 */
[----:B0-----:R-:W-:Y:S01]  /*10df0*/  IMAD.X R13, R4, 0x1, R5, P3 ;  /* 0x00000001040d7824 */ /* 0x001fe200018e0605 */
[----:B------:R-:W-:Y:S02]  /*10e00*/  SHF.R.S32.HI R4, RZ, 0x1f, R2 ;  /* 0x0000001fff047819 */ /* 0x000fe40000011402 */
[----:B-1----:R-:W-:Y:S01]  /*10e10*/  IADD3 R16, P3, PT, R2, R9, RZ ;  /* 0x0000000902107210 */ /* 0x002fe20007f7e0ff */
[----:B------:R0:W-:Y:S01]  /*10e20*/  STL [R1+0x400], R17 ;  /* 0x0004001101007387 */ /* 0x0001e20000100800 */
[----:B---3--:R-:W-:-:S03]  /*10e30*/  @P5 IMAD.MOV.U32 R14, RZ, RZ, R6 ;  /* 0x000000ffff0e5224 */ /* 0x008fc600078e0006 */
[----:B------:R1:W-:Y:S01]  /*10e40*/  STL [R1+0x40c], R6 ;  /* 0x00040c0601007387 */ /* 0x0003e20000100800 */
[----:B------:R-:W-:Y:S02]  /*10e50*/  @P5 IMAD.MOV.U32 R15, RZ, RZ, R13 ;  /* 0x000000ffff0f5224 */ /* 0x000fe400078e000d */
[----:B0-----:R-:W-:-:S03]  /*10e60*/  IMAD.X R17, R4, 0x1, R7, P3 ;  /* 0x0000000104117824 */ /* 0x001fc600018e0607 */
[----:B------:R0:W3:Y:S01]  /*10e70*/  @P5 LDG.E.U8 R66, desc[UR20][R14.64] ;  /* 0x000000140e425981 */ /* 0x0000e2000c1e1100 */
[----:B-1----:R-:W-:Y:S01]  /*10e80*/  IADD3 R6, P3, PT, R2, R8, RZ ;  /* 0x0000000802067210 */ /* 0x002fe20007f7e0ff */
[----:B------:R-:W-:Y:S02]  /*10e90*/  IMAD R2, R38, UR5, RZ ;  /* 0x0000000526027c24 */ /* 0x000fe4000f8e02ff */
[----:B------:R1:W-:Y:S01]  /*10ea0*/  STL [R1+0x408], R13 ;  /* 0x0004080d01007387 */ /* 0x0003e20000100800 */
[----:B------:R-:W2:Y:S03]  /*10eb0*/  LDCU UR5, c[0x0][0x3b0] ;  /* 0x00007600ff0577ac */ /* 0x000ea60008000800 */
[----:B------:R1:W-:Y:S01]  /*10ec0*/  STL [R1+0x8e8], R16 ;  /* 0x0008e81001007387 */ /* 0x0003e20000100800 */
[----:B0-----:R-:W-:Y:S02]  /*10ed0*/  @P1 IMAD.MOV.U32 R14, RZ, RZ, R16 ;  /* 0x000000ffff0e1224 */ /* 0x001fe400078e0010 */
[----:B------:R-:W-:-:S02]  /*10ee0*/  @P1 IMAD.MOV.U32 R15, RZ, RZ, R17 ;  /* 0x000000ffff0f1224 */ /* 0x000fc400078e0011 */
[----:B-1----:R-:W-:Y:S01]  /*10ef0*/  IMAD.X R13, R4, 0x1, R5, P3 ;  /* 0x00000001040d7824 */ /* 0x002fe200018e0605 */
[----:B------:R-:W-:Y:S02]  /*10f00*/  SHF.R.S32.HI R4, RZ, 0x1f, R2 ;  /* 0x0000001fff047819 */ /* 0x000fe40000011402 */
[----:B------:R0:W3:Y:S01]  /*10f10*/  @P1 LDG.E.U8 R67, desc[UR20][R14.64] ;  /* 0x000000140e431981 */ /* 0x0000e2000c1e1100 */
[----:B------:R-:W-:-:S03]  /*10f20*/  IADD3 R16, P3, PT, R2, R9, RZ ;  /* 0x0000000902107210 */ /* 0x000fc60007f7e0ff */
[----:B------:R1:W-:Y:S04]  /*10f30*/  STL [R1+0x8e4], R17 ;  /* 0x0008e41101007387 */ /* 0x0003e80000100800 */
[----:B------:R2:W-:Y:S01]  /*10f40*/  STL [R1+0x8f0], R6 ;  /* 0x0008f00601007387 */ /* 0x0005e20000100800 */
[----:B0-----:R-:W-:Y:S02]  /*10f50*/  @P5 IMAD.MOV.U32 R14, RZ, RZ, R6 ;  /* 0x000000ffff0e5224 */ /* 0x001fe400078e0006 */
[----:B------:R-:W-:Y:S02]  /*10f60*/  @P5 IMAD.MOV.U32 R15, RZ, RZ, R13 ;  /* 0x000000ffff0f5224 */ /* 0x000fe400078e000d */
[----:B-1----:R-:W-:Y:S01]  /*10f70*/  IMAD.X R17, R4, 0x1, R7, P3 ;  /* 0x0000000104117824 */ /* 0x002fe200018e0607 */
[----:B------:R0:W-:Y:S01]  /*10f80*/  STL [R1+0x8ec], R13 ;  /* 0x0008ec0d01007387 */ /* 0x0001e20000100800 */
[----:B--2---:R-:W-:Y:S01]  /*10f90*/  IADD3 R6, P3, PT, R2, R8, RZ ;  /* 0x0000000802067210 */ /* 0x004fe20007f7e0ff */
[----:B------:R-:W-:-:S02]  /*10fa0*/  IMAD R2, R30, UR4, RZ ;  /* 0x000000041e027c24 */ /* 0x000fc4000f8e02ff */
[----:B------:R1:W2:Y:S01]  /*10fb0*/  @P5 LDG.E.U8 R70, desc[UR20][R14.64] ;  /* 0x000000140e465981 */ /* 0x0002a2000c1e1100 */
[----:B------:R-:W1:Y:S03]  /*10fc0*/  LDCU UR4, c[0x0][0x3b0] ;  /* 0x00007600ff0477ac */ /* 0x000e660008000800 */
[----:B------:R1:W-:Y:S01]  /*10fd0*/  STL [R1+0x908], R16 ;  /* 0x0009081001007387 */ /* 0x0003e20000100800 */
[----:B0-----:R-:W-:Y:S01]  /*10fe0*/  IMAD.X R13, R4, 0x1, R5, P3 ;  /* 0x00000001040d7824 */ /* 0x001fe200018e0605 */
[----:B------:R-:W-:Y:S01]  /*10ff0*/  SHF.R.S32.HI R4, RZ, 0x1f, R2 ;  /* 0x0000001fff047819 */ /* 0x000fe20000011402 */
[----:B-1----:R-:W-:Y:S02]  /*11000*/  @P1 IMAD.MOV.U32 R14, RZ, RZ, R16 ;  /* 0x000000ffff0e1224 */ /* 0x002fe400078e0010 */
[----:B------:R-:W-:Y:S01]  /*11010*/  @P1 IMAD.MOV.U32 R15, RZ, RZ, R17 ;  /* 0x000000ffff0f1224 */ /* 0x000fe200078e0011 */
[----:B------:R-:W-:Y:S01]  /*11020*/  IADD3 R16, P3, PT, R2, R9, RZ ;  /* 0x0000000902107210 */ /* 0x000fe20007f7e0ff */
[----:B------:R0:W-:Y:S04]  /*11030*/  STL [R1+0x904], R17 ;  /* 0x0009041101007387 */ /* 0x0001e80000100800 */
[----:B------:R1:W2:Y:S04]  /*11040*/  @P1 LDG.E.U8 R71, desc[UR20][R14.64] ;  /* 0x000000140e471981 */ /* 0x0002a8000c1e1100 */
[----:B------:R1:W-:Y:S01]  /*11050*/  STL [R1+0x910], R6 ;  /* 0x0009100601007387 */ /* 0x0003e20000100800 */
[----:B0-----:R-:W-:-:S02]  /*11060*/  IMAD.X R17, R4, 0x1, R7, P3 ;  /* 0x0000000104117824 */ /* 0x001fc400018e0607 */
[----:B-1----:R-:W-:Y:S02]  /*11070*/  @P5 IMAD.MOV.U32 R14, RZ, RZ, R6 ;  /* 0x000000ffff0e5224 */ /* 0x002fe400078e0006 */
[----:B------:R-:W-:Y:S01]  /*11080*/  @P5 IMAD.MOV.U32 R15, RZ, RZ, R13 ;  /* 0x000000ffff0f5224 */ /* 0x000fe200078e000d */
[----:B------:R-:W-:Y:S01]  /*11090*/  IADD3 R6, P3, PT, R2, R8, RZ ;  /* 0x0000000802067210 */ /* 0x000fe20007f7e0ff */
[----:B------:R-:W-:Y:S01]  /*110a0*/  IMAD R2, R25, UR5, RZ ;  /* 0x0000000519027c24 */ /* 0x000fe2000f8e02ff */
[----:B------:R0:W-:Y:S01]  /*110b0*/  STL [R1+0x90c], R13 ;  /* 0x00090c0d01007387 */ /* 0x0001e20000100800 */
[----:B------:R-:W1:Y:S03]  /*110c0*/  LDCU UR5, c[0x0][0x3b0] ;  /* 0x00007600ff0577ac */ /* 0x000e660008000800 */
[----:B------:R0:W2:Y:S04]  /*110d0*/  @P5 LDG.E.U8 R72, desc[UR20][R14.64] ;  /* 0x000000140e485981 */ /* 0x0000a8000c1e1100 */
[----:B------:R1:W-:Y:S01]  /*110e0*/  STL [R1+0x928], R16 ;  /* 0x0009281001007387 */ /* 0x0003e20000100800 */
[----:B0-----:R-:W-:Y:S01]  /*110f0*/  IMAD.X R13, R4, 0x1, R5, P3 ;  /* 0x00000001040d7824 */ /* 0x001fe200018e0605 */
[----:B------:R-:W-:Y:S01]  /*11100*/  SHF.R.S32.HI R4, RZ, 0x1f, R2 ;  /* 0x0000001fff047819 */ /* 0x000fe20000011402 */
[----:B------:R-:W-:-:S02]  /*11110*/  @P1 IMAD.MOV.U32 R14, RZ, RZ, R16 ;  /* 0x000000ffff0e1224 */ /* 0x000fc400078e0010 */
[----:B------:R-:W-:Y:S01]  /*11120*/  @P1 IMAD.MOV.U32 R15, RZ, RZ, R17 ;  /* 0x000000ffff0f1224 */ /* 0x000fe200078e0011 */
[----:B-1----:R-:W-:Y:S01]  /*11130*/  IADD3 R16, P3, PT, R2, R9, RZ ;  /* 0x0000000902107210 */ /* 0x002fe20007f7e0ff */
[----:B------:R0:W-:Y:S04]  /*11140*/  STL [R1+0x924], R17 ;  /* 0x0009241101007387 */ /* 0x0001e80000100800 */
[----:B------:R1:W2:Y:S04]  /*11150*/  @P1 LDG.E.U8 R73, desc[UR20][R14.64] ;  /* 0x000000140e491981 */ /* 0x0002a8000c1e1100 */
[----:B------:R1:W-:Y:S01]  /*11160*/  STL [R1+0x930], R6 ;  /* 0x0009300601007387 */ /* 0x0003e20000100800 */
[----:B0-----:R-:W-:-:S02]  /*11170*/  IMAD.X R17, R4, 0x1, R7, P3 ;  /* 0x0000000104117824 */ /* 0x001fc400018e0607 */
[----:B-1----:R-:W-:Y:S02]  /*11180*/  @P5 IMAD.MOV.U32 R14, RZ, RZ, R6 ;  /* 0x000000ffff0e5224 */ /* 0x002fe400078e0006 */
[----:B------:R-:W-:Y:S01]  /*11190*/  @P5 IMAD.MOV.U32 R15, RZ, RZ, R13 ;  /* 0x000000ffff0f5224 */ /* 0x000fe200078e000d */
[----:B------:R-:W-:Y:S01]  /*111a0*/  IADD3 R6, P3, PT, R2, R8, RZ ;  /* 0x0000000802067210 */ /* 0x000fe20007f7e0ff */
[----:B------:R0:W-:Y:S01]  /*111b0*/  STL [R1+0x92c], R13 ;  /* 0x00092c0d01007387 */ /* 0x0001e20000100800 */
[----:B------:R-:W-:Y:S01]  /*111c0*/  IMAD R2, R24, UR4, RZ ;  /* 0x0000000418027c24 */ /* 0x000fe2000f8e02ff */
[----:B------:R-:W1:Y:S02]  /*111d0*/  LDCU UR4, c[0x0][0x3b0] ;  /* 0x00007600ff0477ac */ /* 0x000e640008000800 */
[----:B------:R0:W2:Y:S04]  /*111e0*/  @P5 LDG.E.U8 R74, desc[UR20][R14.64] ;  /* 0x000000140e4a5981 */ /* 0x0000a8000c1e1100 */
[----:B------:R-:W-:Y:S01]  /*111f0*/  STL [R1+0x948], R16 ;  /* 0x0009481001007387 */ /* 0x000fe20000100800 */
[----:B0-----:R-:W-:-:S02]  /*11200*/  IMAD.X R13, R4, 0x1, R5, P3 ;  /* 0x00000001040d7824 */ /* 0x001fc400018e0605 */
[----:B------:R-:W-:Y:S02]  /*11210*/  @P1 IMAD.MOV.U32 R14, RZ, RZ, R16 ;  /* 0x000000ffff0e1224 */ /* 0x000fe400078e0010 */
[----:B------:R-:W-:Y:S01]  /*11220*/  @P1 IMAD.MOV.U32 R15, RZ, RZ, R17 ;  /* 0x000000ffff0f1224 */ /* 0x000fe200078e0011 */
[----:B------:R0:W-:Y:S01]  /*11230*/  STL [R1+0x944], R17 ;  /* 0x0009441101007387 */ /* 0x0001e20000100800 */
[----:B------:R-:W-:-:S03]  /*11240*/  SHF.R.S32.HI R4, RZ, 0x1f, R2 ;  /* 0x0000001fff047819 */ /* 0x000fc60000011402 */
[----:B------:R-:W-:Y:S04]  /*11250*/  STL [R1+0x950], R6 ;  /* 0x0009500601007387 */ /* 0x000fe80000100800 */
[----:B------:R1:W2:Y:S01]  /*11260*/  @P1 LDG.E.U8 R77, desc[UR20][R14.64] ;  /* 0x000000140e4d1981 */ /* 0x0002a2000c1e1100 */
[----:B0-----:R-:W-:-:S03]  /*11270*/  IADD3 R17, P3, PT, R2, R9, RZ ;  /* 0x0000000902117210 */ /* 0x001fc60007f7e0ff */
[----:B------:R0:W-:Y:S01]  /*11280*/  STL [R1+0x94c], R13 ;  /* 0x00094c0d01007387 */ /* 0x0001e20000100800 */
[----:B-1----:R-:W-:Y:S01]  /*11290*/  @P5 IMAD.MOV.U32 R15, RZ, RZ, R13 ;  /* 0x000000ffff0f5224 */ /* 0x002fe200078e000d */
[----:B0-----:R-:W-:Y:S01]  /*112a0*/  SEL R13, R18, R86, !P6 ;  /* 0x00000056120d7207 */ /* 0x001fe20007000000 */
[----:B------:R-:W-:Y:S02]  /*112b0*/  @P5 IMAD.MOV.U32 R14, RZ, RZ, R6 ;  /* 0x000000ffff0e5224 */ /* 0x000fe400078e0006 */
[----:B------:R-:W-:Y:S01]  /*112c0*/  IMAD.X R21, R4, 0x1, R7, P3 ;  /* 0x0000000104157824 */ /* 0x000fe200018e0607 */
[----:B------:R-:W-:Y:S01]  /*112d0*/  IADD3 R6, P3, PT, R2, R8, RZ ;  /* 0x0000000802067210 */ /* 0x000fe20007f7e0ff */
[----:B------:R-:W-:Y:S01]  /*112e0*/  IMAD R2, R13, UR5, RZ ;  /* 0x000000050d027c24 */ /* 0x000fe2000f8e02ff */
[----:B------:R0:W2:Y:S01]  /*112f0*/  @P5 LDG.E.U8 R87, desc[UR20][R14.64] ;  /* 0x000000140e575981 */ /* 0x0000a2000c1e1100 */
[----:B------:R-:W-:Y:S01]  /*11300*/  PRMT R86, RZ, 0x7610, R86 ;  /* 0x00007610ff567816 */ /* 0x000fe20000000056 */
[----:B------:R-:W1:Y:S01]  /*11310*/  LDCU UR5, c[0x0][0x3b0] ;  /* 0x00007600ff0577ac */ /* 0x000e620008000800 */
[----:B------:R-:W-:Y:S01]  /*11320*/  IMAD.X R16, R4, 0x1, R5, P3 ;  /* 0x0000000104107824 */ /* 0x000fe200018e0605 */
[----:B------:R-:W-:-:S02]  /*11330*/  SHF.R.S32.HI R4, RZ, 0x1f, R2 ;  /* 0x0000001fff047819 */ /* 0x000fc40000011402 */
[----:B------:R-:W-:Y:S01]  /*11340*/  IADD3 R13, P3, PT, R2, R9, RZ ;  /* 0x00000009020d7210 */ /* 0x000fe20007f7e0ff */
[----:B0-----:R-:W-:Y:S02]  /*11350*/  @P1 IMAD.MOV.U32 R14, RZ, RZ, R17 ;  /* 0x000000ffff0e1224 */ /* 0x001fe400078e0011 */
[----:B------:R-:W-:Y:S01]  /*11360*/  @P1 IMAD.MOV.U32 R15, RZ, RZ, R21 ;  /* 0x000000ffff0f1224 */ /* 0x000fe200078e0015 */
[----:B------:R0:W-:Y:S04]  /*11370*/  STL [R1+0x968], R17 ;  /* 0x0009681101007387 */ /* 0x0001e80000100800 */
[----:B------:R-:W-:Y:S04]  /*11380*/  STL [R1+0x964], R21 ;  /* 0x0009641501007387 */ /* 0x000fe80000100800 */
[----:B------:R1:W2:Y:S01]  /*11390*/  @P1 LDG.E.U8 R86, desc[UR20][R14.64] ;  /* 0x000000140e561981 */ /* 0x0002a2000c1e1100 */
[----:B0-----:R-:W-:-:S03]  /*113a0*/  IMAD.X R17, R4, 0x1, R7, P3 ;  /* 0x0000000104117824 */ /* 0x001fc600018e0607 */
[----:B------:R0:W-:Y:S01]  /*113b0*/  STL [R1+0x970], R6 ;  /* 0x0009700601007387 */ /* 0x0001e20000100800 */
[----:B-1----:R-:W-:Y:S02]  /*113c0*/  @P5 IMAD.MOV.U32 R14, RZ, RZ, R6 ;  /* 0x000000ffff0e5224 */ /* 0x002fe400078e0006 */
[----:B------:R-:W-:Y:S01]  /*113d0*/  @P5 IMAD.MOV.U32 R15, RZ, RZ, R16 ;  /* 0x000000ffff0f5224 */ /* 0x000fe200078e0010 */
[----:B0-----:R-:W-:Y:S01]  /*113e0*/  IADD3 R6, P3, PT, R2, R8, RZ ;  /* 0x0000000802067210 */ /* 0x001fe20007f7e0ff */
        /* <DEDUP_REMOVED lines=36> */
[----:B------:R-:W-:Y:S01]  /*11630*/  PRMT R46, RZ, 0x7610, R46 ;  /* 0x00007610ff2e7816 */ /* 0x000fe2000000002e */
[----:B------:R-:W1:Y:S02]  /*11640*/  LDCU UR4, c[0x0][0x3b0] ;  /* 0x00007600ff0477ac */ /* 0x000e640008000800 */
        /* <DEDUP_REMOVED lines=11> */
[----:B-1----:R-:W-:Y:S01]  /*11700*/  @P5 IMAD.MOV.U32 R14, RZ, RZ, R6 ;  /* 0x000000ffff0e5224 */ /* 0x002fe200078e0006 */
[----:B----4-:R-:W-:Y:S01]  /*11710*/  IADD3 R6, P3, PT, R2, R8, RZ ;  /* 0x0000000802067210 */ /* 0x010fe20007f7e0ff */
[----:B------:R-:W-:Y:S01]  /*11720*/  @P5 IMAD.MOV.U32 R15, RZ, RZ, R16 ;  /* 0x000000ffff0f5224 */ /* 0x000fe200078e0010 */
[----:B------:R0:W-:Y:S01]  /*11730*/  STL [R1+0x9cc], R16 ;  /* 0x0009cc1001007387 */ /* 0x0001e20000100800 */
[----:B------:R-:W-:Y:S01]  /*11740*/  IMAD R2, R20, UR5, RZ ;  /* 0x0000000514027c24 */ /* 0x000fe2000f8e02ff */
[----:B------:R-:W1:Y:S02]  /*11750*/  LDCU UR5, c[0x0][0x3b0] ;  /* 0x00007600ff0577ac */ /* 0x000e640008000800 */
[----:B------:R4:W-:Y:S04]  /*11760*/  STL [R1+0x9e8], R13 ;  /* 0x0009e80d01007387 */ /* 0x0009e80000100800 */
[----:B------:R4:W2:Y:S01]  /*11770*/  @P5 LDG.E.U8 R61, desc[UR20][R14.64] ;  /* 0x000000140e3d5981 */ /* 0x0008a2000c1e1100 */
[----:B0-----:R-:W-:-:S03]  /*11780*/  IMAD.X R16, R4, 0x1, R5, P3 ;  /* 0x0000000104107824 */ /* 0x001fc600018e0605 */
[----:B------:R-:W-:Y:S01]  /*11790*/  STL [R1+0x9e4], R17 ;  /* 0x0009e41101007387 */ /* 0x000fe20000100800 */
[----:B------:R-:W-:-:S03]  /*117a0*/  SHF.R.S32.HI R4, RZ, 0x1f, R2 ;  /* 0x0000001fff047819 */ /* 0x000fc60000011402 */
[----:B------:R-:W-:Y:S01]  /*117b0*/  STL [R1+0x9f0], R6 ;  /* 0x0009f00601007387 */ /* 0x000fe20000100800 */
[----:B----4-:R-:W-:Y:S02]  /*117c0*/  @P1 IMAD.MOV.U32 R14, RZ, RZ, R13 ;  /* 0x000000ffff0e1224 */ /* 0x010fe400078e000d */
[----:B------:R-:W-:Y:S01]  /*117d0*/  @P1 IMAD.MOV.U32 R15, RZ, RZ, R17 ;  /* 0x000000ffff0f1224 */ /* 0x000fe200078e0011 */
[----:B------:R0:W-:Y:S01]  /*117e0*/  STL [R1+0x9ec], R16 ;  /* 0x0009ec1001007387 */ /* 0x0001e20000100800 */
[----:B------:R-:W-:-:S03]  /*117f0*/  IADD3 R13, P3, PT, R2, R9, RZ ;  /* 0x00000009020d7210 */ /* 0x000fc60007f7e0ff */
[----:B------:R-:W4:Y:S04]  /*11800*/  LDL.LU R35, [R1+0x1a8] ;  /* 0x0001a80001237983 */ /* 0x000f280000300800 */
[----:B------:R0:W2:Y:S04]  /*11810*/  @P1 LDG.E.U8 R46, desc[UR20][R14.64] ;  /* 0x000000140e2e1981 */ /* 0x0000a8000c1e1100 */
[----:B------:R1:W-:Y:S01]  /*11820*/  STL [R1+0xa08], R13 ;  /* 0x000a080d01007387 */ /* 0x0003e20000100800 */
[----:B0-----:R-:W-:Y:S02]  /*11830*/  @P5 IMAD.MOV.U32 R15, RZ, RZ, R16 ;  /* 0x000000ffff0f5224 */ /* 0x001fe400078e0010 */
[----:B------:R-:W-:-:S02]  /*11840*/  @P5 IMAD.MOV.U32 R14, RZ, RZ, R6 ;  /* 0x000000ffff0e5224 */ /* 0x000fc400078e0006 */
[----:B------:R-:W-:Y:S01]  /*11850*/  IMAD.X R16, R4, 0x1, R7, P3 ;  /* 0x0000000104107824 */ /* 0x000fe200018e0607 */
[----:B------:R-:W-:-:S04]  /*11860*/  IADD3 R6, P3, PT, R2, R8, RZ ;  /* 0x0000000802067210 */ /* 0x000fc80007f7e0ff */
[----:B------:R0:W-:Y:S04]  /*11870*/  STL [R1+0xa04], R16 ;  /* 0x000a041001007387 */ /* 0x0001e80000100800 */
[----:B------:R-:W-:Y:S04]  /*11880*/  STL [R1+0xa10], R6 ;  /* 0x000a100601007387 */ /* 0x000fe80000100800 */
[----:B------:R-:W2:Y:S01]  /*11890*/  LDL.LU R36, [R1+0xb8] ;  /* 0x0000b80001247983 */ /* 0x000ea20000300800 */
[----:B------:R-:W-:Y:S01]  /*118a0*/  IMAD R2, R12, UR4, RZ ;  /* 0x000000040c027c24 */ /* 0x000fe2000f8e02ff */
[----:B------:R-:W-:Y:S01]  /*118b0*/  PRMT R25, RZ, 0x7610, R25 ;  /* 0x00007610ff197816 */ /* 0x000fe20000000019 */
[----:B------:R-:W-:Y:S01]  /*118c0*/  @P1 IMAD.MOV.U32 R12, RZ, RZ, R13 ;  /* 0x000000ffff0c1224 */ /* 0x000fe200078e000d */
[----:B------:R-:W-:Y:S01]  /*118d0*/  PRMT R24, RZ, 0x7610, R24 ;  /* 0x00007610ff187816 */ /* 0x000fe20000000018 */
[----:B-1----:R-:W-:Y:S01]  /*118e0*/  @P1 IMAD.MOV.U32 R13, RZ, RZ, R16 ;  /* 0x000000ffff0d1224 */ /* 0x002fe200078e0010 */
[----:B------:R-:W-:Y:S01]  /*118f0*/  PRMT R27, RZ, 0x7610, R27 ;  /* 0x00007610ff1b7816 */ /* 0x000fe2000000001b */
[----:B------:R-:W-:Y:S01]  /*11900*/  IMAD.X R17, R4, 0x1, R5, P3 ;  /* 0x0000000104117824 */ /* 0x000fe200018e0605 */
[----:B------:R-:W-:Y:S01]  /*11910*/  SHF.R.S32.HI R4, RZ, 0x1f, R2 ;  /* 0x0000001fff047819 */ /* 0x000fe20000011402 */
[----:B------:R-:W1:Y:S01]  /*11920*/  LDCU UR4, c[0x0][0x3b0] ;  /* 0x00007600ff0477ac */ /* 0x000e620008000800 */
[----:B0-----:R-:W-:Y:S01]  /*11930*/  IADD3 R16, P3, PT, R2, R9, RZ ;  /* 0x0000000902107210 */ /* 0x001fe20007f7e0ff */
[----:B------:R0:W3:Y:S04]  /*11940*/  @P1 LDG.E.U8 R25, desc[UR20][R12.64] ;  /* 0x000000140c191981 */ /* 0x0000e8000c1e1100 */
[----:B------:R1:W-:Y:S01]  /*11950*/  STL [R1+0xa0c], R17 ;  /* 0x000a0c1101007387 */ /* 0x0003e20000100800 */
[----:B------:R-:W-:-:S03]  /*11960*/  PRMT R23, RZ, 0x7610, R23 ;  /* 0x00007610ff177816 */ /* 0x000fc60000000017 */
[----:B------:R1:W3:Y:S01]  /*11970*/  @P5 LDG.E.U8 R27, desc[UR20][R14.64] ;  /* 0x000000140e1b5981 */ /* 0x0002e2000c1e1100 */
[----:B0-----:R-:W-:Y:S02]  /*11980*/  @P5 IMAD.MOV.U32 R12, RZ, RZ, R6 ;  /* 0x000000ffff0c5224 */ /* 0x001fe400078e0006 */
[----:B------:R-:W-:Y:S02]  /*11990*/  @P5 IMAD.MOV.U32 R13, RZ, RZ, R17 ;  /* 0x000000ffff0d5224 */ /* 0x000fe400078e0011 */
[----:B-1----:R-:W-:Y:S01]  /*119a0*/  IMAD.X R17, R4, 0x1, R7, P3 ;  /* 0x0000000104117824 */ /* 0x002fe200018e0607 */
[----:B------:R-:W-:Y:S02]  /*119b0*/  IADD3 R6, P3, PT, R2, R8, RZ ;  /* 0x0000000802067210 */ /* 0x000fe40007f7e0ff */
[----:B------:R0:W3:Y:S01]  /*119c0*/  @P5 LDG.E.U8 R24, desc[UR20][R12.64] ;  /* 0x000000140c185981 */ /* 0x0000e2000c1e1100 */
[----:B------:R-:W-:Y:S01]  /*119d0*/  IMAD R2, R3, UR5, RZ ;  /* 0x0000000503027c24 */ /* 0x000fe2000f8e02ff */
[----:B------:R-:W-:Y:S01]  /*119e0*/  PRMT R19, RZ, 0x7610, R19 ;  /* 0x00007610ff137816 */ /* 0x000fe20000000013 */
[----:B------:R-:W-:Y:S01]  /*119f0*/  IMAD.X R14, R4, 0x1, R5, P3 ;  /* 0x00000001040e7824 */ /* 0x000fe200018e0605 */
[----:B------:R1:W-:Y:S01]  /*11a00*/  STL [R1+0xa28], R16 ;  /* 0x000a281001007387 */ /* 0x0003e20000100800 */
[----:B------:R-:W2:Y:S01]  /*11a10*/  LDCU UR5, c[0x0][0x3b0] ;  /* 0x00007600ff0577ac */ /* 0x000ea20008000800 */
[----:B0-----:R-:W-:-:S02]  /*11a20*/  @P1 IMAD.MOV.U32 R12, RZ, RZ, R16 ;  /* 0x000000ffff0c1224 */ /* 0x001fc400078e0010 */
[----:B------:R-:W-:Y:S01]  /*11a30*/  @P1 IMAD.MOV.U32 R13, RZ, RZ, R17 ;  /* 0x000000ffff0d1224 */ /* 0x000fe200078e0011 */
[----:B------:R-:W-:Y:S02]  /*11a40*/  SHF.R.S32.HI R3, RZ, 0x1f, R2 ;  /* 0x0000001fff037819 */ /* 0x000fe40000011402 */
[----:B-1----:R-:W-:Y:S02]  /*11a50*/  IADD3 R16, P3, PT, R2, R9, RZ ;  /* 0x0000000902107210 */ /* 0x002fe40007f7e0ff */
[----:B------:R0:W3:Y:S02]  /*11a60*/  @P1 LDG.E.U8 R23, desc[UR20][R12.64] ;  /* 0x000000140c171981 */ /* 0x0000e4000c1e1100 */
[----:B0-----:R-:W-:Y:S02]  /*11a70*/  @P5 IMAD.MOV.U32 R12, RZ, RZ, R6 ;  /* 0x000000ffff0c5224 */ /* 0x001fe400078e0006 */
[----:B------:R-:W-:Y:S01]  /*11a80*/  @P5 IMAD.MOV.U32 R13, RZ, RZ, R14 ;  /* 0x000000ffff0d5224 */ /* 0x000fe200078e000e */
[----:B------:R-:W-:Y:S04]  /*11a90*/  STL [R1+0xa24], R17 ;  /* 0x000a241101007387 */ /* 0x000fe80000100800 */
[----:B------:R0:W3:Y:S01]  /*11aa0*/  @P5 LDG.E.U8 R19, desc[UR20][R12.64] ;  /* 0x000000140c135981 */ /* 0x0000e2000c1e1100 */
[----:B------:R-:W-:-:S03]  /*11ab0*/  PRMT R15, RZ, 0x7610, R15 ;  /* 0x00007610ff0f7816 */ /* 0x000fc6000000000f */
[----:B------:R1:W-:Y:S01]  /*11ac0*/  STL [R1+0xa30], R6 ;  /* 0x000a300601007387 */ /* 0x0003e20000100800 */
[----:B0-----:R-:W-:-:S03]  /*11ad0*/  IMAD.X R12, R3, 0x1, R7, P3 ;  /* 0x00000001030c7824 */ /* 0x001fc600018e0607 */
[----:B------:R0:W-:Y:S01]  /*11ae0*/  STL [R1+0xa2c], R14 ;  /* 0x000a2c0e01007387 */ /* 0x0001e20000100800 */
[----:B-1----:R-:W-:-:S03]  /*11af0*/  IADD3 R6, P3, PT, R2, R8, RZ ;  /* 0x0000000802067210 */ /* 0x002fc60007f7e0ff */
[----:B------:R-:W-:Y:S01]  /*11b00*/  STL [R1+0xa48], R16 ;  /* 0x000a481001007387 */ /* 0x000fe20000100800 */
[----:B------:R-:W-:-:S03]  /*11b10*/  @P1 IMAD.MOV.U32 R13, RZ, RZ, R12 ;  /* 0x000000ffff0d1224 */ /* 0x000fc600078e000c */
[----:B------:R1:W-:Y:S01]  /*11b20*/  STL [R1+0xa44], R12 ;  /* 0x000a440c01007387 */ /* 0x0003e20000100800 */
[----:B0-----:R-:W-:Y:S01]  /*11b30*/  IMAD.X R14, R3, 0x1, R5, P3 ;  /* 0x00000001030e7824 */ /* 0x001fe200018e0605 */
[----:B------:R-:W-:Y:S01]  /*11b40*/  PRMT R45, RZ, 0x7610, R45 ;  /* 0x00007610ff2d7816 */ /* 0x000fe2000000002d */
[----:B-1----:R-:W-:-:S05]  /*11b50*/  @P1 IMAD.MOV.U32 R12, RZ, RZ, R16 ;  /* 0x000000ffff0c1224 */ /* 0x002fca00078e0010 */
[----:B------:R0:W3:Y:S04]  /*11b60*/  @P1 LDG.E.U8 R15, desc[UR20][R12.64] ;  /* 0x000000140c0f1981 */ /* 0x0000e8000c1e1100 */
[----:B------:R1:W-:Y:S01]  /*11b70*/  STL [R1+0xa50], R6 ;  /* 0x000a500601007387 */ /* 0x0003e20000100800 */
[----:B0-----:R-:W-:Y:S02]  /*11b80*/  @P5 IMAD.MOV.U32 R12, RZ, RZ, R6 ;  /* 0x000000ffff0c5224 */ /* 0x001fe400078e0006 */
[----:B------:R-:W-:Y:S01]  /*11b90*/  @P5 IMAD.MOV.U32 R13, RZ, RZ, R14 ;  /* 0x000000ffff0d5224 */ /* 0x000fe200078e000e */
[----:B------:R0:W-:Y:S04]  /*11ba0*/  STL [R1+0xa4c], R14 ;  /* 0x000a4c0e01007387 */ /* 0x0001e80000100800 */
[----:B------:R0:W3:Y:S01]  /*11bb0*/  @P5 LDG.E.U8 R45, desc[UR20][R12.64] ;  /* 0x000000140c2d5981 */ /* 0x0000e2000c1e1100 */
[----:B------:R-:W-:-:S02]  /*11bc0*/  PRMT R60, RZ, 0x7610, R60 ;  /* 0x00007610ff3c7816 */ /* 0x000fc4000000003c */
[----:B------:R-:W-:Y:S02]  /*11bd0*/  PRMT R53, RZ, 0x7610, R53 ;  /* 0x00007610ff357816 */ /* 0x000fe40000000035 */
[----:B----4-:R-:W-:-:S05]  /*11be0*/  SEL R4, R18, R35, !P6 ;  /* 0x0000002312047207 */ /* 0x010fca0007000000 */
[----:B------:R-:W-:Y:S01]  /*11bf0*/  IMAD R2, R4, UR4, RZ ;  /* 0x0000000404027c24 */ /* 0x000fe2000f8e02ff */
[----:B------:R-:W4:Y:S04]  /*11c00*/  LDCU UR4, c[0x0][0x3b0] ;  /* 0x00007600ff0477ac */ /* 0x000f280008000800 */
[----:B------:R-:W-:Y:S02]  /*11c10*/  SHF.R.S32.HI R3, RZ, 0x1f, R2 ;  /* 0x0000001fff037819 */ /* 0x000fe40000011402 */
[----:B------:R-:W-:-:S05]  /*11c20*/  IADD3 R16, P3, PT, R2, R9, RZ ;  /* 0x0000000902107210 */ /* 0x000fca0007f7e0ff */
[C---:B0-----:R-:W-:Y:S01]  /*11c30*/  IMAD.X R12, R3.reuse, 0x1, R7, P3 ;  /* 0x00000001030c7824 */ /* 0x041fe200018e0607 */
[----:B-1----:R-:W-:Y:S01]  /*11c40*/  IADD3 R6, P3, PT, R2, R8, RZ ;  /* 0x0000000802067210 */ /* 0x002fe20007f7e0ff */
[----:B------:R-:W-:Y:S02]  /*11c50*/  STL [R1+0x278], R16 ;  /* 0x0002781001007387 */ /* 0x000fe40000100800 */
[----:B------:R-:W-:Y:S02]  /*11c60*/  @P1 IMAD.MOV.U32 R13, RZ, RZ, R12 ;  /* 0x000000ffff0d1224 */ /* 0x000fe400078e000c */
[----:B------:R0:W-:Y:S01]  /*11c70*/  STL [R1+0x274], R12 ;  /* 0x0002740c01007387 */ /* 0x0001e20000100800 */
[----:B--2---:R-:W-:Y:S01]  /*11c80*/  SEL R4, R18, R36, !P6 ;  /* 0x0000002412047207 */ /* 0x004fe20007000000 */
[----:B------:R-:W-:-:S04]  /*11c90*/  IMAD.X R14, R3, 0x1, R5, P3 ;  /* 0x00000001030e7824 */ /* 0x000fc800018e0605 */
[----:B------:R-:W-:Y:S02]  /*11ca0*/  IMAD R2, R4, UR5, RZ ;  /* 0x0000000504027c24 */ /* 0x000fe4000f8e02ff */
[----:B0-----:R-:W-:Y:S01]  /*11cb0*/  @P1 IMAD.MOV.U32 R12, RZ, RZ, R16 ;  /* 0x000000ffff0c1224 */ /* 0x001fe200078e0010 */
[----:B------:R0:W-:Y:S01]  /*11cc0*/  STL [R1+0x280], R6 ;  /* 0x0002800601007387 */ /* 0x0001e20000100800 */
[----:B------:R-:W1:Y:S01]  /*11cd0*/  LDCU UR5, c[0x0][0x3b0] ;  /* 0x00007600ff0577ac */ /* 0x000e620008000800 */
[----:B------:R-:W-:Y:S02]  /*11ce0*/  SHF.R.S32.HI R3, RZ, 0x1f, R2 ;  /* 0x0000001fff037819 */ /* 0x000fe40000011402 */
[C---:B------:R-:W-:Y:S01]  /*11cf0*/  IADD3 R4, P3, PT, R2.reuse, R9, RZ ;  /* 0x0000000902047210 */ /* 0x040fe20007f7e0ff */
[----:B------:R2:W3:Y:S04]  /*11d00*/  @P1 LDG.E.U8 R60, desc[UR20][R12.64] ;  /* 0x000000140c3c1981 */ /* 0x0004e8000c1e1100 */
[----:B------:R-:W-:Y:S01]  /*11d10*/  IMAD.X R16, R3, 0x1, R7, P3 ;  /* 0x0000000103107824 */ /* 0x000fe200018e0607 */
[----:B------:R1:W-:Y:S04]  /*11d20*/  STL [R1+0x27c], R14 ;  /* 0x00027c0e01007387 */ /* 0x0003e80000100800 */
[----:B------:R-:W3:Y:S01]  /*11d30*/  LDL.LU R35, [R1+0x55c] ;  /* 0x00055c0001237983 */ /* 0x000ee20000300800 */
[----:B--2---:R-:W-:Y:S01]  /*11d40*/  @P5 IMAD.MOV.U32 R12, RZ, RZ, R6 ;  /* 0x000000ffff0c5224 */ /* 0x004fe200078e0006 */
[----:B0-----:R-:W-:Y:S01]  /*11d50*/  IADD3 R6, P3, PT, R2, R8, RZ ;  /* 0x0000000802067210 */ /* 0x001fe20007f7e0ff */
[----:B------:R-:W-:-:S02]  /*11d60*/  @P5 IMAD.MOV.U32 R13, RZ, RZ, R14 ;  /* 0x000000ffff0d5224 */ /* 0x000fc400078e000e */
[----:B----4-:R-:W-:Y:S01]  /*11d70*/  IMAD R2, R63, UR4, RZ ;  /* 0x000000043f027c24 */ /* 0x010fe2000f8e02ff */
[----:B------:R0:W-:Y:S01]  /*11d80*/  STL [R1+0x2f8], R4 ;  /* 0x0002f80401007387 */ /* 0x0001e20000100800 */
[----:B-1----:R-:W-:-:S03]  /*11d90*/  IMAD.X R14, R3, 0x1, R5, P3 ;  /* 0x00000001030e7824 */ /* 0x002fc600018e0605 */
[----:B------:R1:W2:Y:S04]  /*11da0*/  @P5 LDG.E.U8 R53, desc[UR20][R12.64] ;  /* 0x000000140c355981 */ /* 0x0002a8000c1e1100 */
[----:B------:R-:W-:Y:S04]  /*11db0*/  STL [R1+0x2f4], R16 ;  /* 0x0002f41001007387 */ /* 0x000fe80000100800 */
[----:B------:R4:W-:Y:S01]  /*11dc0*/  STL [R1+0x300], R6 ;  /* 0x0003000601007387 */ /* 0x0009e20000100800 */
[----:B-1----:R-:W-:Y:S01]  /*11dd0*/  @P1 IMAD.MOV.U32 R12, RZ, RZ, R4 ;  /* 0x000000ffff0c1224 */ /* 0x002fe200078e0004 */
[----:B0-----:R-:W-:-:S02]  /*11de0*/  IADD3 R4, P3, PT, R2, R9, RZ ;  /* 0x0000000902047210 */ /* 0x001fc40007f7e0ff */
[----:B------:R-:W2:Y:S04]  /*11df0*/  LDL.LU R34, [R1+0x558] ;  /* 0x0005580001227983 */ /* 0x000ea80000300800 */
[----:B------:R-:W-:Y:S04]  /*11e00*/  STL [R1+0x2fc], R14 ;  /* 0x0002fc0e01007387 */ /* 0x000fe80000100800 */
[----:B------:R-:W3:Y:S04]  /*11e10*/  LDL.LU R42, [R1+0x554] ;  /* 0x00055400012a7983 */ /* 0x000ee80000300800 */
[----:B------:R-:W3:Y:S04]  /*11e20*/  LDL.LU R41, [R1+0x548] ;  /* 0x0005480001297983 */ /* 0x000ee80000300800 */
[----:B------:R0:W-:Y:S04]  /*11e30*/  STL [R1+0x394], R4 ;  /* 0x0003940401007387 */ /* 0x0001e80000100800 */
[----:B------:R-:W3:Y:S04]  /*11e40*/  LDL.LU R31, [R1+0x54c] ;  /* 0x00054c00011f7983 */ /* 0x000ee80000300800 */
[----:B------:R-:W3:Y:S01]  /*11e50*/  LDL.LU R36, [R1+0x124] ;  /* 0x0001240001247983 */ /* 0x000ee20000300800 */
[----:B------:R-:W-:Y:S01]  /*11e60*/  PRMT R38, RZ, 0x7610, R38 ;  /* 0x00007610ff267816 */ /* 0x000fe20000000026 */
[----:B------:R-:W-:Y:S01]  /*11e70*/  @P1 IMAD.MOV.U32 R13, RZ, RZ, R16 ;  /* 0x000000ffff0d1224 */ /* 0x000fe200078e0010 */
[----:B------:R-:W-:Y:S01]  /*11e80*/  SHF.R.S32.HI R3, RZ, 0x1f, R2 ;  /* 0x0000001fff037819 */ /* 0x000fe20000011402 */
[----:B------:R-:W3:Y:S01]  /*11e90*/  LDL.LU R40, [R1+0x534] ;  /* 0x0005340001287983 */ /* 0x000ee20000300800 */
[----:B------:R-:W-:-:S02]  /*11ea0*/  SEL R63, R18, R54, !P6 ;  /* 0x00000036123f7207 */ /* 0x000fc40007000000 */
[----:B------:R-:W-:Y:S01]  /*11eb0*/  PRMT R37, RZ, 0x7610, R37 ;  /* 0x00007610ff257816 */ /* 0x000fe20000000025 */
[----:B------:R1:W3:Y:S02]  /*11ec0*/  @P1 LDG.E.U8 R38, desc[UR20][R12.64] ;  /* 0x000000140c261981 */ /* 0x0002e4000c1e1100 */
[----:B------:R-:W-:Y:S01]  /*11ed0*/  IMAD R63, R63, UR5, RZ ;  /* 0x000000053f3f7c24 */ /* 0x000fe2000f8e02ff */
[----:B------:R-:W-:Y:S01]  /*11ee0*/  PRMT R22, RZ, 0x7610, R22 ;  /* 0x00007610ff167816 */ /* 0x000fe20000000016 */
[----:B-1----:R-:W-:Y:S02]  /*11ef0*/  @P5 IMAD.MOV.U32 R12, RZ, RZ, R6 ;  /* 0x000000ffff0c5224 */ /* 0x002fe400078e0006 */
[----:B------:R-:W-:Y:S02]  /*11f00*/  @P5 IMAD.MOV.U32 R13, RZ, RZ, R14 ;  /* 0x000000ffff0d5224 */ /* 0x000fe400078e000e */
[----:B----4-:R-:W-:Y:S01]  /*11f10*/  IMAD.X R6, R3, 0x1, R7, P3 ;  /* 0x0000000103067824 */ /* 0x010fe200018e0607 */
[----:B------:R-:W-:-:S02]  /*11f20*/  IADD3 R2, P3, PT, R2, R8, RZ ;  /* 0x0000000802027210 */ /* 0x000fc40007f7e0ff */
[----:B------:R1:W4:Y:S03]  /*11f30*/  @P5 LDG.E.U8 R37, desc[UR20][R12.64] ;  /* 0x000000140c255981 */ /* 0x000326000c1e1100 */
[----:B------:R-:W-:Y:S01]  /*11f40*/  IMAD.X R3, R3, 0x1, R5, P3 ;  /* 0x0000000103037824 */ /* 0x000fe200018e0605 */
[----:B------:R0:W-:Y:S04]  /*11f50*/  STL [R1+0x390], R6 ;  /* 0x0003900601007387 */ /* 0x0001e80000100800 */
[----:B------:R-:W4:Y:S01]  /*11f60*/  LDL.LU R39, [R1+0x524] ;  /* 0x0005240001277983 */ /* 0x000f220000300800 */
[----:B-1----:R-:W-:Y:S01]  /*11f70*/  @P1 IMAD.MOV.U32 R12, RZ, RZ, R4 ;  /* 0x000000ffff0c1224 */ /* 0x002fe200078e0004 */
[----:B0-----:R-:W-:Y:S01]  /*11f80*/  IADD3 R4, P3, PT, R63, R9, RZ ;  /* 0x000000093f047210 */ /* 0x001fe20007f7e0ff */
[----:B------:R-:W-:Y:S01]  /*11f90*/  @P1 IMAD.MOV.U32 R13, RZ, RZ, R6 ;  /* 0x000000ffff0d1224 */ /* 0x000fe200078e0006 */
[----:B------:R0:W4:Y:S01]  /*11fa0*/  @P5 LDG.E.U8 R22, desc[UR20][R2.64] ;  /* 0x0000001402165981 */ /* 0x000122000c1e1100 */
[----:B------:R-:W-:-:S03]  /*11fb0*/  SHF.R.S32.HI R6, RZ, 0x1f, R63 ;  /* 0x0000001fff067819 */ /* 0x000fc6000001143f */
[----:B------:R0:W-:Y:S04]  /*11fc0*/  STL [R1+0x39c], R2 ;  /* 0x00039c0201007387 */ /* 0x0001e80000100800 */
[----:B------:R1:W-:Y:S01]  /*11fd0*/  STL [R1+0x398], R3 ;  /* 0x0003980301007387 */ /* 0x0003e20000100800 */
[----:B0-----:R-:W-:-:S03]  /*11fe0*/  IMAD.X R2, R6, 0x1, R7, P3 ;  /* 0x0000000106027824 */ /* 0x001fc600018e0607 */
[----:B------:R-:W-:Y:S01]  /*11ff0*/  STL [R1+0x8c8], R4 ;  /* 0x0008c80401007387 */ /* 0x000fe20000100800 */
[----:B--2---:R-:W-:Y:S01]  /*12000*/  ISETP.GE.AND P3, PT, R34, RZ, PT ;  /* 0x000000ff2200720c */ /* 0x004fe20003f66270 */
[----:B---3--:R-:W-:Y:S01]  /*12010*/  @!P0 IMAD.MOV R36, RZ, RZ, -R36 ;  /* 0x000000ffff248224 */ /* 0x008fe200078e0a24 */
[----:B------:R-:W-:Y:S02]  /*12020*/  ISETP.GE.AND P0, PT, R35, RZ, PT ;  /* 0x000000ff2300720c */ /* 0x000fe40003f06270 */
[----:B------:R-:W2:Y:S04]  /*12030*/  LDL.LU R35, [R1+0x130] ;  /* 0x0001300001237983 */ /* 0x000ea80000300800 */
[----:B------:R0:W-:Y:S04]  /*12040*/  STL [R1+0x8c4], R2 ;  /* 0x0008c40201007387 */ /* 0x0001e80000100800 */
[----:B------:R-:W3:Y:S04]  /*12050*/  LDL.LU R34, [R1+0x110] ;  /* 0x0001100001227983 */ /* 0x000ee80000300800 */
[----:B------:R-:W2:Y:S04]  /*12060*/  LDL.LU R33, [R1+0x104] ;  /* 0x0001040001217983 */ /* 0x000ea80000300800 */
[----:B------:R-:W2:Y:S01]  /*12070*/  LDL.LU R32, [R1+0xf8] ;  /* 0x0000f80001207983 */ /* 0x000ea20000300800 */
[----:B---3--:R-:W-:Y:S01]  /*12080*/  @!P0 IMAD.MOV R34, RZ, RZ, -R34 ;  /* 0x000000ffff228224 */ /* 0x008fe200078e0a22 */
[----:B------:R-:W-:-:S13]  /*12090*/  ISETP.GE.AND P0, PT, R42, RZ, PT ;  /* 0x000000ff2a00720c */ /* 0x000fda0003f06270 */
[----:B--2---:R-:W-:Y:S01]  /*120a0*/  @!P0 IMAD.MOV R32, RZ, RZ, -R32 ;  /* 0x000000ffff208224 */ /* 0x004fe200078e0a20 */
[----:B------:R-:W-:Y:S02]  /*120b0*/  ISETP.GE.AND P0, PT, R31, RZ, PT ;  /* 0x000000ff1f00720c */ /* 0x000fe40003f06270 */
[----:B------:R-:W2:Y:S04]  /*120c0*/  LDL.LU R31, [R1+0xe8] ;  /* 0x0000e800011f7983 */ /* 0x000ea80000300800 */
[----:B------:R-:W3:Y:S01]  /*120d0*/  LDL.LU R30, [R1+0xe0] ;  /* 0x0000e000011e7983 */ /* 0x000ee20000300800 */
[----:B------:R-:W-:Y:S02]  /*120e0*/  VIADD R54, R0, 0x6f ;  /* 0x0000006f00367836 */ /* 0x000fe40000000000 */
[----:B------:R-:W-:Y:S01]  /*120f0*/  @!P3 IMAD.MOV R33, RZ, RZ, -R33 ;  /* 0x000000ffff21b224 */ /* 0x000fe200078e0a21 */
[----:B------:R-:W2:Y:S02]  /*12100*/  LDL.LU R29, [R1+0xd4] ;  /* 0x0000d400011d7983 */ /* 0x000ea40000300800 */
[----:B------:R-:W-:-:S02]  /*12110*/  IABS R17, R54 ;  /* 0x0000003600117213 */ /* 0x000fc40000000000 */
[----:B------:R-:W-:Y:S01]  /*12120*/  ISETP.GE.AND P3, PT, R41, RZ, PT ;  /* 0x000000ff2900720c */ /* 0x000fe20003f66270 */
[----:B------:R-:W2:Y:S04]  /*12130*/  LDL.LU R93, [R1+0x564] ;  /* 0x00056400015d7983 */ /* 0x000ea80000300800 */
[----:B------:R-:W2:Y:S04]  /*12140*/  LDL.LU R51, [R1+0x560] ;  /* 0x0005600001337983 */ /* 0x000ea80000300800 */
[----:B------:R-:W2:Y:S04]  /*12150*/  LDL.LU R49, [R1+0x550] ;  /* 0x0005500001317983 */ /* 0x000ea80000300800 */
[----:B------:R-:W2:Y:S04]  /*12160*/  LDL.LU R42, [R1+0x544] ;  /* 0x00054400012a7983 */ /* 0x000ea80000300800 */
[----:B------:R-:W2:Y:S04]  /*12170*/  LDL.LU R48, [R1+0x540] ;  /* 0x0005400001307983 */ /* 0x000ea80000300800 */
[----:B------:R-:W2:Y:S04]  /*12180*/  LDL.LU R47, [R1+0x53c] ;  /* 0x00053c00012f7983 */ /* 0x000ea80000300800 */
[----:B------:R-:W2:Y:S04]  /*12190*/  LDL.LU R44, [R1+0x538] ;  /* 0x00053800012c7983 */ /* 0x000ea80000300800 */
[----:B------:R-:W2:Y:S04]  /*121a0*/  LDL.LU R43, [R1+0x530] ;  /* 0x00053000012b7983 */ /* 0x000ea80000300800 */
[----:B------:R-:W2:Y:S01]  /*121b0*/  LDL.LU R28, [R1+0x52c] ;  /* 0x00052c00011c7983 */ /* 0x000ea20000300800 */
[----:B---3--:R-:W-:Y:S01]  /*121c0*/  @!P0 IMAD.MOV R30, RZ, RZ, -R30 ;  /* 0x000000ffff1e8224 */ /* 0x008fe200078e0a1e */
[----:B----4-:R-:W-:Y:S01]  /*121d0*/  ISETP.GE.AND P0, PT, R39, RZ, PT ;  /* 0x000000ff2700720c */ /* 0x010fe20003f06270 */
[----:B------:R-:W-:-:S04]  /*121e0*/  IMAD.HI.U32 R39, R10, R17, RZ ;  /* 0x000000110a277227 */ /* 0x000fc800078e00ff */
[----:B------:R-:W-:Y:S02]  /*121f0*/  IMAD.MOV R41, RZ, RZ, -R39 ;  /* 0x000000ffff297224 */ /* 0x000fe400078e0a27 */
[----:B------:R-:W3:Y:S02]  /*12200*/  S2R R39, SR_TID.X ;  /* 0x0000000000277919 */ /* 0x000ee40000002100 */
[----:B---3--:R-:W-:Y:S02]  /*12210*/  LOP3.LUT R50, R39, 0x7f, RZ, 0xc0, !PT ;  /* 0x0000007f27327812 */ /* 0x008fe400078ec0ff */
[----:B------:R-:W3:Y:S01]  /*12220*/  LDL.LU R39, [R1+0x528] ;  /* 0x0005280001277983 */ /* 0x000ee20000300800 */
[----:B------:R-:W-:Y:S01]  /*12230*/  PRMT R52, RZ, 0x7610, R52 ;  /* 0x00007610ff347816 */ /* 0x000fe20000000034 */
[----:B-1----:R-:W-:Y:S02]  /*12240*/  @P1 IMAD.MOV.U32 R3, RZ, RZ, R2 ;  /* 0x000000ffff031224 */ /* 0x002fe400078e0002 */
[----:B0-----:R-:W-:Y:S01]  /*12250*/  @P1 IMAD.MOV.U32 R2, RZ, RZ, R4 ;  /* 0x000000ffff021224 */ /* 0x001fe200078e0004 */
[----:B------:R-:W-:Y:S01]  /*12260*/  PRMT R26, RZ, 0x7610, R26 ;  /* 0x00007610ff1a7816 */ /* 0x000fe2000000001a */
[----:B--2---:R-:W-:Y:S01]  /*12270*/  @!P3 IMAD.MOV R31, RZ, RZ, -R31 ;  /* 0x000000ffff1fb224 */ /* 0x004fe200078e0a1f */
[----:B------:R-:W-:-:S02]  /*12280*/  ISETP.GE.AND P3, PT, R40, RZ, PT ;  /* 0x000000ff2800720c */ /* 0x000fc40003f66270 */
[----:B------:R0:W2:Y:S01]  /*12290*/  @P1 LDG.E.U8 R52, desc[UR20][R2.64] ;  /* 0x0000001402341981 */ /* 0x0000a2000c1e1100 */
[----:B------:R-:W-:-:S03]  /*122a0*/  VIADD R20, R0, 0x6d ;  /* 0x0000006d00147836 */ /* 0x000fc60000000000 */
[----:B------:R1:W4:Y:S01]  /*122b0*/  @P1 LDG.E.U8 R26, desc[UR20][R12.64] ;  /* 0x000000140c1a1981 */ /* 0x000322000c1e1100 */
[C---:B0-----:R-:W-:Y:S02]  /*122c0*/  VIADD R3, R0.reuse, 0x6b ;  /* 0x0000006b00037836 */ /* 0x041fe40000000000 */
[C---:B------:R-:W-:Y:S02]  /*122d0*/  VIADD R2, R0.reuse, 0x6c ;  /* 0x0000006c00027836 */ /* 0x040fe40000000000 */
[----:B------:R-:W-:Y:S01]  /*122e0*/  VIADD R21, R0, 0x6e ;  /* 0x0000006e00157836 */ /* 0x000fe20000000000 */
[----:B-1----:R-:W-:Y:S01]  /*122f0*/  IABS R12, R3 ;  /* 0x00000003000c7213 */ /* 0x002fe20000000000 */
[----:B------:R-:W-:Y:S01]  /*12300*/  @!P4 IMAD.MOV R35, RZ, RZ, -R35 ;  /* 0x000000ffff23c224 */ /* 0x000fe200078e0a23 */
[----:B------:R-:W-:Y:S02]  /*12310*/  ISETP.GE.AND P4, PT, R2, RZ, PT ;  /* 0x000000ff0200720c */ /* 0x000fe40003f86270 */
[----:B------:R-:W-:Y:S01]  /*12320*/  IABS R14, R2 ;  /* 0x00000002000e7213 */ /* 0x000fe20000000000 */
[----:B------:R-:W-:Y:S01]  /*12330*/  IMAD.HI.U32 R2, R10, R12, RZ ;  /* 0x0000000c0a027227 */ /* 0x000fe200078e00ff */
[----:B------:R-:W-:-:S02]  /*12340*/  IABS R13, R20 ;  /* 0x00000014000d7213 */ /* 0x000fc40000000000 */
[----:B------:R-:W-:Y:S01]  /*12350*/  IABS R16, R21 ;  /* 0x0000001500107213 */ /* 0x000fe20000000000 */
[----:B------:R-:W-:Y:S01]  /*12360*/  @!P3 IMAD.MOV R29, RZ, RZ, -R29 ;  /* 0x000000ffff1db224 */ /* 0x000fe200078e0a1d */
[----:B------:R-:W-:-:S04]  /*12370*/  @!UP2 UIADD3 UR4, UPT, UPT, -UR6, 0x100000, URZ ;  /* 0x001000000604a890 */ /* 0x000fc8000fffe1ff */
[----:B------:R-:W-:Y:S02]  /*12380*/  @!UP2 USHF.L.U32 UR5, UR4, 0xb, URZ ;  /* 0x0000000b0405a899 */ /* 0x000fe400080006ff */
[----:B------:R-:W-:Y:S01]  /*12390*/  @!UP2 USHF.L.U32 UR4, UR4, 0x1, URZ ;  /* 0x000000010404a899 */ /* 0x000fe200080006ff */
[----:B------:R-:W-:Y:S01]  /*123a0*/  IMAD.MOV R2, RZ, RZ, -R2 ;  /* 0x000000ffff027224 */ /* 0x000fe200078e0a02 */
[----:B------:R-:W-:Y:S01]  /*123b0*/  ISETP.GE.AND P3, PT, R3, RZ, PT ;  /* 0x000000ff0300720c */ /* 0x000fe20003f66270 */
[----:B------:R-:W-:Y:S01]  /*123c0*/  IMAD.HI.U32 R3, R10, R14, RZ ;  /* 0x0000000e0a037227 */ /* 0x000fe200078e00ff */
[----:B------:R-:W-:Y:S01]  /*123d0*/  SEL R34, R18, R34, !P6 ;  /* 0x0000002212227207 */ /* 0x000fe20007000000 */
[----:B------:R-:W0:Y:S02]  /*123e0*/  LDCU UR6, c[0x0][0x3b0] ;  /* 0x00007600ff0677ac */ /* 0x000e240008000800 */
[----:B------:R-:W-:-:S04]  /*123f0*/  IMAD.HI.U32 R4, R10, R13, RZ ;  /* 0x0000000d0a047227 */ /* 0x000fc800078e00ff */
[----:B------:R-:W-:Y:S01]  /*12400*/  IMAD.HI.U32 R40, R10, R16, RZ ;  /* 0x000000100a287227 */ /* 0x000fe200078e00ff */
[----:B------:R1:W0:Y:S03]  /*12410*/  @!UP1 SYNCS.EXCH.64 URZ, [UR8+0x18008], UR4 ;  /* 0x0180080408ff95b2 */ /* 0x0002260008000100 */
[----:B------:R-:W-:Y:S02]  /*12420*/  IMAD R12, R11, R2, R12 ;  /* 0x000000020b0c7224 */ /* 0x000fe400078e020c */
[----:B------:R-:W-:Y:S02]  /*12430*/  IMAD.MOV R2, RZ, RZ, -R3 ;  /* 0x000000ffff027224 */ /* 0x000fe400078e0a03 */
[----:B------:R-:W-:Y:S02]  /*12440*/  IMAD.MOV R3, RZ, RZ, -R4 ;  /* 0x000000ffff037224 */ /* 0x000fe400078e0a04 */
[----:B------:R-:W-:-:S02]  /*12450*/  IMAD.MOV R4, RZ, RZ, -R40 ;  /* 0x000000ffff047224 */ /* 0x000fc400078e0a28 */
[----:B------:R-:W2:Y:S01]  /*12460*/  LDL.LU R40, [R1+0x520] ;  /* 0x0005200001287983 */ /* 0x000ea20000300800 */
[C---:B------:R-:W-:Y:S01]  /*12470*/  IMAD R17, R11.reuse, R41, R17 ;  /* 0x000000290b117224 */ /* 0x040fe200078e0211 */
[----:B-1----:R-:W1:Y:S02]  /*12480*/  LDCU UR4, c[0x0][0x3b0] ;  /* 0x00007600ff0477ac */ /* 0x002e640008000800 */
[----:B------:R-:W-:Y:S01]  /*12490*/  STS.U8 [R50+UR8+0x10000], R93 ;  /* 0x0100005d32007988 */ /* 0x000fe20008000008 */
[----:B------:R-:W0:Y:S03]  /*124a0*/  LDCU UR5, c[0x0][0x3b0] ;  /* 0x00007600ff0577ac */ /* 0x000e260008000800 */
[----:B------:R-:W-:Y:S04]  /*124b0*/  STS.U8 [R50+UR8+0x10200], R51 ;  /* 0x0102003332007988 */ /* 0x000fe80008000008 */
[----:B------:R-:W4:Y:S04]  /*124c0*/  LDL.LU R41, [R1+0x51c] ;  /* 0x00051c0001297983 */ /* 0x000f280000300800 */
[----:B------:R-:W-:Y:S04]  /*124d0*/  STS.U8 [R50+UR8+0x10400], R49 ;  /* 0x0104003132007988 */ /* 0x000fe80008000008 */
[----:B------:R0:W-:Y:S04]  /*124e0*/  STS.U8 [R50+UR8+0x10600], R42 ;  /* 0x0106002a32007988 */ /* 0x0001e80008000008 */
[----:B0-----:R-:W4:Y:S04]  /*124f0*/  LDL.LU R42, [R1+0x518] ;  /* 0x00051800012a7983 */ /* 0x001f280000300800 */
[----:B------:R-:W4:Y:S04]  /*12500*/  LDL.LU R58, [R1+0x514] ;  /* 0x00051400013a7983 */ /* 0x000f280000300800 */
        /* <DEDUP_REMOVED lines=8> */
[----:B------:R-:W-:Y:S04]  /*12590*/  STS.U8 [R50+UR8+0x10800], R48 ;  /* 0x0108003032007988 */ /* 0x000fe80008000008 */
        /* <DEDUP_REMOVED lines=9> */
[----:B------:R-:W4:Y:S04]  /*12630*/  LDL.LU R90, [R1+0x4dc] ;  /* 0x0004dc00015a7983 */ /* 0x000f280000300800 */
[----:B---3--:R0:W-:Y:S04]  /*12640*/  STS.U8 [R50+UR8+0x11200], R39 ;  /* 0x0112002732007988 */ /* 0x0081e80008000008 */
[----:B0-----:R-:W3:Y:S04]  /*12650*/  LDL.LU R39, [R1+0x4d8] ;  /* 0x0004d80001277983 */ /* 0x001ee80000300800 */
[----:B--2---:R0:W-:Y:S04]  /*12660*/  STS.U8 [R50+UR8+0x11400], R40 ;  /* 0x0114002832007988 */ /* 0x0041e80008000008 */
[----:B0-----:R-:W2:Y:S04]  /*12670*/  LDL.LU R40, [R1+0x4d4] ;  /* 0x0004d40001287983 */ /* 0x001ea80000300800 */
[----:B------:R-:W2:Y:S04]  /*12680*/  LDL.LU R93, [R1+0x4d0] ;  /* 0x0004d000015d7983 */ /* 0x000ea80000300800 */
[----:B------:R-:W2:Y:S04]  /*12690*/  LDL.LU R51, [R1+0x4cc] ;  /* 0x0004cc0001337983 */ /* 0x000ea80000300800 */
[----:B------:R-:W2:Y:S04]  /*126a0*/  LDL.LU R49, [R1+0x4c8] ;  /* 0x0004c80001317983 */ /* 0x000ea80000300800 */
[----:B----4-:R0:W-:Y:S04]  /*126b0*/  STS.U8 [R50+UR8+0x11600], R41 ;  /* 0x0116002932007988 */ /* 0x0101e80008000008 */
[----:B------:R-:W4:Y:S04]  /*126c0*/  LDL.LU R48, [R1+0x4c4] ;  /* 0x0004c40001307983 */ /* 0x000f280000300800 */
[----:B------:R1:W-:Y:S04]  /*126d0*/  STS.U8 [R50+UR8+0x11800], R42 ;  /* 0x0118002a32007988 */ /* 0x0003e80008000008 */
[----:B0-----:R-:W4:Y:S04]  /*126e0*/  LDL.LU R41, [R1+0x4c0] ;  /* 0x0004c00001297983 */ /* 0x001f280000300800 */
[----:B------:R-:W-:Y:S04]  /*126f0*/  STS.U8 [R50+UR8+0x11a00], R58 ;  /* 0x011a003a32007988 */ /* 0x000fe80008000008 */
        /* <DEDUP_REMOVED lines=18> */
[----:B-1----:R-:W4:Y:S04]  /*12820*/  LDL.LU R42, [R1+0x4ac] ;  /* 0x0004ac00012a7983 */ /* 0x002f280000300800 */
[----:B---3--:R0:W-:Y:S04]  /*12830*/  STS.U8 [R50+UR8+0x13800], R39 ;  /* 0x0138002732007988 */ /* 0x0081e80008000008 */
[----:B0-----:R-:W3:Y:S01]  /*12840*/  LDL.LU R39, [R1+0x4a8] ;  /* 0x0004a80001277983 */ /* 0x001ee20000300800 */
[C---:B------:R-:W-:Y:S01]  /*12850*/  IMAD R14, R11.reuse, R2, R14 ;  /* 0x000000020b0e7224 */ /* 0x040fe200078e020e */
[----:B------:R-:W-:Y:S01]  /*12860*/  LOP3.LUT R2, R50, 0x10, RZ, 0x3c, !PT ;  /* 0x0000001032027812 */ /* 0x000fe200078e3cff */
[C---:B------:R-:W-:Y:S01]  /*12870*/  IMAD R13, R11.reuse, R3, R13 ;  /* 0x000000030b0d7224 */ /* 0x040fe200078e020d */
[----:B--2---:R0:W-:Y:S04]  /*12880*/  STS.U8 [R50+UR8+0x13a00], R40 ;  /* 0x013a002832007988 */ /* 0x0041e80008000008 */
[----:B------:R-:W-:Y:S04]  /*12890*/  STS.U8 [R50+UR8+0x13c00], R93 ;  /* 0x013c005d32007988 */ /* 0x000fe80008000008 */
[----:B0-----:R-:W2:Y:S04]  /*128a0*/  LDL.LU R40, [R1+0x4a4] ;  /* 0x0004a40001287983 */ /* 0x001ea80000300800 */
[----:B------:R-:W-:Y:S04]  /*128b0*/  STS.U8 [R50+UR8+0x13e00], R51 ;  /* 0x013e003332007988 */ /* 0x000fe80008000008 */
[----:B----4-:R0:W-:Y:S04]  /*128c0*/  STS.U8 [R2+UR8+0x10480], R41 ;  /* 0x0104802902007988 */ /* 0x0101e80008000008 */
        /* <DEDUP_REMOVED lines=18> */
[----:B---3--:R0:W-:Y:S04]  /*129f0*/  STS.U8 [R2+UR8+0x11080], R39 ;  /* 0x0110802702007988 */ /* 0x0081e80008000008 */
[----:B0-----:R-:W3:Y:S04]  /*12a00*/  LDL.LU R39, [R1+0x458] ;  /* 0x0004580001277983 */ /* 0x001ee80000300800 */
[----:B------:R0:W-:Y:S04]  /*12a10*/  STS.U8 [R2+UR8+0x10080], R49 ;  /* 0x0100803102007988 */ /* 0x0001e80008000008 */
[----:B------:R-:W3:Y:S04]  /*12a20*/  LDL.LU R51, [R1+0x454] ;  /* 0x0004540001337983 */ /* 0x000ee80000300800 */
[----:B------:R1:W-:Y:S04]  /*12a30*/  STS.U8 [R2+UR8+0x10280], R48 ;  /* 0x0102803002007988 */ /* 0x0003e80008000008 */
[----:B0-----:R-:W3:Y:S04]  /*12a40*/  LDL.LU R49, [R1+0x450] ;  /* 0x0004500001317983 */ /* 0x001ee80000300800 */
[----:B------:R0:W-:Y:S04]  /*12a50*/  STS.U8 [R2+UR8+0x10680], R47 ;  /* 0x0106802f02007988 */ /* 0x0001e80008000008 */
[----:B-1----:R-:W3:Y:S04]  /*12a60*/  LDL.LU R48, [R1+0x44c] ;  /* 0x00044c0001307983 */ /* 0x002ee80000300800 */
[----:B0-----:R-:W3:Y:S04]  /*12a70*/  LDL.LU R47, [R1+0x448] ;  /* 0x00044800012f7983 */ /* 0x001ee80000300800 */
[----:B--2---:R0:W-:Y:S04]  /*12a80*/  STS.U8 [R2+UR8+0x11280], R40 ;  /* 0x0112802802007988 */ /* 0x0041e80008000008 */
[----:B0-----:R-:W2:Y:S04]  /*12a90*/  LDL.LU R40, [R1+0x444] ;  /* 0x0004440001287983 */ /* 0x001ea80000300800 */
[----:B------:R0:W-:Y:S04]  /*12aa0*/  STS.U8 [R2+UR8+0x10880], R44 ;  /* 0x0108802c02007988 */ /* 0x0001e80008000008 */
[----:B------:R1:W-:Y:S04]  /*12ab0*/  STS.U8 [R2+UR8+0x10a80], R43 ;  /* 0x010a802b02007988 */ /* 0x0003e80008000008 */
[----:B------:R1:W-:Y:S04]  /*12ac0*/  STS.U8 [R2+UR8+0x10c80], R28 ;  /* 0x010c801c02007988 */ /* 0x0003e80008000008 */
[----:B0-----:R-:W2:Y:S04]  /*12ad0*/  LDL.LU R44, [R1+0x440] ;  /* 0x00044000012c7983 */ /* 0x001ea80000300800 */
[----:B-1----:R-:W2:Y:S04]  /*12ae0*/  LDL.LU R43, [R1+0x43c] ;  /* 0x00043c00012b7983 */ /* 0x002ea80000300800 */
[----:B------:R0:W-:Y:S04]  /*12af0*/  STS.U8 [R2+UR8+0x10e80], R42 ;  /* 0x010e802a02007988 */ /* 0x0001e80008000008 */
[----:B------:R-:W2:Y:S04]  /*12b00*/  LDL.LU R28, [R1+0x438] ;  /* 0x00043800011c7983 */ /* 0x000ea80000300800 */
[----:B----4-:R1:W-:Y:S04]  /*12b10*/  STS.U8 [R2+UR8+0x11480], R41 ;  /* 0x0114802902007988 */ /* 0x0103e80008000008 */
[----:B0-----:R-:W4:Y:S04]  /*12b20*/  LDL.LU R42, [R1+0x434] ;  /* 0x00043400012a7983 */ /* 0x001f280000300800 */
[----:B-1----:R-:W4:Y:S04]  /*12b30*/  LDL.LU R41, [R1+0x430] ;  /* 0x0004300001297983 */ /* 0x002f280000300800 */
[----:B---3--:R0:W-:Y:S04]  /*12b40*/  STS.U8 [R2+UR8+0x13880], R39 ;  /* 0x0138802702007988 */ /* 0x0081e80008000008 */
[----:B0-----:R-:W3:Y:S04]  /*12b50*/  LDL.LU R39, [R1+0x42c] ;  /* 0x00042c0001277983 */ /* 0x001ee80000300800 */
[----:B------:R0:W-:Y:S01]  /*12b60*/  STS.U8 [R2+UR8+0x11680], R3 ;  /* 0x0116800302007988 */ /* 0x0001e20008000008 */
[----:B------:R-:W-:-:S03]  /*12b70*/  IMAD R16, R11, R4, R16 ;  /* 0x000000040b107224 */ /* 0x000fc600078e0210 */
[----:B------:R-:W-:Y:S01]  /*12b80*/  STS.U8 [R2+UR8+0x11880], R58 ;  /* 0x0118803a02007988 */ /* 0x000fe20008000008 */
[----:B0-----:R-:W-:-:S03]  /*12b90*/  LOP3.LUT R3, R50, 0x20, RZ, 0x3c, !PT ;  /* 0x0000002032037812 */ /* 0x001fc600078e3cff */
        /* <DEDUP_REMOVED lines=18> */
[----:B--2---:R0:W-:Y:S04]  /*12cc0*/  STS.U8 [R3+UR8+0x10300], R40 ;  /* 0x0103002803007988 */ /* 0x0041e80008000008 */
[----:B0-----:R-:W2:Y:S04]  /*12cd0*/  LDL.LU R40, [R1+0x428] ;  /* 0x0004280001287983 */ /* 0x001ea80000300800 */
        /* <DEDUP_REMOVED lines=20> */
[----:B------:R0:W-:Y:S04]  /*12e20*/  STS.U8 [R3+UR8+0x10100], R47 ;  /* 0x0101002f03007988 */ /* 0x0001e80008000008 */
[----:B------:R-:W2:Y:S04]  /*12e30*/  LDL.LU R48, [R1+0x128] ;  /* 0x0001280001307983 */ /* 0x000ea80000300800 */
[----:B------:R1:W-:Y:S04]  /*12e40*/  STS.U8 [R3+UR8+0x10500], R44 ;  /* 0x0105002c03007988 */ /* 0x0003e80008000008 */
[----:B0-----:R-:W2:Y:S04]  /*12e50*/  LDL.LU R47, [R1+0x11c] ;  /* 0x00011c00012f7983 */ /* 0x001ea80000300800 */
[----:B-1----:R-:W2:Y:S04]  /*12e60*/  LDL.LU R44, [R1+0x114] ;  /* 0x00011400012c7983 */ /* 0x002ea80000300800 */
[----:B---3--:R0:W-:Y:S04]  /*12e70*/  STS.U8 [R3+UR8+0x10f00], R39 ;  /* 0x010f002703007988 */ /* 0x0081e80008000008 */
[----:B0-----:R-:W3:Y:S04]  /*12e80*/  LDL.LU R39, [R1+0x3b8] ;  /* 0x0003b80001277983 */ /* 0x001ee80000300800 */
[----:B------:R0:W-:Y:S04]  /*12e90*/  STS.U8 [R3+UR8+0x10700], R43 ;  /* 0x0107002b03007988 */ /* 0x0001e80008000008 */
[----:B------:R1:W-:Y:S04]  /*12ea0*/  STS.U8 [R3+UR8+0x10900], R28 ;  /* 0x0109001c03007988 */ /* 0x0003e80008000008 */
[----:B----4-:R4:W-:Y:S04]  /*12eb0*/  STS.U8 [R3+UR8+0x10b00], R42 ;  /* 0x010b002a03007988 */ /* 0x0109e80008000008 */
[----:B0-----:R-:W3:Y:S04]  /*12ec0*/  LDL.LU R43, [R1+0x3b4] ;  /* 0x0003b400012b7983 */ /* 0x001ee80000300800 */
[----:B-1----:R-:W3:Y:S04]  /*12ed0*/  LDL.LU R28, [R1+0x3ac] ;  /* 0x0003ac00011c7983 */ /* 0x002ee80000300800 */
[----:B----4-:R-:W4:Y:S04]  /*12ee0*/  LDL.LU R42, [R1+0x364] ;  /* 0x00036400012a7983 */ /* 0x010f280000300800 */
[----:B------:R0:W-:Y:S04]  /*12ef0*/  STS.U8 [R3+UR8+0x10d00], R41 ;  /* 0x010d002903007988 */ /* 0x0001e80008000008 */
[----:B0-----:R-:W4:Y:S04]  /*12f00*/  LDL.LU R41, [R1+0x33c] ;  /* 0x00033c0001297983 */ /* 0x001f280000300800 */
[----:B--2---:R-:W-:Y:S04]  /*12f10*/  STS.U8 [R3+UR8+0x11100], R40 ;  /* 0x0111002803007988 */ /* 0x004fe80008000008 */
[----:B------:R0:W-:Y:S04]  /*12f20*/  STS.U8 [R3+UR8+0x11500], R4 ;  /* 0x0115000403007988 */ /* 0x0001e80008000008 */
[----:B------:R-:W-:Y:S04]  /*12f30*/  STS.U8 [R3+UR8+0x11300], R2 ;  /* 0x0113000203007988 */ /* 0x000fe80008000008 */
        /* <DEDUP_REMOVED lines=20> */
[----:B------:R-:W2:Y:S04]  /*13080*/  LDL.LU R40, [R1+0x31c] ;  /* 0x00031c0001287983 */ /* 0x000ea80000300800 */
[----:B------:R-:W-:Y:S04]  /*13090*/  STS.U8 [R3+UR8+0x13d00], R47 ;  /* 0x013d002f03007988 */ /* 0x000fe80008000008 */
[----:B------:R-:W-:Y:S04]  /*130a0*/  STS.U8 [R3+UR8+0x13f00], R44 ;  /* 0x013f002c03007988 */ /* 0x000fe80008000008 */
[----:B---3--:R0:W-:Y:S04]  /*130b0*/  STS.U8 [R4+UR8+0x10180], R39 ;  /* 0x0101802704007988 */ /* 0x0081e80008000008 */
[----:B0-----:R-:W3:Y:S04]  /*130c0*/  LDL.LU R39, [R1+0x2cc] ;  /* 0x0002cc0001277983 */ /* 0x001ee80000300800 */
[----:B------:R-:W3:Y:S04]  /*130d0*/  LDL.LU R58, [R1+0x2c4] ;  /* 0x0002c400013a7983 */ /* 0x000ee80000300800 */
        /* <DEDUP_REMOVED lines=20> */
[----:B------:R0:W-:Y:S04]  /*13220*/  STS.U8 [R4+UR8+0x10380], R43 ;  /* 0x0103802b04007988 */ /* 0x0001e80008000008 */
[----:B------:R-:W3:Y:S04]  /*13230*/  LDL.LU R44, [R1+0x134] ;  /* 0x00013400012c7983 */ /* 0x000ee80000300800 */
[----:B------:R1:W-:Y:S04]  /*13240*/  STS.U8 [R4+UR8+0x10580], R28 ;  /* 0x0105801c04007988 */ /* 0x0003e80008000008 */
[----:B0-----:R-:W3:Y:S04]  /*13250*/  LDL.LU R43, [R1+0x120] ;  /* 0x00012000012b7983 */ /* 0x001ee80000300800 */
[----:B----4-:R0:W-:Y:S04]  /*13260*/  STS.U8 [R4+UR8+0x10780], R42 ;  /* 0x0107802a04007988 */ /* 0x0101e80008000008 */
[----:B-1----:R-:W4:Y:S04]  /*13270*/  LDL.LU R28, [R1+0x118] ;  /* 0x00011800011c7983 */ /* 0x002f280000300800 */
[----:B0-----:R-:W4:Y:S04]  /*13280*/  LDL.LU R42, [R1+0x108] ;  /* 0x00010800012a7983 */ /* 0x001f280000300800 */
[----:B------:R0:W-:Y:S04]  /*13290*/  STS.U8 [R4+UR8+0x10980], R41 ;  /* 0x0109802904007988 */ /* 0x0001e80008000008 */
[----:B0-----:R-:W4:Y:S04]  /*132a0*/  LDL.LU R41, [R1+0xc4] ;  /* 0x0000c40001297983 */ /* 0x001f280000300800 */
[----:B--2---:R0:W-:Y:S04]  /*132b0*/  STS.U8 [R4+UR8+0x10b80], R40 ;  /* 0x010b802804007988 */ /* 0x0041e80008000008 */
[----:B0-----:R-:W2:Y:S04]  /*132c0*/  LDL.LU R40, [R1+0xc0] ;  /* 0x0000c00001287983 */ /* 0x001ea80000300800 */
[----:B---3--:R0:W-:Y:S04]  /*132d0*/  STS.U8 [R4+UR8+0x10d80], R39 ;  /* 0x010d802704007988 */ /* 0x0081e80008000008 */
[----:B0-----:R-:W3:Y:S04]  /*132e0*/  LDL.LU R39, [R1+0xb4] ;  /* 0x0000b40001277983 */ /* 0x001ee80000300800 */
[----:B------:R0:W-:Y:S04]  /*132f0*/  STS.U8 [R4+UR8+0x10f80], R58 ;  /* 0x010f803a04007988 */ /* 0x0001e80008000008 */
        /* <DEDUP_REMOVED lines=22> */
[----:B------:R-:W3:Y:S04]  /*13460*/  LDL.LU R3, [R1+0xb0] ;  /* 0x0000b00001037983 */ /* 0x000ee80000300800 */
[----:B----4-:R-:W-:Y:S04]  /*13470*/  STS.U8 [R4+UR8+0x13d80], R28 ;  /* 0x013d801c04007988 */ /* 0x010fe80008000008 */
[----:B------:R1:W-:Y:S04]  /*13480*/  STS.U8 [R4+UR8+0x13f80], R42 ;  /* 0x013f802a04007988 */ /* 0x0003e80008000008 */
[----:B------:R-:W4:Y:S04]  /*13490*/  LDL.LU R2, [R1+0xac] ;  /* 0x0000ac0001027983 */ /* 0x000f280000300800 */
[----:B0-----:R-:W4:Y:S01]  /*134a0*/  LDL.LU R58, [R1+0x1274] ;  /* 0x00127400013a7983 */ /* 0x001f220000300800 */
[----:B-1----:R-:W0:Y:S03]  /*134b0*/  S2R R4, SR_TID.X ;  /* 0x0000000000047919 */ /* 0x002e260000002100 */
        /* <DEDUP_REMOVED lines=14> */
[----:B------:R-:W4:Y:S01]  /*135a0*/  LDL.LU R93, [R1+0x1238] ;  /* 0x00123800015d7983 */ /* 0x000f220000300800 */
[----:B0-----:R-:W-:-:S03]  /*135b0*/  LOP3.LUT R4, R4, 0x7f, RZ, 0xc0, !PT ;  /* 0x0000007f04047812 */ /* 0x001fc600078ec0ff */
        /* <DEDUP_REMOVED lines=9> */
[----:B------:R0:W-:Y:S04]  /*13650*/  STS.U8 [R4+UR8], R41 ;  /* 0x0000002904007988 */ /* 0x0001e80008000008 */
[----:B--2---:R1:W-:Y:S04]  /*13660*/  STS.U8 [R4+UR8+0x4000], R40 ;  /* 0x0040002804007988 */ /* 0x0043e80008000008 */
[----:B0-----:R-:W2:Y:S04]  /*13670*/  LDL.LU R41, [R1+0x1210] ;  /* 0x0012100001297983 */ /* 0x001ea80000300800 */
[----:B-1----:R-:W2:Y:S04]  /*13680*/  LDL.LU R40, [R1+0x120c] ;  /* 0x00120c0001287983 */ /* 0x002ea80000300800 */
[----:B---3--:R0:W-:Y:S04]  /*13690*/  STS.U8 [R4+UR8+0x400], R39 ;  /* 0x0004002704007988 */ /* 0x0081e80008000008 */
[----:B0-----:R-:W3:Y:S04]  /*136a0*/  LDL.LU R39, [R1+0x1208] ;  /* 0x0012080001277983 */ /* 0x001ee80000300800 */
[----:B------:R0:W-:Y:S04]  /*136b0*/  STS.U8 [R4+UR8+0x4400], R3 ;  /* 0x0044000304007988 */ /* 0x0001e80008000008 */
[----:B0-----:R-:W2:Y:S04]  /*136c0*/  LDL.LU R3, [R1+0x44] ;  /* 0x0000440001037983 */ /* 0x001ea80000300800 */
[----:B----4-:R0:W-:Y:S04]  /*136d0*/  STS.U8 [R4+UR8+0x800], R2 ;  /* 0x0008000204007988 */ /* 0x0101e80008000008 */
[----:B0-----:R-:W4:Y:S04]  /*136e0*/  LDL.LU R2, [R1+0x40] ;  /* 0x0000400001027983 */ /* 0x001f280000300800 */
[----:B---3--:R0:W-:Y:S04]  /*136f0*/  STS.U8 [R4+UR8+0x4800], R39 ;  /* 0x0048002704007988 */ /* 0x0081e80008000008 */
[----:B--2---:R1:W-:Y:S04]  /*13700*/  STS.U8 [R4+UR8+0xc00], R40 ;  /* 0x000c002804007988 */ /* 0x0043e80008000008 */
[----:B------:R2:W-:Y:S04]  /*13710*/  STS.U8 [R4+UR8+0x4c00], R41 ;  /* 0x004c002904007988 */ /* 0x0005e80008000008 */
[----:B0-----:R-:W3:Y:S04]  /*13720*/  LDL.LU R39, [R1+0x1204] ;  /* 0x0012040001277983 */ /* 0x001ee80000300800 */
[----:B-1----:R-:W3:Y:S04]  /*13730*/  LDL.LU R40, [R1+0x1200] ;  /* 0x0012000001287983 */ /* 0x002ee80000300800 */
[----:B--2---:R-:W2:Y:S04]  /*13740*/  LDL.LU R41, [R1+0x11fc] ;  /* 0x0011fc0001297983 */ /* 0x004ea80000300800 */
[----:B------:R0:W-:Y:S04]  /*13750*/  STS.U8 [R4+UR8+0x1000], R42 ;  /* 0x0010002a04007988 */ /* 0x0001e80008000008 */
[----:B------:R1:W-:Y:S04]  /*13760*/  STS.U8 [R4+UR8+0x5000], R28 ;  /* 0x0050001c04007988 */ /* 0x0003e80008000008 */
[----:B0-----:R-:W2:Y:S04]  /*13770*/  LDL.LU R42, [R1+0x11f8] ;  /* 0x0011f800012a7983 */ /* 0x001ea80000300800 */
[----:B-1----:R-:W2:Y:S04]  /*13780*/  LDL.LU R28, [R1+0xd0] ;  /* 0x0000d000011c7983 */ /* 0x002ea80000300800 */
[----:B------:R0:W-:Y:S04]  /*13790*/  STS.U8 [R4+UR8+0x1400], R43 ;  /* 0x0014002b04007988 */ /* 0x0001e80008000008 */
        /* <DEDUP_REMOVED lines=19> */
[----:B----4-:R4:W-:Y:S04]  /*138d0*/  STS.U8 [R4+UR8+0x3c00], R2 ;  /* 0x003c000204007988 */ /* 0x0109e80008000008 */
[----:B0-----:R-:W3:Y:S04]  /*138e0*/  LDL.LU R43, [R1+0x11f4] ;  /* 0x0011f400012b7983 */ /* 0x001ee80000300800 */
[----:B-1----:R-:W3:Y:S01]  /*138f0*/  LDL.LU R44, [R1+0x11f0] ;  /* 0x0011f000012c7983 */ /* 0x002ee20000300800 */
[----:B----4-:R-:W0:Y:S03]  /*13900*/  S2R R2, SR_TID.X ;  /* 0x0000000000027919 */ /* 0x010e260000002100 */
[----:B------:R-:W4:Y:S04]  /*13910*/  LDL.LU R47, [R1+0x11ec] ;  /* 0x0011ec00012f7983 */ /* 0x000f280000300800 */
[----:B------:R-:W3:Y:S04]  /*13920*/  LDL.LU R48, [R1+0x11e8] ;  /* 0x0011e80001307983 */ /* 0x000ee80000300800 */
[----:B------:R-:W3:Y:S04]  /*13930*/  LDL.LU R49, [R1+0x11e4] ;  /* 0x0011e40001317983 */ /* 0x000ee80000300800 */
[----:B------:R-:W3:Y:S04]  /*13940*/  LDL.LU R50, [R1+0x11e0] ;  /* 0x0011e00001327983 */ /* 0x000ee80000300800 */
[----:B------:R-:W3:Y:S04]  /*13950*/  LDL.LU R51, [R1+0x11dc] ;  /* 0x0011dc0001337983 */ /* 0x000ee80000300800 */
[----:B------:R-:W3:Y:S04]  /*13960*/  LDL.LU R93, [R1+0x11d8] ;  /* 0x0011d800015d7983 */ /* 0x000ee80000300800 */
[----:B------:R-:W3:Y:S04]  /*13970*/  LDL.LU R90, [R1+0x11d4] ;  /* 0x0011d400015a7983 */ /* 0x000ee80000300800 */
[----:B------:R-:W3:Y:S01]  /*13980*/  LDL.LU R91, [R1+0x11d0] ;  /* 0x0011d000015b7983 */ /* 0x000ee20000300800 */
[----:B0-----:R-:W-:-:S03]  /*13990*/  LOP3.LUT R2, R2, 0x7f, RZ, 0xc0, !PT ;  /* 0x0000007f02027812 */ /* 0x001fc600078ec0ff */
[----:B------:R-:W3:Y:S01]  /*139a0*/  LDL.LU R92, [R1+0x11cc] ;  /* 0x0011cc00015c7983 */ /* 0x000ee20000300800 */
[----:B------:R-:W-:-:S03]  /*139b0*/  LOP3.LUT R2, R2, 0x10, RZ, 0x3c, !PT ;  /* 0x0000001002027812 */ /* 0x000fc600078e3cff */
        /* <DEDUP_REMOVED lines=9> */
[----:B------:R1:W-:Y:S04]  /*13a50*/  STS.U8 [R2+UR8+0x80], R56 ;  /* 0x0000803802007988 */ /* 0x0003e80008000008 */
[----:B------:R-:W-:Y:S04]  /*13a60*/  STS.U8 [R2+UR8+0x7080], R27 ;  /* 0x0070801b02007988 */ /* 0x000fe80008000008 */
[----:B0-----:R-:W3:Y:S04]  /*13a70*/  LDL.LU R55, [R1+0x11a8] ;  /* 0x0011a80001377983 */ /* 0x001ee80000300800 */
[----:B-1----:R-:W3:Y:S04]  /*13a80*/  LDL.LU R56, [R1+0x11a4] ;  /* 0x0011a40001387983 */ /* 0x002ee80000300800 */
[----:B------:R0:W-:Y:S04]  /*13a90*/  STS.U8 [R2+UR8+0x4080], R57 ;  /* 0x0040803902007988 */ /* 0x0001e80008000008 */
[----:B------:R1:W-:Y:S04]  /*13aa0*/  STS.U8 [R2+UR8+0x480], R58 ;  /* 0x0004803a02007988 */ /* 0x0003e80008000008 */
[----:B------:R1:W-:Y:S04]  /*13ab0*/  STS.U8 [R2+UR8+0x4480], R59 ;  /* 0x0044803b02007988 */ /* 0x0003e80008000008 */
[----:B0-----:R-:W3:Y:S04]  /*13ac0*/  LDL.LU R57, [R1+0x11a0] ;  /* 0x0011a00001397983 */ /* 0x001ee80000300800 */
[----:B-1----:R-:W3:Y:S04]  /*13ad0*/  LDL.LU R58, [R1+0x119c] ;  /* 0x00119c00013a7983 */ /* 0x002ee80000300800 */
[----:B------:R-:W3:Y:S04]  /*13ae0*/  LDL.LU R59, [R1+0x1198] ;  /* 0x00119800013b7983 */ /* 0x000ee80000300800 */
        /* <DEDUP_REMOVED lines=11> */
[----:B------:R-:W3:Y:S01]  /*13ba0*/  LDL.LU R70, [R1+0x1180] ;  /* 0x0011800001467983 */ /* 0x000ee20000300800 */
[----:B--2---:R-:W-:Y:S01]  /*13bb0*/  @!P0 IMAD.MOV R28, RZ, RZ, -R28 ;  /* 0x000000ffff1c8224 */ /* 0x004fe200078e0a1c */
[----:B------:R-:W-:-:S13]  /*13bc0*/  ISETP.GT.U32.AND P0, PT, R11, R12, PT ;  /* 0x0000000c0b00720c */ /* 0x000fda0003f04070 */
[----:B------:R-:W-:-:S05]  /*13bd0*/  @!P0 IMAD.IADD R12, R12, 0x1, -R11 ;  /* 0x000000010c0c8824 */ /* 0x000fca00078e0a0b */
[----:B------:R-:W-:-:S13]  /*13be0*/  ISETP.GT.U32.AND P0, PT, R11, R12, PT ;  /* 0x0000000c0b00720c */ /* 0x000fda0003f04070 */
[----:B------:R-:W-:-:S04]  /*13bf0*/  @!P0 IMAD.IADD R12, R12, 0x1, -R11 ;  /* 0x000000010c0c8824 */ /* 0x000fc800078e0a0b */
[----:B------:R-:W-:-:S04]  /*13c00*/  IMAD.MOV.U32 R27, RZ, RZ, R12 ;  /* 0x000000ffff1b7224 */ /* 0x000fc800078e000c */
[----:B------:R-:W-:Y:S01]  /*13c10*/  @!P3 IMAD.MOV R27, RZ, RZ, -R27 ;  /* 0x000000ffff1bb224 */ /* 0x000fe200078e0a1b */
[----:B------:R-:W-:Y:S01]  /*13c20*/  ISETP.GT.U32.AND P3, PT, R11, R13, PT ;  /* 0x0000000d0b00720c */ /* 0x000fe20003f64070 */
[----:B------:R0:W-:Y:S04]  /*13c30*/  STS.U8 [R2+UR8+0x1480], R71 ;  /* 0x0014804702007988 */ /* 0x0001e80008000008 */
[----:B------:R1:W-:Y:S04]  /*13c40*/  STS.U8 [R2+UR8+0x5480], R72 ;  /* 0x0054804802007988 */ /* 0x0003e80008000008 */
[----:B------:R2:W-:Y:S04]  /*13c50*/  STS.U8 [R2+UR8+0x1880], R73 ;  /* 0x0018804902007988 */ /* 0x0005e80008000008 */
[----:B0-----:R-:W3:Y:S04]  /*13c60*/  LDL.LU R71, [R1+0x117c] ;  /* 0x00117c0001477983 */ /* 0x001ee80000300800 */
[----:B-1----:R-:W3:Y:S04]  /*13c70*/  LDL.LU R72, [R1+0x1178] ;  /* 0x0011780001487983 */ /* 0x002ee80000300800 */
[----:B--2---:R-:W2:Y:S04]  /*13c80*/  LDL.LU R73, [R1+0x1174] ;  /* 0x0011740001497983 */ /* 0x004ea80000300800 */
[----:B------:R0:W-:Y:S04]  /*13c90*/  STS.U8 [R2+UR8+0x5880], R74 ;  /* 0x0058804a02007988 */ /* 0x0001e80008000008 */
[----:B------:R1:W-:Y:S01]  /*13ca0*/  STS.U8 [R2+UR8+0x1c80], R77 ;  /* 0x001c804d02007988 */ /* 0x0003e20008000008 */
[----:B------:R-:W-:-:S03]  /*13cb0*/  @!P3 IMAD.IADD R13, R13, 0x1, -R11 ;  /* 0x000000010d0db824 */ /* 0x000fc600078e0a0b */
[----:B0-----:R-:W2:Y:S04]  /*13cc0*/  LDL.LU R74, [R1+0x1170] ;  /* 0x00117000014a7983 */ /* 0x001ea80000300800 */
[----:B-1----:R-:W2:Y:S04]  /*13cd0*/  LDL.LU R77, [R1+0x116c] ;  /* 0x00116c00014d7983 */ /* 0x002ea80000300800 */
[----:B------:R-:W-:Y:S01]  /*13ce0*/  STL [R1+0x10ec], R79 ;  /* 0x0010ec4f01007387 */ /* 0x000fe20000100800 */
[----:B------:R-:W-:-:S03]  /*13cf0*/  IADD3 R4, P3, PT, R63, R8, RZ ;  /* 0x000000083f047210 */ /* 0x000fc60007f7e0ff */
[----:B------:R-:W-:Y:S04]  /*13d00*/  STL [R1+0x10e4], R78 ;  /* 0x0010e44e01007387 */ /* 0x000fe80000100800 */
[----:B------:R-:W-:Y:S04]  /*13d10*/  STL [R1+0x10f0], R78 ;  /* 0x0010f04e01007387 */ /* 0x000fe80000100800 */
[----:B------:R-:W-:Y:S04]  /*13d20*/  STL [R1+0x10f4], R78 ;  /* 0x0010f44e01007387 */ /* 0x000fe80000100800 */
[----:B------:R-:W-:Y:S04]  /*13d30*/  STL [R1+0x10f8], R78 ;  /* 0x0010f84e01007387 */ /* 0x000fe80000100800 */
[----:B------:R-:W-:Y:S01]  /*13d40*/  STL [R1+0x1100], R78 ;  /* 0x0011004e01007387 */ /* 0x000fe20000100800 */
[----:B------:R-:W-:-:S03]  /*13d50*/  IMAD.X R6, R6, 0x1, R5, P3 ;  /* 0x0000000106067824 */ /* 0x000fc600018e0605 */
[----:B------:R-:W-:Y:S04]  /*13d60*/  STL [R1+0x1108], R78 ;  /* 0x0011084e01007387 */ /* 0x000fe80000100800 */
[----:B------:R-:W-:Y:S04]  /*13d70*/  STL [R1+0x1118], R78 ;  /* 0x0011184e01007387 */ /* 0x000fe80000100800 */
[----:B------:R-:W-:Y:S04]  /*13d80*/  STL [R1+0x10d4], R76 ;  /* 0x0010d44c01007387 */ /* 0x000fe80000100800 */
[----:B------:R-:W-:Y:S04]  /*13d90*/  STL [R1+0x10c4], R75 ;  /* 0x0010c44b01007387 */ /* 0x000fe80000100800 */
[----:B------:R-:W-:Y:S04]  /*13da0*/  STL [R1+0x10c8], R75 ;  /* 0x0010c84b01007387 */ /* 0x000fe80000100800 */
[----:B------:R-:W-:Y:S04]  /*13db0*/  STL [R1+0x10cc], R75 ;  /* 0x0010cc4b01007387 */ /* 0x000fe80000100800 */
[----:B------:R-:W-:Y:S04]  /*13dc0*/  STL [R1+0x10b4], R2 ;  /* 0x0010b40201007387 */ /* 0x000fe80000100800 */
[----:B------:R0:W-:Y:S04]  /*13dd0*/  STS.U8 [R2+UR8+0x3880], R23 ;  /* 0x0038801702007988 */ /* 0x0001e80008000008 */
[----:B------:R-:W-:Y:S04]  /*13de0*/  STL [R1+0x8d0], R4 ;  /* 0x0008d00401007387 */ /* 0x000fe80000100800 */
[----:B------:R1:W-:Y:S01]  /*13df0*/  STL [R1+0x8cc], R6 ;  /* 0x0008cc0601007387 */ /* 0x0003e20000100800 */
[----:B0-----:R-:W-:-:S03]  /*13e00*/  @P5 IMAD.MOV.U32 R23, RZ, RZ, R6 ;  /* 0x000000ffff175224 */ /* 0x001fc600078e0006 */
[----:B-1----:R-:W2:Y:S01]  /*13e10*/  LDL.LU R6, [R1+0x3a0] ;  /* 0x0003a00001067983 */ /* 0x002ea20000300800 */
[----:B------:R-:W0:Y:S03]  /*13e20*/  S2R R3, SR_TID.X ;  /* 0x0000000000037919 */ /* 0x000e260000002100 */
        /* <DEDUP_REMOVED lines=14> */
[----:B------:R1:W-:Y:S04]  /*13f10*/  STS.U8 [R2+UR8+0x7c80], R45 ;  /* 0x007c802d02007988 */ /* 0x0003e80008000008 */
[----:B------:R-:W3:Y:S04]  /*13f20*/  LDL.LU R63, [R1+0x1c0] ;  /* 0x0001c000013f7983 */ /* 0x000ee80000300800 */
[----:B-1----:R-:W3:Y:S04]  /*13f30*/  LDL.LU R2, [R1+0x1bc] ;  /* 0x0001bc0001027983 */ /* 0x002ee80000300800 */
        /* <DEDUP_REMOVED lines=8> */
[----:B------:R0:W-:Y:S04]  /*13fc0*/  STS.U8 [R3+UR8+0x4900], R22 ;  /* 0x0049001603007988 */ /* 0x0001e80008000008 */
[----:B------:R-:W-:Y:S04]  /*13fd0*/  STL [R1+0xf88], R0 ;  /* 0x000f880001007387 */ /* 0x000fe80000100800 */
[----:B------:R-:W-:Y:S01]  /*13fe0*/  STL [R1+0x10b8], R0 ;  /* 0x0010b80001007387 */ /* 0x000fe20000100800 */
[----:B0-----:R-:W-:-:S03]  /*13ff0*/  @P5 IMAD.MOV.U32 R22, RZ, RZ, R4 ;  /* 0x000000ffff165224 */ /* 0x001fc600078e0004 */
[----:B------:R-:W3:Y:S01]  /*14000*/  LDL.LU R4, [R1+0x144] ;  /* 0x0001440001047983 */ /* 0x000ee20000300800 */
[----:B------:R-:W-:-:S13]  /*14010*/  ISETP.GT.U32.AND P0, PT, R11, R14, PT ;  /* 0x0000000e0b00720c */ /* 0x000fda0003f04070 */
[----:B------:R-:W-:-:S05]  /*14020*/  @!P0 IMAD.IADD R14, R14, 0x1, -R11 ;  /* 0x000000010e0e8824 */ /* 0x000fca00078e0a0b */
[----:B------:R-:W-:Y:S01]  /*14030*/  ISETP.GT.U32.AND P0, PT, R11, R14, PT ;  /* 0x0000000e0b00720c */ /* 0x000fe20003f04070 */
[----:B------:R-:W-:-:S12]  /*14040*/  VIADD R19, R0, 0x72 ;  /* 0x0000007200137836 */ /* 0x000fd80000000000 */
[--C-:B------:R-:W-:Y:S01]  /*14050*/  @!P0 IMAD.IADD R14, R14, 0x1, -R11.reuse ;  /* 0x000000010e0e8824 */ /* 0x100fe200078e0a0b */
[C---:B------:R-:W-:Y:S02]  /*14060*/  ISETP.GT.U32.AND P0, PT, R11.reuse, R16, PT ;  /* 0x000000100b00720c */ /* 0x040fe40003f04070 */
[----:B------:R-:W-:Y:S01]  /*14070*/  IABS R15, R19 ;  /* 0x00000013000f7213 */ /* 0x000fe20000000000 */
[----:B------:R0:W-:Y:S10]  /*14080*/  STS.U8 [R3+UR8+0x900], R26 ;  /* 0x0009001a03007988 */ /* 0x0001f40008000008 */
[----:B------:R-:W-:Y:S01]  /*14090*/  @!P0 IMAD.IADD R16, R16, 0x1, -R11 ;  /* 0x0000000110108824 */ /* 0x000fe200078e0a0b */
[----:B------:R-:W-:Y:S01]  /*140a0*/  ISETP.GT.U32.AND P0, PT, R11, R13, PT ;  /* 0x0000000d0b00720c */ /* 0x000fe20003f04070 */
[----:B0-----:R-:W-:-:S02]  /*140b0*/  IMAD.MOV.U32 R26, RZ, RZ, R14 ;  /* 0x000000ffff1a7224 */ /* 0x001fc400078e000e */
[----:B------:R-:W-:Y:S01]  /*140c0*/  IMAD.HI.U32 R12, R10, R15, RZ ;  /* 0x0000000f0a0c7227 */ /* 0x000fe200078e00ff */
[----:B------:R-:W-:-:S03]  /*140d0*/  ISETP.GT.U32.AND P3, PT, R11, R16, PT ;  /* 0x000000100b00720c */ /* 0x000fc60003f64070 */
[----:B------:R-:W-:Y:S01]  /*140e0*/  @!P4 IMAD.MOV R26, RZ, RZ, -R26 ;  /* 0x000000ffff1ac224 */ /* 0x000fe200078e0a1a */
[----:B------:R-:W-:Y:S01]  /*140f0*/  ISETP.GT.U32.AND P4, PT, R11, R17, PT ;  /* 0x000000110b00720c */ /* 0x000fe20003f84070 */
[----:B------:R-:W-:Y:S01]  /*14100*/  IMAD.MOV R12, RZ, RZ, -R12 ;  /* 0x000000ffff0c7224 */ /* 0x000fe200078e0a0c */
[----:B------:R0:W-:Y:S03]  /*14110*/  STS.U8 [R3+UR8+0x500], R38 ;  /* 0x0005002603007988 */ /* 0x0001e60008000008 */
[----:B------:R-:W-:Y:S01]  /*14120*/  @!P0 IMAD.IADD R13, R13, 0x1, -R11 ;  /* 0x000000010d0d8824 */ /* 0x000fe200078e0a0b */
[----:B------:R-:W-:Y:S01]  /*14130*/  ISETP.GE.AND P0, PT, R20, RZ, PT ;  /* 0x000000ff1400720c */ /* 0x000fe20003f06270 */
[----:B------:R-:W-:Y:S01]  /*14140*/  IMAD R15, R11, R12, R15 ;  /* 0x0000000c0b0f7224 */ /* 0x000fe200078e020f */
[----:B------:R-:W-:Y:S01]  /*14150*/  PRMT R61, RZ, 0x7610, R61 ;  /* 0x00007610ff3d7816 */ /* 0x000fe2000000003d */
[----:B------:R-:W-:-:S02]  /*14160*/  @!P3 IMAD.IADD R16, R16, 0x1, -R11 ;  /* 0x000000011010b824 */ /* 0x000fc400078e0a0b */
[----:B0-----:R-:W-:Y:S01]  /*14170*/  VIADD R38, R0, 0x73 ;  /* 0x0000007300267836 */ /* 0x001fe20000000000 */
[----:B--2---:R-:W-:Y:S01]  /*14180*/  SEL R78, R18, R6, !P6 ;  /* 0x00000006124e7207 */ /* 0x004fe20007000000 */
[----:B------:R-:W-:Y:S01]  /*14190*/  @!P4 IMAD.IADD R17, R17, 0x1, -R11 ;  /* 0x000000011111c824 */ /* 0x000fe200078e0a0b */
[----:B------:R-:W2:Y:S04]  /*141a0*/  LDL.LU R6, [R1+0x140] ;  /* 0x0001400001067983 */ /* 0x000ea80000300800 */
[----:B------:R-:W4:Y:S01]  /*141b0*/  LDL.LU R86, [R1+0x13c] ;  /* 0x00013c0001567983 */ /* 0x000f220000300800 */
[----:B------:R-:W-:Y:S02]  /*141c0*/  ISETP.GT.U32.AND P3, PT, R11, R15, PT ;  /* 0x0000000f0b00720c */ /* 0x000fe40003f64070 */
[----:B------:R-:W-:Y:S01]  /*141d0*/  IABS R12, R38 ;  /* 0x00000026000c7213 */ /* 0x000fe20000000000 */
[----:B------:R-:W-:Y:S01]  /*141e0*/  IMAD.MOV.U32 R25, RZ, RZ, R13 ;  /* 0x000000ffff197224 */ /* 0x000fe200078e000d */
[----:B------:R0:W4:Y:S01]  /*141f0*/  @P5 LDG.E.U8 R61, desc[UR20][R22.64] ;  /* 0x00000014163d5981 */ /* 0x000122000c1e1100 */
[----:B------:R-:W-:Y:S01]  /*14200*/  ISETP.GE.AND P4, PT, R21, RZ, PT ;  /* 0x000000ff1500720c */ /* 0x000fe20003f86270 */
[----:B------:R-:W-:-:S02]  /*14210*/  VIADD R20, R0, 0x74 ;  /* 0x0000007400147836 */ /* 0x000fc40000000000 */
[----:B------:R-:W-:Y:S01]  /*14220*/  @!P0 IMAD.MOV R25, RZ, RZ, -R25 ;  /* 0x000000ffff198224 */ /* 0x000fe200078e0a19 */
[----:B------:R-:W-:Y:S01]  /*14230*/  ISETP.GT.U32.AND P0, PT, R11, R17, PT ;  /* 0x000000110b00720c */ /* 0x000fe20003f04070 */
[----:B0-----:R-:W-:-:S04]  /*14240*/  IMAD.HI.U32 R22, R10, R12, RZ ;  /* 0x0000000c0a167227 */ /* 0x001fc800078e00ff */
[----:B------:R-:W-:Y:S01]  /*14250*/  IMAD.MOV R13, RZ, RZ, -R22 ;  /* 0x000000ffff0d7224 */ /* 0x000fe200078e0a16 */
[----:B------:R-:W-:Y:S01]  /*14260*/  IABS R14, R20 ;  /* 0x00000014000e7213 */ /* 0x000fe20000000000 */
[----:B------:R-:W-:Y:S02]  /*14270*/  @!P3 IMAD.IADD R15, R15, 0x1, -R11 ;  /* 0x000000010f0fb824 */ /* 0x000fe400078e0a0b */
[C---:B------:R-:W-:Y:S02]  /*14280*/  IMAD R13, R11.reuse, R13, R12 ;  /* 0x0000000d0b0d7224 */ /* 0x040fe400078e020c */
[----:B------:R-:W-:Y:S01]  /*14290*/  IMAD.MOV.U32 R24, RZ, RZ, R16 ;  /* 0x000000ffff187224 */ /* 0x000fe200078e0010 */
[----:B------:R-:W-:Y:S01]  /*142a0*/  ISETP.GT.U32.AND P3, PT, R11, R15, PT ;  /* 0x0000000f0b00720c */ /* 0x000fe20003f64070 */
[----:B------:R-:W-:-:S04]  /*142b0*/  IMAD.HI.U32 R21, R10, R14, RZ ;  /* 0x0000000e0a157227 */ /* 0x000fc800078e00ff */
[----:B------:R-:W-:Y:S01]  /*142c0*/  @!P4 IMAD.MOV R24, RZ, RZ, -R24 ;  /* 0x000000ffff18c224 */ /* 0x000fe200078e0a18 */
[----:B------:R-:W-:Y:S01]  /*142d0*/  ISETP.GT.U32.AND P4, PT, R11, R13, PT ;  /* 0x0000000d0b00720c */ /* 0x000fe20003f84070 */
[----:B------:R-:W-:Y:S01]  /*142e0*/  @!P0 IMAD.IADD R17, R17, 0x1, -R11 ;  /* 0x0000000111118824 */ /* 0x000fe200078e0a0b */
[----:B------:R-:W-:Y:S01]  /*142f0*/  ISETP.GE.AND P0, PT, R54, RZ, PT ;  /* 0x000000ff3600720c */ /* 0x000fe20003f06270 */
[----:B------:R-:W-:Y:S01]  /*14300*/  IMAD.MOV R21, RZ, RZ, -R21 ;  /* 0x000000ffff157224 */ /* 0x000fe200078e0a15 */
[----:B------:R0:W-:Y:S03]  /*14310*/  STS.U8 [R3+UR8+0x4500], R37 ;  /* 0x0045002503007988 */ /* 0x0001e60008000008 */
[----:B------:R-:W-:Y:S02]  /*14320*/  IMAD R12, R11, R21, R14 ;  /* 0x000000150b0c7224 */ /* 0x000fe400078e020e */
[----:B------:R-:W-:-:S02]  /*14330*/  @!P3 IMAD.IADD R15, R15, 0x1, -R11 ;  /* 0x000000010f0fb824 */ /* 0x000fc400078e0a0b */
[----:B0-----:R-:W-:Y:S01]  /*14340*/  VIADD R37, R0, 0x75 ;  /* 0x0000007500257836 */ /* 0x001fe20000000000 */
[----:B------:R-:W-:Y:S01]  /*14350*/  ISETP.GT.U32.AND P3, PT, R11, R12, PT ;  /* 0x0000000c0b00720c */ /* 0x000fe20003f64070 */
[----:B------:R-:W-:Y:S02]  /*14360*/  @!P4 IMAD.IADD R13, R13, 0x1, -R11 ;  /* 0x000000010d0dc824 */ /* 0x000fe400078e0a0b */
[----:B------:R-:W-:Y:S01]  /*14370*/  IMAD.MOV.U32 R23, RZ, RZ, R17 ;  /* 0x000000ffff177224 */ /* 0x000fe200078e0011 */
[----:B------:R-:W-:Y:S02]  /*14380*/  IABS R14, R37 ;  /* 0x00000025000e7213 */ /* 0x000fe40000000000 */
[----:B------:R-:W-:Y:S01]  /*14390*/  ISETP.GE.AND P4, PT, R19, RZ, PT ;  /* 0x000000ff1300720c */ /* 0x000fe20003f86270 */
[----:B------:R-:W-:Y:S01]  /*143a0*/  @!P0 IMAD.MOV R23, RZ, RZ, -R23 ;  /* 0x000000ffff178224 */ /* 0x000fe200078e0a17 */
[----:B------:R-:W-:Y:S01]  /*143b0*/  ISETP.GT.U32.AND P0, PT, R11, R13, PT ;  /* 0x0000000d0b00720c */ /* 0x000fe20003f04070 */
[----:B------:R-:W-:-:S04]  /*143c0*/  IMAD.HI.U32 R16, R10, R14, RZ ;  /* 0x0000000e0a107227 */ /* 0x000fc800078e00ff */
[----:B------:R-:W-:Y:S02]  /*143d0*/  IMAD.MOV R16, RZ, RZ, -R16 ;  /* 0x000000ffff107224 */ /* 0x000fe400078e0a10 */
[----:B------:R-:W-:Y:S02]  /*143e0*/  VIADD R17, R0, 0x76 ;  /* 0x0000007600117836 */ /* 0x000fe40000000000 */
[----:B------:R-:W-:Y:S02]  /*143f0*/  @!P3 IMAD.IADD R12, R12, 0x1, -R11 ;  /* 0x000000010c0cb824 */ /* 0x000fe400078e0a0b */
[C---:B------:R-:W-:Y:S01]  /*14400*/  IMAD R14, R11.reuse, R16, R14 ;  /* 0x000000100b0e7224 */ /* 0x040fe200078e020e */
[----:B------:R-:W-:Y:S01]  /*14410*/  IABS R16, R17 ;  /* 0x0000001100107213 */ /* 0x000fe20000000000 */
[----:B------:R-:W-:Y:S01]  /*14420*/  IMAD.MOV.U32 R22, RZ, RZ, R15 ;  /* 0x000000ffff167224 */ /* 0x000fe200078e000f */
[----:B------:R-:W-:Y:S01]  /*14430*/  ISETP.GT.U32.AND P3, PT, R11, R12, PT ;  /* 0x0000000c0b00720c */ /* 0x000fe20003f64070 */
[----:B------:R-:W-:Y:S01]  /*14440*/  @!P0 IMAD.IADD R13, R13, 0x1, -R11 ;  /* 0x000000010d0d8824 */ /* 0x000fe200078e0a0b */
[----:B------:R-:W-:Y:S01]  /*14450*/  ISETP.GE.AND P0, PT, R38, RZ, PT ;  /* 0x000000ff2600720c */ /* 0x000fe20003f06270 */
[----:B------:R-:W-:Y:S01]  /*14460*/  @!P4 IMAD.MOV R22, RZ, RZ, -R22 ;  /* 0x000000ffff16c224 */ /* 0x000fe200078e0a16 */
[----:B------:R-:W-:Y:S01]  /*14470*/  ISETP.GT.U32.AND P4, PT, R11, R14, PT ;  /* 0x0000000e0b00720c */ /* 0x000fe20003f84070 */
[----:B------:R-:W-:Y:S01]  /*14480*/  IMAD.HI.U32 R19, R10, R16, RZ ;  /* 0x000000100a137227 */ /* 0x000fe200078e00ff */
[----:B------:R0:W-:Y:S03]  /*14490*/  STS.U8 [R3+UR8+0x100], R60 ;  /* 0x0001003c03007988 */ /* 0x0001e60008000008 */
[----:B------:R-:W-:-:S02]  /*144a0*/  IMAD.MOV R19, RZ, RZ, -R19 ;  /* 0x000000ffff137224 */ /* 0x000fc400078e0a13 */
[----:B------:R-:W-:Y:S02]  /*144b0*/  IMAD.MOV.U32 R21, RZ, RZ, R13 ;  /* 0x000000ffff157224 */ /* 0x000fe400078e000d */
[C---:B------:R-:W-:Y:S02]  /*144c0*/  IMAD R16, R11.reuse, R19, R16 ;  /* 0x000000130b107224 */ /* 0x040fe400078e0210 */
[----:B0-----:R-:W-:Y:S02]  /*144d0*/  VIADD R60, R0, 0x77 ;  /* 0x00000077003c7836 */ /* 0x001fe40000000000 */
[--C-:B------:R-:W-:Y:S01]  /*144e0*/  @!P3 IMAD.IADD R12, R12, 0x1, -R11.reuse ;  /* 0x000000010c0cb824 */ /* 0x100fe200078e0a0b */
[----:B------:R-:W-:Y:S01]  /*144f0*/  ISETP.GE.AND P3, PT, R20, RZ, PT ;  /* 0x000000ff1400720c */ /* 0x000fe20003f66270 */
[----:B------:R-:W-:Y:S01]  /*14500*/  @!P4 IMAD.IADD R14, R14, 0x1, -R11 ;  /* 0x000000010e0ec824 */ /* 0x000fe200078e0a0b */
[----:B------:R-:W-:Y:S01]  /*14510*/  IABS R15, R60 ;  /* 0x0000003c000f7213 */ /* 0x000fe20000000000 */
[----:B------:R-:W-:Y:S01]  /*14520*/  @!P0 IMAD.MOV R21, RZ, RZ, -R21 ;  /* 0x000000ffff158224 */ /* 0x000fe200078e0a15 */
[C---:B------:R-:W-:Y:S01]  /*14530*/  ISETP.GT.U32.AND P0, PT, R11.reuse, R16, PT ;  /* 0x000000100b00720c */ /* 0x040fe20003f04070 */
[----:B------:R-:W-:Y:S01]  /*14540*/  VIADD R54, R0, 0x7a ;  /* 0x0000007a00367836 */ /* 0x000fe20000000000 */
[----:B------:R-:W-:Y:S01]  /*14550*/  ISETP.GT.U32.AND P4, PT, R11, R14, PT ;  /* 0x0000000e0b00720c */ /* 0x000fe20003f84070 */
[----:B------:R-:W-:Y:S01]  /*14560*/  IMAD.HI.U32 R13, R10, R15, RZ ;  /* 0x0000000f0a0d7227 */ /* 0x000fe200078e00ff */
[----:B------:R0:W-:Y:S03]  /*14570*/  STS.U8 [R3+UR8+0x4100], R53 ;  /* 0x0041003503007988 */ /* 0x0001e60008000008 */
[----:B------:R-:W-:-:S02]  /*14580*/  IMAD.MOV.U32 R20, RZ, RZ, R12 ;  /* 0x000000ffff147224 */ /* 0x000fc400078e000c */
[----:B------:R-:W-:Y:S01]  /*14590*/  IMAD.MOV R12, RZ, RZ, -R13 ;  /* 0x000000ffff0c7224 */ /* 0x000fe200078e0a0d */
[----:B------:R-:W-:Y:S01]  /*145a0*/  IABS R13, R54 ;  /* 0x00000036000d7213 */ /* 0x000fe20000000000 */
[----:B------:R-:W-:Y:S01]  /*145b0*/  @!P3 IMAD.MOV R20, RZ, RZ, -R20 ;  /* 0x000000ffff14b224 */ /* 0x000fe200078e0a14 */
[----:B------:R-:W-:Y:S01]  /*145c0*/  ISETP.GE.AND P3, PT, R37, RZ, PT ;  /* 0x000000ff2500720c */ /* 0x000fe20003f66270 */
[C---:B------:R-:W-:Y:S02]  /*145d0*/  IMAD R12, R11.reuse, R12, R15 ;  /* 0x0000000c0b0c7224 */ /* 0x040fe400078e020f */
[----:B0-----:R-:W-:Y:S02]  /*145e0*/  VIADD R53, R0, 0x7b ;  /* 0x0000007b00357836 */ /* 0x001fe40000000000 */
[----:B------:R-:W-:Y:S02]  /*145f0*/  @!P0 IMAD.IADD R16, R16, 0x1, -R11 ;  /* 0x0000000110108824 */ /* 0x000fe400078e0a0b */
[----:B------:R-:W-:Y:S01]  /*14600*/  IMAD.MOV.U32 R15, RZ, RZ, R13 ;  /* 0x000000ffff0f7224 */ /* 0x000fe200078e000d */
[----:B------:R-:W-:Y:S01]  /*14610*/  IABS R13, R53 ;  /* 0x00000035000d7213 */ /* 0x000fe20000000000 */
[----:B------:R-:W-:Y:S01]  /*14620*/  @!P4 IMAD.IADD R14, R14, 0x1, -R11 ;  /* 0x000000010e0ec824 */ /* 0x000fe200078e0a0b */
[C---:B------:R-:W-:Y:S01]  /*14630*/  ISETP.GT.U32.AND P4, PT, R11.reuse, R12, PT ;  /* 0x0000000c0b00720c */ /* 0x040fe20003f84070 */
[----:B------:R-:W-:Y:S01]  /*14640*/  IMAD.HI.U32 R37, R10, R15, RZ ;  /* 0x0000000f0a257227 */ /* 0x000fe200078e00ff */
[----:B------:R-:W-:-:S03]  /*14650*/  ISETP.GT.U32.AND P0, PT, R11, R16, PT ;  /* 0x000000100b00720c */ /* 0x000fc60003f04070 */
[----:B------:R-:W-:Y:S02]  /*14660*/  IMAD.MOV.U32 R19, RZ, RZ, R14 ;  /* 0x000000ffff137224 */ /* 0x000fe400078e000e */
[----:B------:R-:W-:Y:S02]  /*14670*/  IMAD.MOV.U32 R14, RZ, RZ, R13 ;  /* 0x000000ffff0e7224 */ /* 0x000fe400078e000d */
[----:B------:R-:W-:Y:S02]  /*14680*/  IMAD.MOV R13, RZ, RZ, -R37 ;  /* 0x000000ffff0d7224 */ /* 0x000fe400078e0a25 */
[----:B------:R-:W-:Y:S01]  /*14690*/  @!P3 IMAD.MOV R19, RZ, RZ, -R19 ;  /* 0x000000ffff13b224 */ /* 0x000fe200078e0a13 */
[----:B------:R-:W-:Y:S01]  /*146a0*/  ISETP.GE.AND P3, PT, R17, RZ, PT ;  /* 0x000000ff1100720c */ /* 0x000fe20003f66270 */
[----:B------:R-:W-:Y:S02]  /*146b0*/  IMAD R15, R11, R13, R15 ;  /* 0x0000000d0b0f7224 */ /* 0x000fe400078e020f */
[----:B------:R-:W-:-:S04]  /*146c0*/  IMAD.HI.U32 R17, R10, R14, RZ ;  /* 0x0000000e0a117227 */ /* 0x000fc800078e00ff */
[--C-:B------:R-:W-:Y:S02]  /*146d0*/  @!P4 IMAD.IADD R12, R12, 0x1, -R11.reuse ;  /* 0x000000010c0cc824 */ /* 0x100fe400078e0a0b */
[----:B------:R-:W-:Y:S01]  /*146e0*/  @!P0 IMAD.IADD R16, R16, 0x1, -R11 ;  /* 0x0000000110108824 */ /* 0x000fe200078e0a0b */
[C---:B------:R-:W-:Y:S01]  /*146f0*/  ISETP.GT.U32.AND P0, PT, R11.reuse, R15, PT ;  /* 0x0000000f0b00720c */ /* 0x040fe20003f04070 */
[----:B------:R-:W-:Y:S01]  /*14700*/  IMAD.MOV R17, RZ, RZ, -R17 ;  /* 0x000000ffff117224 */ /* 0x000fe200078e0a11 */
[C---:B------:R-:W-:Y:S01]  /*14710*/  ISETP.GT.U32.AND P4, PT, R11.reuse, R12, PT ;  /* 0x0000000c0b00720c */ /* 0x040fe20003f84070 */
[----:B------:R0:W-:Y:S02]  /*14720*/  STS.U8 [R3+UR8+0xd00], R52 ;  /* 0x000d003403007988 */ /* 0x0001e40008000008 */
[----:B------:R-:W-:Y:S02]  /*14730*/  IMAD R14, R11, R17, R14 ;  /* 0x000000110b0e7224 */ /* 0x000fe400078e020e */
[----:B------:R-:W-:-:S02]  /*14740*/  IMAD.MOV.U32 R17, RZ, RZ, R16 ;  /* 0x000000ffff117224 */ /* 0x000fc400078e0010 */
[C---:B------:R-:W-:Y:S02]  /*14750*/  VIADD R46, R0.reuse, 0x7d ;  /* 0x0000007d002e7836 */ /* 0x040fe40000000000 */
[----:B------:R-:W-:Y:S02]  /*14760*/  @!P3 IMAD.MOV R17, RZ, RZ, -R17 ;  /* 0x000000ffff11b224 */ /* 0x000fe400078e0a11 */
[----:B0-----:R-:W-:Y:S01]  /*14770*/  VIADD R52, R0, 0x7c ;  /* 0x0000007c00347836 */ /* 0x001fe20000000000 */
[----:B------:R-:W-:Y:S01]  /*14780*/  ISETP.GT.U32.AND P3, PT, R11, R14, PT ;  /* 0x0000000e0b00720c */ /* 0x000fe20003f64070 */
[--C-:B------:R-:W-:Y:S01]  /*14790*/  @!P0 IMAD.IADD R15, R15, 0x1, -R11.reuse ;  /* 0x000000010f0f8824 */ /* 0x100fe200078e0a0b */
[----:B------:R-:W-:Y:S02]  /*147a0*/  IABS R37, R46 ;  /* 0x0000002e00257213 */ /* 0x000fe40000000000 */
[----:B------:R-:W-:Y:S01]  /*147b0*/  IABS R13, R52 ;  /* 0x00000034000d7213 */ /* 0x000fe20000000000 */
[----:B------:R-:W-:Y:S01]  /*147c0*/  @!P4 IMAD.IADD R12, R12, 0x1, -R11 ;  /* 0x000000010c0cc824 */ /* 0x000fe200078e0a0b */
[----:B------:R-:W-:Y:S01]  /*147d0*/  ISETP.GE.AND P4, PT, R60, RZ, PT ;  /* 0x000000ff3c00720c */ /* 0x000fe20003f86270 */
[----:B------:R-:W-:Y:S01]  /*147e0*/  VIADD R45, R0, 0x7e ;  /* 0x0000007e002d7836 */ /* 0x000fe20000000000 */
[----:B------:R-:W-:Y:S01]  /*147f0*/  ISETP.GT.U32.AND P0, PT, R11, R15, PT ;  /* 0x0000000f0b00720c */ /* 0x000fe20003f04070 */
[----:B------:R-:W-:-:S04]  /*14800*/  IMAD.HI.U32 R16, R10, R13, RZ ;  /* 0x0000000d0a107227 */ /* 0x000fc800078e00ff */
[----:B------:R-:W-:Y:S01]  /*14810*/  IMAD.HI.U32 R60, R10, R37, RZ ;  /* 0x000000250a3c7227 */ /* 0x000fe200078e00ff */
[----:B------:R-:W-:-:S03]  /*14820*/  IABS R38, R45 ;  /* 0x0000002d00267213 */ /* 0x000fc60000000000 */
[----:B------:R-:W-:Y:S02]  /*14830*/  IMAD.MOV R16, RZ, RZ, -R16 ;  /* 0x000000ffff107224 */ /* 0x000fe400078e0a10 */
[----:B------:R-:W-:Y:S02]  /*14840*/  IMAD.MOV R60, RZ, RZ, -R60 ;  /* 0x000000ffff3c7224 */ /* 0x000fe400078e0a3c */
[----:B------:R-:W-:Y:S02]  /*14850*/  @!P3 IMAD.IADD R14, R14, 0x1, -R11 ;  /* 0x000000010e0eb824 */ /* 0x000fe400078e0a0b */
[C---:B------:R-:W-:Y:S02]  /*14860*/  IMAD R13, R11.reuse, R16, R13 ;  /* 0x000000100b0d7224 */ /* 0x040fe400078e020d */
[----:B------:R-:W-:Y:S01]  /*14870*/  IMAD.MOV.U32 R16, RZ, RZ, R12 ;  /* 0x000000ffff107224 */ /* 0x000fe200078e000c */
[C---:B------:R-:W-:Y:S01]  /*14880*/  ISETP.GT.U32.AND P3, PT, R11.reuse, R14, PT ;  /* 0x0000000e0b00720c */ /* 0x040fe20003f64070 */
[----:B------:R-:W-:-:S02]  /*14890*/  IMAD R12, R11, R60, R37 ;  /* 0x0000003c0b0c7224 */ /* 0x000fc400078e0225 */
[----:B------:R-:W-:-:S04]  /*148a0*/  IMAD.HI.U32 R10, R10, R38, RZ ;  /* 0x000000260a0a7227 */ /* 0x000fc800078e00ff */
[----:B------:R-:W-:Y:S01]  /*148b0*/  @!P0 IMAD.IADD R15, R15, 0x1, -R11 ;  /* 0x000000010f0f8824 */ /* 0x000fe200078e0a0b */
[----:B------:R-:W-:Y:S01]  /*148c0*/  ISETP.GT.U32.AND P0, PT, R11, R12, PT ;  /* 0x0000000c0b00720c */ /* 0x000fe20003f04070 */
[----:B------:R-:W-:-:S04]  /*148d0*/  IMAD.MOV R10, RZ, RZ, -R10 ;  /* 0x000000ffff0a7224 */ /* 0x000fc800078e0a0a */
[----:B------:R-:W-:Y:S02]  /*148e0*/  IMAD R10, R11, R10, R38 ;  /* 0x0000000a0b0a7224 */ /* 0x000fe400078e0226 */
[----:B------:R-:W-:-:S03]  /*148f0*/  @!P3 IMAD.IADD R14, R14, 0x1, -R11 ;  /* 0x000000010e0eb824 */ /* 0x000fc600078e0a0b */
[----:B------:R-:W-:Y:S01]  /*14900*/  ISETP.GT.U32.AND P3, PT, R11, R10, PT ;  /* 0x0000000a0b00720c */ /* 0x000fe20003f64070 */
[----:B------:R-:W-:Y:S02]  /*14910*/  @!P4 IMAD.MOV R16, RZ, RZ, -R16 ;  /* 0x000000ffff10c224 */ /* 0x000fe400078e0a10 */
[----:B------:R-:W-:Y:S01]  /*14920*/  @!P0 IMAD.IADD R12, R12, 0x1, -R11 ;  /* 0x000000010c0c8824 */ /* 0x000fe200078e0a0b */
[----:B------:R-:W-:Y:S02]  /*14930*/  ISETP.GE.AND P0, PT, R53, RZ, PT ;  /* 0x000000ff3500720c */ /* 0x000fe40003f06270 */
[----:B------:R-:W-:-:S07]  /*14940*/  ISETP.GT.U32.AND P4, PT, R11, R13, PT ;  /* 0x0000000d0b00720c */ /* 0x000fce0003f84070 */
[----:B------:R-:W-:-:S04]  /*14950*/  @!P3 IMAD.IADD R10, R10, 0x1, -R11 ;  /* 0x000000010a0ab824 */ /* 0x000fc800078e0a0b */
[----:B------:R-:W-:Y:S01]  /*14960*/  @!P0 IMAD.MOV R14, RZ, RZ, -R14 ;  /* 0x000000ffff0e8224 */ /* 0x000fe200078e0a0e */
[----:B------:R-:W-:Y:S01]  /*14970*/  ISETP.GT.U32.AND P0, PT, R11, R10, PT ;  /* 0x0000000a0b00720c */ /* 0x000fe20003f04070 */
[----:B------:R-:W-:Y:S01]  /*14980*/  @!P4 IMAD.IADD R13, R13, 0x1, -R11 ;  /* 0x000000010d0dc824 */ /* 0x000fe200078e0a0b */
[----:B------:R-:W-:Y:S01]  /*14990*/  ISETP.GE.AND P4, PT, R54, RZ, PT ;  /* 0x000000ff3600720c */ /* 0x000fe20003f86270 */
[----:B------:R-:W-:Y:S01]  /*149a0*/  STL [R1+0x1128], R78 ;  /* 0x0011284e01007387 */ /* 0x000fe20000100800 */
[C---:B---3--:R-:W-:Y:S02]  /*149b0*/  SEL R38, R18.reuse, R63, !P6 ;  /* 0x0000003f12267207 */ /* 0x048fe40007000000 */
[C---:B------:R-:W-:Y:S01]  /*149c0*/  SEL R54, R18.reuse, R2, !P6 ;  /* 0x0000000212367207 */ /* 0x040fe20007000000 */
[----:B------:R-:W-:Y:S01]  /*149d0*/  STL [R1+0x112c], R78 ;  /* 0x00112c4e01007387 */ /* 0x000fe20000100800 */
[----:B------:R-:W-:-:S03]  /*149e0*/  SEL R87, R18, R87, !P6 ;  /* 0x0000005712577207 */ /* 0x000fc60007000000 */
[----:B------:R-:W-:Y:S01]  /*149f0*/  STL [R1+0x1138], R78 ;  /* 0x0011384e01007387 */ /* 0x000fe20000100800 */
[----:B------:R-:W-:-:S03]  /*14a00*/  ISETP.GT.U32.AND P3, PT, R11, R13, PT ;  /* 0x0000000d0b00720c */ /* 0x000fc60003f64070 */
[----:B------:R-:W-:Y:S01]  /*14a10*/  STL [R1+0x113c], R78 ;  /* 0x00113c4e01007387 */ /* 0x000fe20000100800 */
[----:B------:R-:W-:-:S03]  /*14a20*/  SEL R75, R18, R75, !P6 ;  /* 0x0000004b124b7207 */ /* 0x000fc60007000000 */
[----:B------:R-:W-:Y:S04]  /*14a30*/  STL [R1+0x1144], R78 ;  /* 0x0011444e01007387 */ /* 0x000fe80000100800 */
[----:B------:R0:W-:Y:S01]  /*14a40*/  STL [R1+0x114c], R78 ;  /* 0x00114c4e01007387 */ /* 0x0001e20000100800 */
[----:B------:R-:W-:-:S03]  /*14a50*/  SEL R0, R18, R79, !P6 ;  /* 0x0000004f12007207 */ /* 0x000fc60007000000 */
[----:B------:R-:W-:Y:S01]  /*14a60*/  STL [R1+0x1130], R38 ;  /* 0x0011302601007387 */ /* 0x000fe20000100800 */
[----:B------:R-:W-:-:S03]  /*14a70*/  @!P0 IMAD.IADD R10, R10, 0x1, -R11 ;  /* 0x000000010a0a8824 */ /* 0x000fc600078e0a0b */
[----:B------:R-:W-:Y:S01]  /*14a80*/  STL [R1+0x10bc], R54 ;  /* 0x0010bc3601007387 */ /* 0x000fe20000100800 */
[----:B------:R-:W-:-:S03]  /*14a90*/  @!P4 IMAD.MOV R15, RZ, RZ, -R15 ;  /* 0x000000ffff0fc224 */ /* 0x000fc600078e0a0f */
[----:B------:R-:W-:Y:S01]  /*14aa0*/  STL [R1+0x10c0], R87 ;  /* 0x0010c05701007387 */ /* 0x000fe20000100800 */
[----:B------:R-:W-:-:S03]  /*14ab0*/  ISETP.GE.AND P0, PT, R45, RZ, PT ;  /* 0x000000ff2d00720c */ /* 0x000fc60003f06270 */
[----:B------:R-:W3:Y:S01]  /*14ac0*/  LDL.LU R63, [R1+0x138] ;  /* 0x00013800013f7983 */ /* 0x000ee20000300800 */
[----:B------:R-:W-:Y:S02]  /*14ad0*/  ISETP.GT.U32.AND P4, PT, R11, R12, PT ;  /* 0x0000000c0b00720c */ /* 0x000fe40003f84070 */
[C---:B------:R-:W-:Y:S01]  /*14ae0*/  SEL R45, R18.reuse, R68, !P6 ;  /* 0x00000044122d7207 */ /* 0x040fe20007000000 */
[----:B------:R1:W-:Y:S01]  /*14af0*/  STL [R1+0x10d8], R75 ;  /* 0x0010d84b01007387 */ /* 0x0003e20000100800 */
[----:B------:R-:W-:-:S03]  /*14b00*/  SEL R60, R18, R69, !P6 ;  /* 0x00000045123c7207 */ /* 0x000fc60007000000 */
[----:B------:R-:W3:Y:S01]  /*14b10*/  LDL.LU R79, [R1+0x12c] ;  /* 0x00012c00014f7983 */ /* 0x000ee20000300800 */
[----:B------:R-:W-:-:S03]  /*14b20*/  @!P3 IMAD.IADD R13, R13, 0x1, -R11 ;  /* 0x000000010d0db824 */ /* 0x000fc600078e0a0b */
[----:B------:R2:W-:Y:S01]  /*14b30*/  STL [R1+0x8], R0 ;  /* 0x0000080001007387 */ /* 0x0005e20000100800 */
[----:B0-----:R-:W-:-:S03]  /*14b40*/  SEL R78, R18, R76, !P6 ;  /* 0x0000004c124e7207 */ /* 0x001fc60007000000 */
[----:B-1----:R-:W3:Y:S01]  /*14b50*/  LDL.LU R75, [R1+0x10c] ;  /* 0x00010c00014b7983 */ /* 0x002ee20000300800 */
[----:B------:R-:W-:-:S03]  /*14b60*/  ISETP.GE.AND P3, PT, R52, RZ, PT ;  /* 0x000000ff3400720c */ /* 0x000fc60003f66270 */
[----:B------:R-:W3:Y:S04]  /*14b70*/  LDL.LU R87, [R1+0x100] ;  /* 0x0001000001577983 */ /* 0x000ee80000300800 */
[----:B------:R-:W-:Y:S04]  /*14b80*/  STL [R1+0x111c], R45 ;  /* 0x00111c2d01007387 */ /* 0x000fe80000100800 */
[----:B------:R0:W-:Y:S04]  /*14b90*/  STL [R1+0x1134], R45 ;  /* 0x0011342d01007387 */ /* 0x0001e80000100800 */
[----:B------:R-:W3:Y:S04]  /*14ba0*/  LDL.LU R52, [R1+0xfc] ;  /* 0x0000fc0001347983 */ /* 0x000ee80000300800 */
[----:B------:R-:W3:Y:S04]  /*14bb0*/  LDL.LU R68, [R1+0xf4] ;  /* 0x0000f40001447983 */ /* 0x000ee80000300800 */
[----:B------:R1:W-:Y:S01]  /*14bc0*/  STL [R1+0x10d0], R60 ;  /* 0x0010d03c01007387 */ /* 0x0003e20000100800 */
[----:B--2---:R-:W-:-:S03]  /*14bd0*/  SEL R6, R18, R6, !P6 ;  /* 0x0000000612067207 */ /* 0x004fc60007000000 */
[----:B------:R-:W-:Y:S01]  /*14be0*/  STL [R1+0x115c], R78 ;  /* 0x00115c4e01007387 */ /* 0x000fe20000100800 */
[----:B------:R-:W-:-:S03]  /*14bf0*/  @!P4 IMAD.IADD R12, R12, 0x1, -R11 ;  /* 0x000000010c0cc824 */ /* 0x000fc600078e0a0b */
[----:B------:R-:W2:Y:S04]  /*14c00*/  LDL.LU R54, [R1+0xf0] ;  /* 0x0000f00001367983 */ /* 0x000ea80000300800 */
[----:B------:R-:W2:Y:S04]  /*14c10*/  LDL.LU R38, [R1+0xec] ;  /* 0x0000ec0001267983 */ /* 0x000ea80000300800 */
[----:B------:R-:W-:Y:S04]  /*14c20*/  STL [R1+0x10dc], R6 ;  /* 0x0010dc0601007387 */ /* 0x000fe80000100800 */
[----:B------:R-:W2:Y:S04]  /*14c30*/  LDL.LU R11, [R1+0xe4] ;  /* 0x0000e400010b7983 */ /* 0x000ea80000300800 */
[----:B------:R-:W2:Y:S04]  /*14c40*/  LDL.LU R53, [R1+0xdc] ;  /* 0x0000dc0001357983 */ /* 0x000ea80000300800 */
[----:B------:R-:W2:Y:S04]  /*14c50*/  LDL.LU R37, [R1+0xd8] ;  /* 0x0000d80001257983 */ /* 0x000ea80000300800 */
[----:B------:R-:W2:Y:S04]  /*14c60*/  LDL.LU R69, [R1+0xcc] ;  /* 0x0000cc0001457983 */ /* 0x000ea80000300800 */
[----:B------:R-:W2:Y:S04]  /*14c70*/  LDL.LU R0, [R1+0xc8] ;  /* 0x0000c80001007983 */ /* 0x000ea80000300800 */
[----:B------:R-:W2:Y:S04]  /*14c80*/  LDL.LU R2, [R1+0xbc] ;  /* 0x0000bc0001027983 */ /* 0x000ea80000300800 */
[----:B------:R-:W2:Y:S01]  /*14c90*/  LDL.LU R76, [R1+0xa8] ;  /* 0x0000a800014c7983 */ /* 0x000ea20000300800 */
[----:B------:R-:W-:-:S02]  /*14ca0*/  ISETP.GE.AND P4, PT, R46, RZ, PT ;  /* 0x000000ff2e00720c */ /* 0x000fc40003f86270 */
[C---:B----4-:R-:W-:Y:S02]  /*14cb0*/  SEL R46, R18.reuse, R86, !P6 ;  /* 0x00000056122e7207 */ /* 0x050fe40007000000 */
[----:B------:R-:W4:Y:S04]  /*14cc0*/  LDL.LU R86, [R1+0xa0] ;  /* 0x0000a00001567983 */ /* 0x000f280000300800 */
[----:B------:R-:W-:Y:S04]  /*14cd0*/  STL [R1+0x1104], R46 ;  /* 0x0011042e01007387 */ /* 0x000fe80000100800 */
[----:B------:R1:W-:Y:S01]  /*14ce0*/  STL [R1+0x110c], R46 ;  /* 0x00110c2e01007387 */ /* 0x0003e20000100800 */
[----:B0-----:R-:W-:-:S02]  /*14cf0*/  SEL R45, R18, R62, !P6 ;  /* 0x0000003e122d7207 */ /* 0x001fc40007000000 */
[C---:B-1----:R-:W-:Y:S02]  /*14d00*/  SEL R60, R18.reuse, R51, !P6 ;  /* 0x00000033123c7207 */ /* 0x042fe40007000000 */
[C---:B------:R-:W-:Y:S01]  /*14d10*/  SEL R51, R18.reuse, R30, !P6 ;  /* 0x0000001e12337207 */ /* 0x040fe20007000000 */
[----:B------:R-:W-:Y:S01]  /*14d20*/  @!P3 IMAD.MOV R13, RZ, RZ, -R13 ;  /* 0x000000ffff0db224 */ /* 0x000fe200078e0a0d */
[C---:B------:R-:W-:Y:S01]  /*14d30*/  SEL R44, R18.reuse, R44, !P6 ;  /* 0x0000002c122c7207 */ /* 0x040fe20007000000 */
[----:B------:R-:W-:Y:S01]  /*14d40*/  @!P0 IMAD.MOV R10, RZ, RZ, -R10 ;  /* 0x000000ffff0a8224 */ /* 0x000fe200078e0a0a */
[C---:B------:R-:W-:Y:S01]  /*14d50*/  SEL R4, R18.reuse, R4, !P6 ;  /* 0x0000000412047207 */ /* 0x040fe20007000000 */
[----:B------:R-:W-:Y:S01]  /*14d60*/  @!P4 IMAD.MOV R12, RZ, RZ, -R12 ;  /* 0x000000ffff0cc224 */ /* 0x000fe200078e0a0c */
[----:B------:R-:W-:-:S03]  /*14d70*/  SEL R77, R18, R77, !P6 ;  /* 0x0000004d124d7207 */ /* 0x000fc60007000000 */
[----:B------:R-:W-:Y:S01]  /*14d80*/  IMAD.MOV.U32 R30, RZ, RZ, R4 ;  /* 0x000000ffff1e7224 */ /* 0x000fe200078e0004 */
[C---:B------:R-:W-:Y:S02]  /*14d90*/  SEL R4, R18.reuse, R29, !P6 ;  /* 0x0000001d12047207 */ /* 0x040fe40007000000 */
[C---:B------:R-:W-:Y:S02]  /*14da0*/  SEL R46, R18.reuse, R73, !P6 ;  /* 0x00000049122e7207 */ /* 0x040fe40007000000 */
[C---:B------:R-:W-:Y:S02]  /*14db0*/  SEL R70, R18.reuse, R70, !P6 ;  /* 0x0000004612467207 */ /* 0x040fe40007000000 */
[C---:B------:R-:W-:Y:S02]  /*14dc0*/  SEL R67, R18.reuse, R67, !P6 ;  /* 0x0000004312437207 */ /* 0x040fe40007000000 */
[C---:B------:R-:W-:Y:S02]  /*14dd0*/  SEL R66, R18.reuse, R66, !P6 ;  /* 0x0000004212427207 */ /* 0x040fe40007000000 */
[----:B------:R-:W-:-:S02]  /*14de0*/  SEL R59, R18, R59, !P6 ;  /* 0x0000003b123b7207 */ /* 0x000fc40007000000 */
        /* <DEDUP_REMOVED lines=22> */
[----:B---3--:R-:W-:-:S05]  /*14f50*/  SEL R63, R18, R63, !P6 ;  /* 0x0000003f123f7207 */ /* 0x008fca0007000000 */
[----:B------:R-:W-:Y:S01]  /*14f60*/  STL [R1+0x10e0], R63 ;  /* 0x0010e03f01007387 */ /* 0x000fe20000100800 */
[----:B------:R-:W-:-:S03]  /*14f70*/  SEL R79, R18, R79, !P6 ;  /* 0x0000004f124f7207 */ /* 0x000fc60007000000 */
[----:B------:R0:W-:Y:S04]  /*14f80*/  STL [R1+0x10e8], R63 ;  /* 0x0010e83f01007387 */ /* 0x0001e80000100800 */
[----:B------:R-:W-:Y:S01]  /*14f90*/  STL [R1+0x10fc], R79 ;  /* 0x0010fc4f01007387 */ /* 0x000fe20000100800 */
[C---:B0-----:R-:W-:Y:S02]  /*14fa0*/  SEL R63, R18.reuse, R75, !P6 ;  /* 0x0000004b123f7207 */ /* 0x041fe40007000000 */
[----:B------:R-:W-:-:S03]  /*14fb0*/  SEL R75, R18, R87, !P6 ;  /* 0x00000057124b7207 */ /* 0x000fc60007000000 */
[----:B------:R-:W-:Y:S04]  /*14fc0*/  STL [R1+0x1110], R63 ;  /* 0x0011103f01007387 */ /* 0x000fe80000100800 */
[----:B------:R-:W-:Y:S01]  /*14fd0*/  STL [R1+0x1120], R63 ;  /* 0x0011203f01007387 */ /* 0x000fe20000100800 */
[----:B------:R-:W-:-:S03]  /*14fe0*/  SEL R52, R18, R52, !P6 ;  /* 0x0000003412347207 */ /* 0x000fc60007000000 */
[----:B------:R-:W-:Y:S01]  /*14ff0*/  STL [R1+0x1114], R75 ;  /* 0x0011144b01007387 */ /* 0x000fe20000100800 */
[----:B------:R-:W-:-:S03]  /*15000*/  SEL R68, R18, R68, !P6 ;  /* 0x0000004412447207 */ /* 0x000fc60007000000 */
[----:B------:R0:W-:Y:S04]  /*15010*/  STL [R1+0x1124], R52 ;  /* 0x0011243401007387 */ /* 0x0001e80000100800 */
[----:B------:R-:W-:Y:S04]  /*15020*/  STL [R1+0x1140], R68 ;  /* 0x0011404401007387 */ /* 0x000fe80000100800 */
[----:B------:R-:W-:Y:S01]  /*15030*/  STL [R1+0x1148], R68 ;  /* 0x0011484401007387 */ /* 0x000fe20000100800 */
[----:B--2---:R-:W-:-:S03]  /*15040*/  SEL R6, R18, R54, !P6 ;  /* 0x0000003612067207 */ /* 0x004fc60007000000 */
[----:B------:R-:W-:Y:S01]  /*15050*/  STL [R1+0x1154], R68 ;  /* 0x0011544401007387 */ /* 0x000fe20000100800 */
[----:B0-----:R-:W-:-:S03]  /*15060*/  SEL R52, R18, R38, !P6 ;  /* 0x0000002612347207 */ /* 0x001fc60007000000 */
[----:B------:R-:W-:Y:S04]  /*15070*/  STL [R1+0x1160], R68 ;  /* 0x0011604401007387 */ /* 0x000fe80000100800 */
[----:B------:R0:W-:Y:S01]  /*15080*/  STL [R1+0x1150], R6 ;  /* 0x0011500601007387 */ /* 0x0001e20000100800 */
[----:B------:R-:W-:-:S03]  /*15090*/  SEL R79, R18, R11, !P6 ;  /* 0x0000000b124f7207 */ /* 0x000fc60007000000 */
[----:B------:R-:W-:Y:S01]  /*150a0*/  STL [R1+0x1158], R52 ;  /* 0x0011583401007387 */ /* 0x000fe20000100800 */
[----:B------:R-:W-:-:S03]  /*150b0*/  SEL R11, R18, R53, !P6 ;  /* 0x00000035120b7207 */ /* 0x000fc60007000000 */
[----:B------:R1:W-:Y:S01]  /*150c0*/  STL [R1+0x1164], R79 ;  /* 0x0011644f01007387 */ /* 0x0003e20000100800 */
[C---:B------:R-:W-:Y:S02]  /*150d0*/  SEL R53, R18.reuse, R37, !P6 ;  /* 0x0000002512357207 */ /* 0x040fe40007000000 */
[----:B------:R-:W-:-:S03]  /*150e0*/  SEL R54, R18, R56, !P6 ;  /* 0x0000003812367207 */ /* 0x000fc60007000000 */
[----:B------:R-:W-:Y:S01]  /*150f0*/  STL [R1+0x1168], R53 ;  /* 0x0011683501007387 */ /* 0x000fe20000100800 */
[C---:B0-----:R-:W-:Y:S02]  /*15100*/  SEL R6, R18.reuse, R0, !P6 ;  /* 0x0000000012067207 */ /* 0x041fe40007000000 */
[C---:B-1----:R-:W-:Y:S02]  /*15110*/  SEL R79, R18.reuse, R2, !P6 ;  /* 0x00000002124f7207 */ /* 0x042fe40007000000 */
[C---:B------:R-:W-:Y:S02]  /*15120*/  SEL R2, R18.reuse, R72, !P6 ;  /* 0x0000004812027207 */ /* 0x040fe40007000000 */
[C---:B------:R-:W-:Y:S01]  /*15130*/  SEL R38, R18.reuse, R76, !P6 ;  /* 0x0000004c12267207 */ /* 0x040fe20007000000 */
[----:B------:R0:W-:Y:S01]  /*15140*/  STL [R1+0x168], R45 ;  /* 0x0001682d01007387 */ /* 0x0001e20000100800 */
[C---:B------:R-:W-:Y:S01]  /*15150*/  SEL R0, R18.reuse, R65, !P6 ;  /* 0x0000004112007207 */ /* 0x040fe20007000000 */
[----:B------:R-:W-:Y:S01]  /*15160*/  IMAD.MOV.U32 R56, RZ, RZ, R2 ;  /* 0x000000ffff387224 */ /* 0x000fe200078e0002 */
[C---:B------:R-:W-:Y:S01]  /*15170*/  SEL R68, R18.reuse, R88, !P6 ;  /* 0x0000005812447207 */ /* 0x040fe20007000000 */
[----:B------:R-:W-:Y:S01]  /*15180*/  IMAD R11, R11, UR4, RZ ;  /* 0x000000040b0b7c24 */ /* 0x000fe2000f8e02ff */
[C---:B------:R-:W-:Y:S01]  /*15190*/  SEL R88, R18.reuse, R24, !P6 ;  /* 0x0000001812587207 */ /* 0x040fe20007000000 */
[----:B------:R-:W-:Y:S01]  /*151a0*/  IMAD.MOV.U32 R24, RZ, RZ, R51 ;  /* 0x000000ffff187224 */ /* 0x000fe200078e0033 */
[----:B------:R-:W-:-:S02]  /*151b0*/  SEL R75, R18, R80, !P6 ;  /* 0x00000050124b7207 */ /* 0x000fc40007000000 */
[C---:B0-----:R-:W-:Y:S01]  /*151c0*/  SEL R45, R18.reuse, R55, !P6 ;  /* 0x00000037122d7207 */ /* 0x041fe20007000000 */
[----:B------:R-:W-:Y:S01]  /*151d0*/  IMAD.MOV.U32 R55, RZ, RZ, R38 ;  /* 0x000000ffff377224 */ /* 0x000fe200078e0026 */
[C---:B------:R-:W-:Y:S01]  /*151e0*/  SEL R38, R18.reuse, R93, !P6 ;  /* 0x0000005d12267207 */ /* 0x040fe20007000000 */
[----:B------:R-:W-:Y:S01]  /*151f0*/  IMAD.MOV.U32 R80, RZ, RZ, R0 ;  /* 0x000000ffff507224 */ /* 0x000fe200078e0000 */
[C---:B------:R-:W-:Y:S01]  /*15200*/  SEL R76, R18.reuse, R82, !P6 ;  /* 0x00000052124c7207 */ /* 0x040fe20007000000 */
[----:B------:R-:W-:Y:S01]  /*15210*/  STS.U8 [R3+UR8+0x4d00], R61 ;  /* 0x004d003d03007988 */ /* 0x000fe20008000008 */
[C---:B------:R-:W-:Y:S01]  /*15220*/  SEL R51, R18.reuse, R23, !P6 ;  /* 0x0000001712337207 */ /* 0x040fe20007000000 */
[----:B------:R-:W-:Y:S01]  /*15230*/  IMAD.MOV.U32 R23, RZ, RZ, R56 ;  /* 0x000000ffff177224 */ /* 0x000fe200078e0038 */
[C---:B------:R-:W-:Y:S01]  /*15240*/  SEL R0, R18.reuse, R85, !P6 ;  /* 0x0000005512007207 */ /* 0x040fe20007000000 */
[----:B------:R-:W0:Y:S01]  /*15250*/  LDCU UR4, c[0x0][0x3b0] ;  /* 0x00007600ff0477ac */ /* 0x000e220008000800 */
[C---:B------:R-:W-:Y:S01]  /*15260*/  SEL R82, R18.reuse, R90, !P6 ;  /* 0x0000005a12527207 */ /* 0x040fe20007000000 */
[----:B------:R-:W-:Y:S01]  /*15270*/  STL [R1+0x144], R38 ;  /* 0x0001442601007387 */ /* 0x000fe20000100800 */
[----:B------:R-:W-:-:S02]  /*15280*/  SEL R85, R18, R19, !P6 ;  /* 0x0000001312557207 */ /* 0x000fc40007000000 */
[C---:B------:R-:W-:Y:S01]  /*15290*/  SEL R56, R18.reuse, R16, !P6 ;  /* 0x0000001012387207 */ /* 0x040fe20007000000 */
[----:B------:R1:W-:Y:S01]  /*152a0*/  STL [R1+0x138], R44 ;  /* 0x0001382c01007387 */ /* 0x0003e20000100800 */
[C---:B------:R-:W-:Y:S02]  /*152b0*/  SEL R16, R18.reuse, R15, !P6 ;  /* 0x0000000f12107207 */ /* 0x040fe40007000000 */
[C---:B------:R-:W-:Y:S02]  /*152c0*/  SEL R19, R18.reuse, R13, !P6 ;  /* 0x0000000d12137207 */ /* 0x040fe40007000000 */
[----:B------:R-:W-:Y:S02]  /*152d0*/  SHF.R.S32.HI R13, RZ, 0x1f, R11 ;  /* 0x0000001fff0d7819 */ /* 0x000fe4000001140b */
[----:B------:R-:W-:Y:S02]  /*152e0*/  IADD3 R15, P0, PT, R11, R9, RZ ;  /* 0x000000090b0f7210 */ /* 0x000fe40007f1e0ff */
[C---:B-1----:R-:W-:Y:S01]  /*152f0*/  SEL R44, R18.reuse, R31, !P6 ;  /* 0x0000001f122c7207 */ /* 0x042fe20007000000 */
[----:B------:R-:W-:Y:S01]  /*15300*/  IMAD.MOV.U32 R31, RZ, RZ, R82 ;  /* 0x000000ffff1f7224 */ /* 0x000fe200078e0052 */
[----:B------:R-:W-:-:S02]  /*15310*/  SEL R82, R18, R17, !P6 ;  /* 0x0000001112527207 */ /* 0x000fc40007000000 */
[C---:B------:R-:W-:Y:S01]  /*15320*/  SEL R17, R18.reuse, R14, !P6 ;  /* 0x0000000e12117207 */ /* 0x040fe20007000000 */
[----:B------:R-:W-:Y:S01]  /*15330*/  IMAD.X R14, R13, 0x1, R7, P0 ;  /* 0x000000010d0e7824 */ /* 0x000fe200000e0607 */
[----:B------:R1:W-:Y:S01]  /*15340*/  STL [R1+0x464], R15 ;  /* 0x0004640f01007387 */ /* 0x0003e20000100800 */
[C---:B------:R-:W-:Y:S01]  /*15350*/  SEL R2, R18.reuse, R47, !P6 ;  /* 0x0000002f12027207 */ /* 0x040fe20007000000 */
[----:B------:R-:W-:Y:S01]  /*15360*/  IMAD.MOV.U32 R29, RZ, RZ, R55 ;  /* 0x000000ffff1d7224 */ /* 0x000fe200078e0037 */
[C---:B------:R-:W-:Y:S01]  /*15370*/  SEL R47, R18.reuse, R25, !P6 ;  /* 0x00000019122f7207 */ /* 0x040fe20007000000 */
[----:B------:R2:W-:Y:S01]  /*15380*/  STL [R1+0x460], R14 ;  /* 0x0004600e01007387 */ /* 0x0005e20000100800 */
[C---:B----4-:R-:W-:Y:S02]  /*15390*/  SEL R37, R18.reuse, R86, !P6 ;  /* 0x0000005612257207 */ /* 0x050fe40007000000 */
[----:B-1----:R-:W-:Y:S01]  /*153a0*/  @P1 LOP3.LUT R15, R15, R14, RZ, 0x3c, !PT ;  /* 0x0000000e0f0f1212 */ /* 0x002fe200078e3cff */
[----:B------:R-:W-:Y:S01]  /*153b0*/  IMAD.MOV.U32 R25, RZ, RZ, R80 ;  /* 0x000000ffff197224 */ /* 0x000fe200078e0050 */
[----:B------:R-:W-:-:S02]  /*153c0*/  SEL R38, R18, R43, !P6 ;  /* 0x0000002b12267207 */ /* 0x000fc40007000000 */
[----:B--2---:R-:W-:Y:S02]  /*153d0*/  @P1 LOP3.LUT R14, R15, R14, RZ, 0x3c, !PT ;  /* 0x0000000e0f0e1212 */ /* 0x004fe400078e3cff */
        /* <DEDUP_REMOVED lines=8> */
[----:B------:R-:W-:Y:S02]  /*15460*/  SEL R80, R18, R10, !P6 ;  /* 0x0000000a12507207 */ /* 0x000fe40007000000 */
[----:B------:R-:W-:Y:S02]  /*15470*/  PRMT R18, RZ, 0x7610, R18 ;  /* 0x00007610ff127816 */ /* 0x000fe40000000012 */
[----:B------:R-:W-:-:S02]  /*15480*/  @P1 LOP3.LUT R15, R15, R14, RZ, 0x3c, !PT ;  /* 0x0000000e0f0f1212 */ /* 0x000fc400078e3cff */
[----:B------:R-:W-:Y:S01]  /*15490*/  IADD3 R12, P0, PT, R11, R8, RZ ;  /* 0x000000080b0c7210 */ /* 0x000fe20007f1e0ff */
[----:B------:R-:W-:Y:S02]  /*154a0*/  IMAD R10, R37, UR5, RZ ;  /* 0x00000005250a7c24 */ /* 0x000fe4000f8e02ff */
[----:B------:R1:W2:Y:S01]  /*154b0*/  @P1 LDG.E.U8 R18, desc[UR20][R14.64] ;  /* 0x000000140e121981 */ /* 0x0002a2000c1e1100 */
[----:B------:R-:W-:Y:S01]  /*154c0*/  PRMT R37, RZ, 0x7610, R37 ;  /* 0x00007610ff257816 */ /* 0x000fe20000000025 */
[----:B------:R-:W-:Y:S01]  /*154d0*/  IMAD.X R13, R13, 0x1, R5, P0 ;  /* 0x000000010d0d7824 */ /* 0x000fe200000e0605 */
[----:B------:R-:W-:Y:S01]  /*154e0*/  PRMT R3, RZ, 0x7610, R3 ;  /* 0x00007610ff037816 */ /* 0x000fe20000000003 */
[----:B------:R-:W-:Y:S01]  /*154f0*/  STL [R1+0x46c], R12 ;  /* 0x00046c0c01007387 */ /* 0x000fe20000100800 */
[----:B------:R-:W-:Y:S01]  /*15500*/  PRMT R53, RZ, 0x7610, R53 ;  /* 0x00007610ff357816 */ /* 0x000fe20000000035 */
[----:B------:R-:W3:Y:S02]  /*15510*/  LDCU UR5, c[0x0][0x3b0] ;  /* 0x00007600ff0577ac */ /* 0x000ee40008000800 */
[----:B------:R4:W3:Y:S01]  /*15520*/  @P5 LDG.E.U8 R37, desc[UR20][R12.64] ;  /* 0x000000140c255981 */ /* 0x0008e2000c1e1100 */
[----:B------:R-:W-:-:S03]  /*15530*/  SHF.R.S32.HI R11, RZ, 0x1f, R10 ;  /* 0x0000001fff0b7819 */ /* 0x000fc6000001140a */
[----:B------:R-:W-:Y:S01]  /*15540*/  STL [R1+0x468], R13 ;  /* 0x0004680d01007387 */ /* 0x000fe20000100800 */
[C---:B-1----:R-:W-:Y:S02]  /*15550*/  IADD3 R15, P3, PT, R10.reuse, R8, RZ ;  /* 0x000000080a0f7210 */ /* 0x042fe40007f7e0ff */
[----:B------:R-:W-:Y:S01]  /*15560*/  PRMT R14, RZ, 0x7610, R14 ;  /* 0x00007610ff0e7816 */ /* 0x000fe2000000000e */
[----:B--2---:R1:W-:Y:S02]  /*15570*/  STL [R1+0x128], R18 ;  /* 0x0001281201007387 */ /* 0x0043e40000100800 */
[----:B-1----:R-:W-:-:S05]  /*15580*/  IADD3 R18, P0, PT, R10, R9, RZ ;  /* 0x000000090a127210 */ /* 0x002fca0007f1e0ff */
[----:B------:R-:W-:Y:S01]  /*15590*/  STL [R1+0x4c4], R18 ;  /* 0x0004c41201007387 */ /* 0x000fe20000100800 */
[C---:B----4-:R-:W-:Y:S02]  /*155a0*/  IMAD.X R13, R11.reuse, 0x1, R7, P0 ;  /* 0x000000010b0d7824 */ /* 0x050fe400000e0607 */
[----:B------:R-:W-:Y:S01]  /*155b0*/  @P1 IMAD.MOV.U32 R12, RZ, RZ, R18 ;  /* 0x000000ffff0c1224 */ /* 0x000fe200078e0012 */
[----:B------:R-:W-:Y:S04]  /*155c0*/  STL [R1+0x4cc], R15 ;  /* 0x0004cc0f01007387 */ /* 0x000fe80000100800 */
[----:B---3--:R1:W-:Y:S04]  /*155d0*/  STL [R1+0x120], R37 ;  /* 0x0001202501007387 */ /* 0x0083e80000100800 */
[----:B------:R2:W-:Y:S04]  /*155e0*/  STL [R1+0x4c0], R13 ;  /* 0x0004c00d01007387 */ /* 0x0005e80000100800 */
[----:B------:R3:W4:Y:S01]  /*155f0*/  @P1 LDG.E.U8 R3, desc[UR20][R12.64] ;  /* 0x000000140c031981 */ /* 0x000722000c1e1100 */
[----:B-1----:R-:W-:-:S02]  /*15600*/  IMAD.X R37, R11, 0x1, R5, P3 ;  /* 0x000000010b257824 */ /* 0x002fc400018e0605 */
[----:B---3--:R-:W-:Y:S02]  /*15610*/  @P5 IMAD.MOV.U32 R12, RZ, RZ, R15 ;  /* 0x000000ffff0c5224 */ /* 0x008fe400078e000f */
[----:B--2---:R-:W-:-:S05]  /*15620*/  @P5 IMAD.MOV.U32 R13, RZ, RZ, R37 ;  /* 0x000000ffff0d5224 */ /* 0x004fca00078e0025 */
[----:B------:R1:W2:Y:S01]  /*15630*/  @P5 LDG.E.U8 R14, desc[UR20][R12.64] ;  /* 0x000000140c0e5981 */ /* 0x0002a2000c1e1100 */
[----:B0-----:R-:W-:Y:S01]  /*15640*/  IMAD R10, R70, UR4, RZ ;  /* 0x00000004460a7c24 */ /* 0x001fe2000f8e02ff */
[----:B------:R-:W-:Y:S01]  /*15650*/  PRMT R78, RZ, 0x7610, R78 ;  /* 0x00007610ff4e7816 */ /* 0x000fe2000000004e */
[----:B------:R-:W-:Y:S01]  /*15660*/  IMAD.MOV.U32 R18, RZ, RZ, R24 ;  /* 0x000000ffff127224 */ /* 0x000fe200078e0018 */
[----:B------:R-:W-:Y:S01]  /*15670*/  STL [R1+0x4c8], R37 ;  /* 0x0004c82501007387 */ /* 0x000fe20000100800 */
[----:B------:R-:W-:Y:S01]  /*15680*/  IMAD R11, R59, UR5, RZ ;  /* 0x000000053b0b7c24 */ /* 0x000fe2000f8e02ff */
[----:B------:R-:W0:Y:S01]  /*15690*/  LDCU UR4, c[0x0][0x3b0] ;  /* 0x00007600ff0477ac */ /* 0x000e220008000800 */
[----:B-1----:R-:W-:Y:S01]  /*156a0*/  SHF.R.S32.HI R12, RZ, 0x1f, R10 ;  /* 0x0000001fff0c7819 */ /* 0x002fe2000001140a */
[----:B------:R-:W-:Y:S01]  /*156b0*/  IMAD.MOV.U32 R24, RZ, RZ, R25 ;  /* 0x000000ffff187224 */ /* 0x000fe200078e0019 */
[----:B------:R-:W1:Y:S01]  /*156c0*/  LDCU UR5, c[0x0][0x3b0] ;  /* 0x00007600ff0577ac */ /* 0x000e620008000800 */
[----:B----4-:R-:W-:Y:S04]  /*156d0*/  STL [R1+0x11c], R3 ;  /* 0x00011c0301007387 */ /* 0x010fe80000100800 */
[----:B--2---:R2:W-:Y:S02]  /*156e0*/  STL [R1+0x118], R14 ;  /* 0x0001180e01007387 */ /* 0x0045e40000100800 */
[----:B--2---:R-:W-:-:S05]  /*156f0*/  IADD3 R14, P0, PT, R10, R9, RZ ;  /* 0x000000090a0e7210 */ /* 0x004fca0007f1e0ff */
[----:B------:R-:W-:-:S05]  /*15700*/  IMAD.X R15, R12, 0x1, R7, P0 ;  /* 0x000000010c0f7824 */ /* 0x000fca00000e0607 */
[----:B------:R2:W3:Y:S01]  /*15710*/  @P1 LDG.E.U8 R53, desc[UR20][R14.64] ;  /* 0x000000140e351981 */ /* 0x0004e2000c1e1100 */
[----:B------:R-:W-:Y:S02]  /*15720*/  IMAD.MOV.U32 R25, RZ, RZ, R31 ;  /* 0x000000ffff197224 */ /* 0x000fe400078e001f */
[----:B------:R-:W-:Y:S01]  /*15730*/  IMAD.MOV.U32 R31, RZ, RZ, R68 ;  /* 0x000000ffff1f7224 */ /* 0x000fe200078e0044 */
[----:B------:R-:W-:Y:S01]  /*15740*/  IADD3 R68, P3, PT, R10, R8, RZ ;  /* 0x000000080a447210 */ /* 0x000fe20007f7e0ff */
[----:B------:R-:W-:Y:S02]  /*15750*/  IMAD.MOV.U32 R3, RZ, RZ, R23 ;  /* 0x000000ffff037224 */ /* 0x000fe400078e0017 */
[----:B------:R-:W-:Y:S02]  /*15760*/  IMAD.MOV.U32 R23, RZ, RZ, R30 ;  /* 0x000000ffff177224 */ /* 0x000fe400078e001e */
[----:B------:R-:W-:Y:S02]  /*15770*/  IMAD.MOV.U32 R30, RZ, RZ, R39 ;  /* 0x000000ffff1e7224 */ /* 0x000fe400078e0027 */
[----:B------:R-:W-:Y:S01]  /*15780*/  IMAD.MOV.U32 R39, RZ, RZ, R79 ;  /* 0x000000ffff277224 */ /* 0x000fe200078e004f */
[----:B------:R2:W-:Y:S01]  /*15790*/  STL [R1+0x524], R14 ;  /* 0x0005240e01007387 */ /* 0x0005e20000100800 */
[----:B------:R-:W-:-:S03]  /*157a0*/  IMAD.X R79, R12, 0x1, R5, P3 ;  /* 0x000000010c4f7824 */ /* 0x000fc600018e0605 */
[----:B------:R-:W-:Y:S04]  /*157b0*/  STL [R1+0x52c], R68 ;  /* 0x00052c4401007387 */ /* 0x000fe80000100800 */
[----:B------:R4:W-:Y:S01]  /*157c0*/  STL [R1+0x520], R15 ;  /* 0x0005200f01007387 */ /* 0x0009e20000100800 */
[----:B--2---:R-:W-:Y:S02]  /*157d0*/  @P5 IMAD.MOV.U32 R14, RZ, RZ, R68 ;  /* 0x000000ffff0e5224 */ /* 0x004fe400078e0044 */
[----:B----4-:R-:W-:-:S05]  /*157e0*/  @P5 IMAD.MOV.U32 R15, RZ, RZ, R79 ;  /* 0x000000ffff0f5224 */ /* 0x010fca00078e004f */
[----:B------:R2:W4:Y:S01]  /*157f0*/  @P5 LDG.E.U8 R78, desc[UR20][R14.64] ;  /* 0x000000140e4e5981 */ /* 0x000522000c1e1100 */
[----:B------:R-:W-:-:S03]  /*15800*/  IADD3 R37, P0, PT, R11, R9, RZ ;  /* 0x000000090b257210 */ /* 0x000fc60007f1e0ff */
[----:B---3--:R3:W-:Y:S04]  /*15810*/  STL [R1+0x110], R53 ;  /* 0x0001103501007387 */ /* 0x0087e80000100800 */
[----:B---3--:R-:W3:Y:S04]  /*15820*/  LDL.LU R53, [R1+0x1168] ;  /* 0x0011680001357983 */ /* 0x008ee80000300800 */
[----:B------:R-:W-:Y:S04]  /*15830*/  STL [R1+0x584], R37 ;  /* 0x0005842501007387 */ /* 0x000fe80000100800 */
[----:B------:R0:W-:Y:S04]  /*15840*/  STL [R1+0x528], R79 ;  /* 0x0005284f01007387 */ /* 0x0001e80000100800 */
[----:B0-----:R-:W3:Y:S04]  /*15850*/  LDL.LU R79, [R1+0x1164] ;  /* 0x00116400014f7983 */ /* 0x001ee80000300800 */
[----:B------:R-:W3:Y:S01]  /*15860*/  LDL.LU R68, [R1+0x1160] ;  /* 0x0011600001447983 */ /* 0x000ee20000300800 */
[----:B------:R-:W-:Y:S01]  /*15870*/  SHF.R.S32.HI R13, RZ, 0x1f, R11 ;  /* 0x0000001fff0d7819 */ /* 0x000fe2000001140b */
[----:B--2---:R-:W-:Y:S01]  /*15880*/  @P1 IMAD.MOV.U32 R14, RZ, RZ, R37 ;  /* 0x000000ffff0e1224 */ /* 0x004fe200078e0025 */
[----:B------:R-:W-:-:S03]  /*15890*/  PRMT R12, RZ, 0x7610, R12 ;  /* 0x00007610ff0c7816 */ /* 0x000fc6000000000c */
[----:B------:R-:W-:-:S04]  /*158a0*/  IMAD.X R10, R13, 0x1, R7, P0 ;  /* 0x000000010d0a7824 */ /* 0x000fc800000e0607 */
[----:B------:R-:W-:Y:S01]  /*158b0*/  IMAD.MOV.U32 R15, RZ, RZ, R10 ;  /* 0x000000ffff0f7224 */ /* 0x000fe200078e000a */
[----:B----4-:R0:W-:Y:S04]  /*158c0*/  STL [R1+0x10c], R78 ;  /* 0x00010c4e01007387 */ /* 0x0101e80000100800 */
[----:B------:R2:W4:Y:S04]  /*158d0*/  @P1 LDG.E.U8 R12, desc[UR20][R14.64] ;  /* 0x000000140e0c1981 */ /* 0x000528000c1e1100 */
[----:B0-----:R-:W4:Y:S01]  /*158e0*/  LDL.LU R78, [R1+0x115c] ;  /* 0x00115c00014e7983 */ /* 0x001f220000300800 */
[----:B--2---:R-:W-:-:S05]  /*158f0*/  IADD3 R14, P0, PT, R11, R8, RZ ;  /* 0x000000080b0e7210 */ /* 0x004fca0007f1e0ff */
[----:B------:R-:W-:Y:S01]  /*15900*/  IMAD.X R15, R13, 0x1, R5, P0 ;  /* 0x000000010d0f7824 */ /* 0x000fe200000e0605 */
[----:B---3--:R-:W-:-:S06]  /*15910*/  PRMT R68, RZ, 0x7610, R68 ;  /* 0x00007610ff447816 */ /* 0x008fcc0000000044 */
[----:B------:R0:W2:Y:S04]  /*15920*/  @P5 LDG.E.U8 R68, desc[UR20][R14.64] ;  /* 0x000000140e445981 */ /* 0x0000a8000c1e1100 */
[----:B------:R3:W-:Y:S01]  /*15930*/  STL [R1+0x580], R10 ;  /* 0x0005800a01007387 */ /* 0x0007e20000100800 */
[----:B------:R-:W-:-:S03]  /*15940*/  IMAD.MOV.U32 R37, RZ, RZ, R30 ;  /* 0x000000ffff257224 */ /* 0x000fc600078e001e */
[----:B----4-:R4:W-:Y:S01]  /*15950*/  STL [R1+0x108], R12 ;  /* 0x0001080c01007387 */ /* 0x0109e20000100800 */
[----:B---3--:R-:W-:Y:S02]  /*15960*/  IMAD R10, R81, UR6, RZ ;  /* 0x00000006510a7c24 */ /* 0x008fe4000f8e02ff */
[----:B------:R-:W-:Y:S01]  /*15970*/  IMAD.MOV.U32 R30, RZ, RZ, R78 ;  /* 0x000000ffff1e7224 */ /* 0x000fe200078e004e */
[----:B------:R0:W-:Y:S01]  /*15980*/  STL [R1+0x58c], R14 ;  /* 0x00058c0e01007387 */ /* 0x0001e20000100800 */
[----:B------:R-:W-:Y:S01]  /*15990*/  IMAD.MOV.U32 R81, RZ, RZ, R3 ;  /* 0x000000ffff517224 */ /* 0x000fe200078e0003 */
[----:B----4-:R-:W-:Y:S01]  /*159a0*/  SHF.R.S32.HI R12, RZ, 0x1f, R10 ;  /* 0x0000001fff0c7819 */ /* 0x010fe2000001140a */
[----:B------:R-:W-:Y:S01]  /*159b0*/  IMAD.MOV.U32 R3, RZ, RZ, R18 ;  /* 0x000000ffff037224 */ /* 0x000fe200078e0012 */
[----:B------:R-:W-:Y:S01]  /*159c0*/  IADD3 R78, P3, PT, R10, R9, RZ ;  /* 0x000000090a4e7210 */ /* 0x000fe20007f7e0ff */
[----:B------:R-:W-:Y:S01]  /*159d0*/  IMAD.MOV.U32 R18, RZ, RZ, R23 ;  /* 0x000000ffff127224 */ /* 0x000fe200078e0017 */
[----:B------:R-:W-:Y:S01]  /*159e0*/  PRMT R13, RZ, 0x7610, R13 ;  /* 0x00007610ff0d7816 */ /* 0x000fe2000000000d */
[----:B------:R-:W-:Y:S01]  /*159f0*/  IMAD.MOV.U32 R23, RZ, RZ, R25 ;  /* 0x000000ffff177224 */ /* 0x000fe200078e0019 */
[----:B------:R-:W3:Y:S01]  /*15a00*/  LDCU UR6, c[0x0][0x3b0] ;  /* 0x00007600ff0677ac */ /* 0x000ee20008000800 */
[----:B------:R-:W-:-:S02]  /*15a10*/  IMAD.MOV.U32 R25, RZ, RZ, R6 ;  /* 0x000000ffff197224 */ /* 0x000fc400078e0006 */
[----:B------:R-:W-:Y:S01]  /*15a20*/  IMAD.X R6, R12, 0x1, R7, P3 ;  /* 0x000000010c067824 */ /* 0x000fe200018e0607 */
[----:B------:R-:W-:Y:S01]  /*15a30*/  STL [R1+0x5e4], R78 ;  /* 0x0005e44e01007387 */ /* 0x000fe20000100800 */
[----:B0-----:R-:W-:-:S03]  /*15a40*/  @P1 IMAD.MOV.U32 R14, RZ, RZ, R78 ;  /* 0x000000ffff0e1224 */ /* 0x001fc600078e004e */
[----:B------:R0:W-:Y:S01]  /*15a50*/  STL [R1+0x588], R15 ;  /* 0x0005880f01007387 */ /* 0x0001e20000100800 */
[----:B------:R-:W-:Y:S01]  /*15a60*/  IMAD R11, R89, UR4, RZ ;  /* 0x00000004590b7c24 */ /* 0x000fe2000f8e02ff */
[----:B------:R-:W-:Y:S01]  /*15a70*/  IADD3 R10, P0, PT, R10, R8, RZ ;  /* 0x000000080a0a7210 */ /* 0x000fe20007f1e0ff */
[----:B------:R-:W-:Y:S01]  /*15a80*/  IMAD.MOV.U32 R89, RZ, RZ, R52 ;  /* 0x000000ffff597224 */ /* 0x000fe200078e0034 */
[----:B------:R-:W4:Y:S01]  /*15a90*/  LDCU UR4, c[0x0][0x3b0] ;  /* 0x00007600ff0477ac */ /* 0x000f220008000800 */
[----:B------:R-:W3:Y:S01]  /*15aa0*/  LDL.LU R52, [R1+0x1158] ;  /* 0x0011580001347983 */ /* 0x000ee20000300800 */
[----:B0-----:R-:W-:-:S03]  /*15ab0*/  @P1 IMAD.MOV.U32 R15, RZ, RZ, R6 ;  /* 0x000000ffff0f1224 */ /* 0x001fc600078e0006 */
[----:B------:R-:W-:Y:S04]  /*15ac0*/  STL [R1+0x5e0], R6 ;  /* 0x0005e00601007387 */ /* 0x000fe80000100800 */
[----:B------:R0:W3:Y:S04]  /*15ad0*/  @P1 LDG.E.U8 R13, desc[UR20][R14.64] ;  /* 0x000000140e0d1981 */ /* 0x0000e8000c1e1100 */
[----:B--2---:R2:W-:Y:S04]  /*15ae0*/  STL [R1+0xfc], R68 ;  /* 0x0000fc4401007387 */ /* 0x0045e80000100800 */
[----:B--2---:R-:W2:Y:S01]  /*15af0*/  LDL.LU R68, [R1+0x1154] ;  /* 0x0011540001447983 */ /* 0x004ea20000300800 */
[----:B0-----:R-:W-:-:S02]  /*15b00*/  IMAD.MOV.U32 R15, RZ, RZ, R10 ;  /* 0x000000ffff0f7224 */ /* 0x001fc400078e000a */
[----:B------:R-:W-:Y:S01]  /*15b10*/  IMAD.X R14, R12, 0x1, R5, P0 ;  /* 0x000000010c0e7824 */ /* 0x000fe200000e0605 */
[----:B------:R-:W4:Y:S04]  /*15b20*/  LDL.LU R6, [R1+0x1150] ;  /* 0x0011500001067983 */ /* 0x000f280000300800 */
[----:B------:R-:W4:Y:S04]  /*15b30*/  LDL.LU R78, [R1+0x114c] ;  /* 0x00114c00014e7983 */ /* 0x000f280000300800 */
[----:B------:R0:W-:Y:S01]  /*15b40*/  STL [R1+0x5ec], R10 ;  /* 0x0005ec0a01007387 */ /* 0x0001e20000100800 */
[----:B------:R-:W-:-:S02]  /*15b50*/  @P5 LOP3.LUT R15, R15, R14, RZ, 0x3c, !PT ;  /* 0x0000000e0f0f5212 */ /* 0x000fc400078e3cff */
[----:B0-----:R-:W-:Y:S01]  /*15b60*/  IADD3 R10, P3, PT, R11, R9, RZ ;  /* 0x000000090b0a7210 */ /* 0x001fe20007f7e0ff */
[----:B---3--:R-:W-:Y:S04]  /*15b70*/  STL [R1+0x100], R13 ;  /* 0x0001000d01007387 */ /* 0x008fe80000100800 */
[----:B------:R-:W-:Y:S04]  /*15b80*/  STL [R1+0x644], R10 ;  /* 0x0006440a01007387 */ /* 0x000fe80000100800 */
[----:B------:R0:W-:Y:S02]  /*15b90*/  STL [R1+0x5e8], R14 ;  /* 0x0005e80e01007387 */ /* 0x0001e40000100800 */
[----:B0-----:R-:W-:-:S04]  /*15ba0*/  @P5 LOP3.LUT R14, R15, R14, RZ, 0x3c, !PT ;  /* 0x0000000e0f0e5212 */ /* 0x001fc800078e3cff */
[----:B------:R-:W-:Y:S02]  /*15bb0*/  @P5 LOP3.LUT R15, R15, R14, RZ, 0x3c, !PT ;  /* 0x0000000e0f0f5212 */ /* 0x000fe400078e3cff */
[----:B--2---:R-:W-:-:S06]  /*15bc0*/  PRMT R68, RZ, 0x7610, R68 ;  /* 0x00007610ff447816 */ /* 0x004fcc0000000044 */
[----:B------:R0:W2:Y:S01]  /*15bd0*/  @P5 LDG.E.U8 R68, desc[UR20][R14.64] ;  /* 0x000000140e445981 */ /* 0x0000a2000c1e1100 */
[----:B------:R-:W-:-:S05]  /*15be0*/  SHF.R.S32.HI R13, RZ, 0x1f, R11 ;  /* 0x0000001fff0d7819 */ /* 0x000fca000001140b */
[----:B------:R-:W-:-:S04]  /*15bf0*/  IMAD.X R12, R13, 0x1, R7, P3 ;  /* 0x000000010d0c7824 */ /* 0x000fc800018e0607 */
[----:B0-----:R-:W-:Y:S02]  /*15c00*/  IMAD.MOV.U32 R14, RZ, RZ, R12 ;  /* 0x000000ffff0e7224 */ /* 0x001fe400078e000c */
[----:B------:R-:W-:-:S05]  /*15c10*/  IMAD.MOV.U32 R15, RZ, RZ, R10 ;  /* 0x000000ffff0f7224 */ /* 0x000fca00078e000a */
[----:B------:R-:W-:-:S04]  /*15c20*/  @P1 LOP3.LUT R15, R15, R14, RZ, 0x3c, !PT ;  /* 0x0000000e0f0f1212 */ /* 0x000fc800078e3cff */
[C---:B------:R-:W-:Y:S02]  /*15c30*/  @P1 LOP3.LUT R14, R15.reuse, R14, RZ, 0x3c, !PT ;  /* 0x0000000e0f0e1212 */ /* 0x040fe400078e3cff */
[----:B----4-:R-:W-:Y:S02]  /*15c40*/  PRMT R78, RZ, 0x7610, R78 ;  /* 0x00007610ff4e7816 */ /* 0x010fe4000000004e */
[----:B------:R-:W-:-:S05]  /*15c50*/  @P1 LOP3.LUT R15, R15, R14, RZ, 0x3c, !PT ;  /* 0x0000000e0f0f1212 */ /* 0x000fca00078e3cff */
[----:B------:R-:W3:Y:S04]  /*15c60*/  @P1 LDG.E.U8 R78, desc[UR20][R14.64] ;  /* 0x000000140e4e1981 */ /* 0x000ee8000c1e1100 */
[----:B--2---:R0:W-:Y:S04]  /*15c70*/  STL [R1+0xf4], R68 ;  /* 0x0000f44401007387 */ /* 0x0041e80000100800 */
[----:B0-----:R-:W2:Y:S04]  /*15c80*/  LDL.LU R68, [R1+0x1148] ;  /* 0x0011480001447983 */ /* 0x001ea80000300800 */
[----:B------:R0:W-:Y:S02]  /*15c90*/  STL [R1+0x640], R12 ;  /* 0x0006400c01007387 */ /* 0x0001e40000100800 */
[----:B0-----:R-:W-:-:S05]  /*15ca0*/  IADD3 R12, P0, PT, R11, R8, RZ ;  /* 0x000000080b0c7210 */ /* 0x001fca0007f1e0ff */
[----:B------:R-:W-:Y:S01]  /*15cb0*/  IMAD.X R13, R13, 0x1, R5, P0 ;  /* 0x000000010d0d7824 */ /* 0x000fe200000e0605 */
[----:B---3--:R0:W-:Y:S04]  /*15cc0*/  STL [R1+0xf8], R78 ;  /* 0x0000f84e01007387 */ /* 0x0081e80000100800 */
[----:B0-----:R-:W3:Y:S01]  /*15cd0*/  LDL.LU R78, [R1+0x1144] ;  /* 0x00114400014e7983 */ /* 0x001ee20000300800 */
[----:B--2---:R-:W-:-:S06]  /*15ce0*/  PRMT R68, RZ, 0x7610, R68 ;  /* 0x00007610ff447816 */ /* 0x004fcc0000000044 */
[----:B------:R0:W2:Y:S01]  /*15cf0*/  @P5 LDG.E.U8 R68, desc[UR20][R12.64] ;  /* 0x000000140c445981 */ /* 0x0000a2000c1e1100 */
[----:B-1----:R-:W-:Y:S01]  /*15d00*/  IMAD R10, R50, UR5, RZ ;  /* 0x00000005320a7c24 */ /* 0x002fe2000f8e02ff */
[----:B------:R-:W-:Y:S01]  /*15d10*/  PRMT R14, RZ, 0x7610, R14 ;  /* 0x00007610ff0e7816 */ /* 0x000fe2000000000e */
[----:B------:R-:W1:Y:S03]  /*15d20*/  LDCU UR5, c[0x0][0x3b0] ;  /* 0x00007600ff0577ac */ /* 0x000e660008000800 */
[----:B------:R-:W-:Y:S02]  /*15d30*/  SHF.R.S32.HI R11, RZ, 0x1f, R10 ;  /* 0x0000001fff0b7819 */ /* 0x000fe4000001140a */
[C---:B------:R-:W-:Y:S01]  /*15d40*/  IADD3 R15, P0, PT, R10.reuse, R9, RZ ;  /* 0x000000090a0f7210 */ /* 0x040fe20007f1e0ff */
[----:B------:R0:W-:Y:S01]  /*15d50*/  STL [R1+0x64c], R12 ;  /* 0x00064c0c01007387 */ /* 0x0001e20000100800 */
[----:B------:R-:W-:-:S03]  /*15d60*/  IADD3 R50, P3, PT, R10, R8, RZ ;  /* 0x000000080a327210 */ /* 0x000fc60007f7e0ff */
[----:B------:R4:W-:Y:S01]  /*15d70*/  STL [R1+0x648], R13 ;  /* 0x0006480d01007387 */ /* 0x0009e20000100800 */
[----:B0-----:R-:W-:Y:S02]  /*15d80*/  IMAD.X R12, R11, 0x1, R7, P0 ;  /* 0x000000010b0c7824 */ /* 0x001fe400000e0607 */
[----:B----4-:R-:W-:-:S05]  /*15d90*/  IMAD.MOV.U32 R13, RZ, RZ, R15 ;  /* 0x000000ffff0d7224 */ /* 0x010fca00078e000f */
[-C--:B------:R-:W-:Y:S02]  /*15da0*/  @P1 LOP3.LUT R13, R13, R12.reuse, RZ, 0x3c, !PT ;  /* 0x0000000c0d0d1212 */ /* 0x080fe400078e3cff */
[----:B---3--:R-:W-:Y:S01]  /*15db0*/  PRMT R78, RZ, 0x7610, R78 ;  /* 0x00007610ff4e7816 */ /* 0x008fe2000000004e */
[----:B--2---:R0:W-:Y:S04]  /*15dc0*/  STL [R1+0xf0], R68 ;  /* 0x0000f04401007387 */ /* 0x0041e80000100800 */
[----:B0-----:R-:W2:Y:S04]  /*15dd0*/  LDL.LU R68, [R1+0x1140] ;  /* 0x0011400001447983 */ /* 0x001ea80000300800 */
[----:B------:R-:W-:Y:S04]  /*15de0*/  STL [R1+0x6a4], R15 ;  /* 0x0006a40f01007387 */ /* 0x000fe80000100800 */
[----:B------:R-:W-:Y:S04]  /*15df0*/  STL [R1+0x6ac], R50 ;  /* 0x0006ac3201007387 */ /* 0x000fe80000100800 */
[----:B------:R0:W-:Y:S02]  /*15e00*/  STL [R1+0x6a0], R12 ;  /* 0x0006a00c01007387 */ /* 0x0001e40000100800 */
[----:B0-----:R-:W-:-:S04]  /*15e10*/  @P1 LOP3.LUT R12, R13, R12, RZ, 0x3c, !PT ;  /* 0x0000000c0d0c1212 */ /* 0x001fc800078e3cff */
[----:B------:R-:W-:-:S05]  /*15e20*/  @P1 LOP3.LUT R13, R13, R12, RZ, 0x3c, !PT ;  /* 0x0000000c0d0d1212 */ /* 0x000fca00078e3cff */
[----:B------:R0:W3:Y:S01]  /*15e30*/  @P1 LDG.E.U8 R78, desc[UR20][R12.64] ;  /* 0x000000140c4e1981 */ /* 0x0000e2000c1e1100 */
[----:B------:R-:W-:Y:S02]  /*15e40*/  IMAD.X R15, R11, 0x1, R5, P3 ;  /* 0x000000010b0f7824 */ /* 0x000fe400018e0605 */
[----:B0-----:R-:W-:Y:S02]  /*15e50*/  @P5 IMAD.MOV.U32 R12, RZ, RZ, R50 ;  /* 0x000000ffff0c5224 */ /* 0x001fe400078e0032 */
[----:B------:R-:W-:Y:S01]  /*15e60*/  @P5 IMAD.MOV.U32 R13, RZ, RZ, R15 ;  /* 0x000000ffff0d5224 */ /* 0x000fe200078e000f */
[----:B------:R-:W-:Y:S04]  /*15e70*/  STL [R1+0x6a8], R15 ;  /* 0x0006a80f01007387 */ /* 0x000fe80000100800 */
[----:B------:R0:W4:Y:S04]  /*15e80*/  @P5 LDG.E.U8 R14, desc[UR20][R12.64] ;  /* 0x000000140c0e5981 */ /* 0x000128000c1e1100 */
[----:B---3--:R3:W-:Y:S04]  /*15e90*/  STL [R1+0xec], R78 ;  /* 0x0000ec4e01007387 */ /* 0x0087e80000100800 */
[----:B---3--:R-:W3:Y:S01]  /*15ea0*/  LDL.LU R78, [R1+0x113c] ;  /* 0x00113c00014e7983 */ /* 0x008ee20000300800 */
[----:B------:R-:W-:-:S02]  /*15eb0*/  IMAD R10, R42, UR4, RZ ;  /* 0x000000042a0a7c24 */ /* 0x000fc4000f8e02ff */
[----:B------:R-:W-:Y:S01]  /*15ec0*/  IMAD.MOV.U32 R50, RZ, RZ, R45 ;  /* 0x000000ffff327224 */ /* 0x000fe200078e002d */
[----:B0-----:R-:W-:Y:S01]  /*15ed0*/  PRMT R13, RZ, 0x7610, R13 ;  /* 0x00007610ff0d7816 */ /* 0x001fe2000000000d */
[----:B----4-:R0:W-:Y:S01]  /*15ee0*/  STL [R1+0xe8], R14 ;  /* 0x0000e80e01007387 */ /* 0x0101e20000100800 */
[----:B------:R-:W-:Y:S02]  /*15ef0*/  SHF.R.S32.HI R12, RZ, 0x1f, R10 ;  /* 0x0000001fff0c7819 */ /* 0x000fe4000001140a */
[----:B---3--:R-:W-:Y:S01]  /*15f00*/  PRMT R78, RZ, 0x7610, R78 ;  /* 0x00007610ff4e7816 */ /* 0x008fe2000000004e */
[----:B-1----:R-:W-:Y:S01]  /*15f10*/  IMAD R11, R34, UR5, RZ ;  /* 0x00000005220b7c24 */ /* 0x002fe2000f8e02ff */
[----:B0-----:R-:W-:Y:S01]  /*15f20*/  IADD3 R14, P0, PT, R10, R9, RZ ;  /* 0x000000090a0e7210 */ /* 0x001fe20007f1e0ff */
[----:B------:R-:W-:Y:S01]  /*15f30*/  IMAD.MOV.U32 R42, RZ, RZ, R89 ;  /* 0x000000ffff2a7224 */ /* 0x000fe200078e0059 */
[----:B------:R-:W0:Y:S03]  /*15f40*/  LDCU UR4, c[0x0][0x3b0] ;  /* 0x00007600ff0477ac */ /* 0x000e260008000800 */
[----:B------:R-:W-:Y:S01]  /*15f50*/  IMAD.X R15, R12, 0x1, R7, P0 ;  /* 0x000000010c0f7824 */ /* 0x000fe200000e0607 */
[----:B------:R-:W1:Y:S04]  /*15f60*/  LDCU UR5, c[0x0][0x3b0] ;  /* 0x00007600ff0577ac */ /* 0x000e680008000800 */
[----:B------:R-:W3:Y:S01]  /*15f70*/  @P1 LDG.E.U8 R78, desc[UR20][R14.64] ;  /* 0x000000140e4e1981 */ /* 0x000ee2000c1e1100 */
[----:B------:R-:W-:-:S03]  /*15f80*/  IADD3 R10, P3, PT, R10, R8, RZ ;  /* 0x000000080a0a7210 */ /* 0x000fc60007f7e0ff */
[----:B------:R-:W-:Y:S02]  /*15f90*/  STL [R1+0x704], R14 ;  /* 0x0007040e01007387 */ /* 0x000fe40000100800 */
[----:B------:R-:W-:Y:S02]  /*15fa0*/  IMAD.X R45, R12, 0x1, R5, P3 ;  /* 0x000000010c2d7824 */ /* 0x000fe400018e0605 */
[----:B------:R-:W-:Y:S04]  /*15fb0*/  STL [R1+0x70c], R10 ;  /* 0x00070c0a01007387 */ /* 0x000fe80000100800 */
[----:B------:R-:W-:Y:S04]  /*15fc0*/  STL [R1+0x700], R15 ;  /* 0x0007000f01007387 */ /* 0x000fe80000100800 */
[----:B------:R-:W-:Y:S04]  /*15fd0*/  STL [R1+0x708], R45 ;  /* 0x0007082d01007387 */ /* 0x000fe80000100800 */
[----:B---3--:R3:W-:Y:S04]  /*15fe0*/  STL [R1+0xe0], R78 ;  /* 0x0000e04e01007387 */ /* 0x0087e80000100800 */
[----:B---3--:R-:W3:Y:S01]  /*15ff0*/  LDL.LU R78, [R1+0x1138] ;  /* 0x00113800014e7983 */ /* 0x008ee20000300800 */
[----:B------:R-:W-:-:S02]  /*16000*/  @P5 IMAD.MOV.U32 R14, RZ, RZ, R10 ;  /* 0x000000ffff0e5224 */ /* 0x000fc400078e000a */
[----:B------:R-:W-:Y:S01]  /*16010*/  @P5 IMAD.MOV.U32 R15, RZ, RZ, R45 ;  /* 0x000000ffff0f5224 */ /* 0x000fe200078e002d */
[----:B------:R-:W-:Y:S01]  /*16020*/  SHF.R.S32.HI R12, RZ, 0x1f, R11 ;  /* 0x0000001fff0c7819 */ /* 0x000fe2000001140b */
[----:B------:R-:W-:Y:S01]  /*16030*/  IMAD.MOV.U32 R89, RZ, RZ, R38 ;  /* 0x000000ffff597224 */ /* 0x000fe200078e0026 */
[----:B------:R-:W-:Y:S01]  /*16040*/  IADD3 R38, P0, PT, R11, R9, RZ ;  /* 0x000000090b267210 */ /* 0x000fe20007f1e0ff */
[----:B------:R-:W4:Y:S04]  /*16050*/  LDL.LU R45, [R1+0x1134] ;  /* 0x00113400012d7983 */ /* 0x000f280000300800 */
[----:B------:R0:W2:Y:S02]  /*16060*/  @P5 LDG.E.U8 R13, desc[UR20][R14.64] ;  /* 0x000000140e0d5981 */ /* 0x0000a4000c1e1100 */
[----:B0-----:R-:W-:-:S02]  /*16070*/  IMAD.X R15, R12, 0x1, R7, P0 ;  /* 0x000000010c0f7824 */ /* 0x001fc400000e0607 */
[----:B------:R-:W-:Y:S01]  /*16080*/  @P1 IMAD.MOV.U32 R14, RZ, RZ, R38 ;  /* 0x000000ffff0e1224 */ /* 0x000fe200078e0026 */
[----:B---3--:R-:W-:-:S06]  /*16090*/  PRMT R78, RZ, 0x7610, R78 ;  /* 0x00007610ff4e7816 */ /* 0x008fcc000000004e */
[----:B------:R-:W3:Y:S04]  /*160a0*/  @P1 LDG.E.U8 R78, desc[UR20][R14.64] ;  /* 0x000000140e4e1981 */ /* 0x000ee8000c1e1100 */
[----:B------:R0:W-:Y:S04]  /*160b0*/  STL [R1+0x764], R38 ;  /* 0x0007642601007387 */ /* 0x0001e80000100800 */
[----:B--2---:R2:W-:Y:S04]  /*160c0*/  STL [R1+0xe4], R13 ;  /* 0x0000e40d01007387 */ /* 0x0045e80000100800 */
[----:B------:R-:W-:Y:S04]  /*160d0*/  STL [R1+0x760], R15 ;  /* 0x0007600f01007387 */ /* 0x000fe80000100800 */
[----:B0-----:R-:W4:Y:S01]  /*160e0*/  LDL.LU R38, [R1+0x1130] ;  /* 0x0011300001267983 */ /* 0x001f220000300800 */
[----:B--2---:R-:W-:-:S05]  /*160f0*/  IADD3 R13, P0, PT, R11, R8, RZ ;  /* 0x000000080b0d7210 */ /* 0x004fca0007f1e0ff */
[----:B------:R-:W-:Y:S02]  /*16100*/  IMAD.X R12, R12, 0x1, R5, P0 ;  /* 0x000000010c0c7824 */ /* 0x000fe400000e0605 */
[----:B------:R-:W-:Y:S01]  /*16110*/  IMAD R10, R28, UR4, RZ ;  /* 0x000000041c0a7c24 */ /* 0x000fe2000f8e02ff */
[----:B------:R-:W-:Y:S01]  /*16120*/  PRMT R28, RZ, 0x7610, R28 ;  /* 0x00007610ff1c7816 */ /* 0x000fe2000000001c */
[----:B------:R-:W0:Y:S01]  /*16130*/  LDCU UR4, c[0x0][0x3b0] ;  /* 0x00007600ff0477ac */ /* 0x000e220008000800 */
[----:B---3--:R2:W-:Y:S04]  /*16140*/  STL [R1+0xdc], R78 ;  /* 0x0000dc4e01007387 */ /* 0x0085e80000100800 */
[----:B--2---:R-:W2:Y:S04]  /*16150*/  LDL.LU R78, [R1+0x112c] ;  /* 0x00112c00014e7983 */ /* 0x004ea80000300800 */
[----:B------:R3:W-:Y:S04]  /*16160*/  STL [R1+0x76c], R13 ;  /* 0x00076c0d01007387 */ /* 0x0007e80000100800 */
[----:B------:R0:W-:Y:S01]  /*16170*/  STL [R1+0x768], R12 ;  /* 0x0007680c01007387 */ /* 0x0001e20000100800 */
[----:B---3--:R-:W-:-:S04]  /*16180*/  @P5 LOP3.LUT R13, R13, R12, RZ, 0x3c, !PT ;  /* 0x0000000c0d0d5212 */ /* 0x008fc800078e3cff */
[----:B0-----:R-:W-:-:S04]  /*16190*/  @P5 LOP3.LUT R12, R13, R12, RZ, 0x3c, !PT ;  /* 0x0000000c0d0c5212 */ /* 0x001fc800078e3cff */
[----:B------:R-:W-:-:S05]  /*161a0*/  @P5 LOP3.LUT R13, R13, R12, RZ, 0x3c, !PT ;  /* 0x0000000c0d0d5212 */ /* 0x000fca00078e3cff */
[----:B------:R0:W3:Y:S01]  /*161b0*/  @P5 LDG.E.U8 R28, desc[UR20][R12.64] ;  /* 0x000000140c1c5981 */ /* 0x0000e2000c1e1100 */
[----:B------:R-:W-:Y:S02]  /*161c0*/  SHF.R.S32.HI R11, RZ, 0x1f, R10 ;  /* 0x0000001fff0b7819 */ /* 0x000fe4000001140a */
[----:B------:R-:W-:-:S05]  /*161d0*/  IADD3 R15, P0, PT, R10, R9, RZ ;  /* 0x000000090a0f7210 */ /* 0x000fca0007f1e0ff */
[----:B------:R1:W-:Y:S01]  /*161e0*/  STL [R1+0x7c4], R15 ;  /* 0x0007c40f01007387 */ /* 0x0003e20000100800 */
[----:B0-----:R-:W-:Y:S02]  /*161f0*/  IMAD.MOV.U32 R13, RZ, RZ, R15 ;  /* 0x000000ffff0d7224 */ /* 0x001fe400078e000f */
[----:B------:R-:W-:Y:S01]  /*16200*/  IMAD.X R12, R11, 0x1, R7, P0 ;  /* 0x000000010b0c7824 */ /* 0x000fe200000e0607 */
[----:B-1----:R-:W-:-:S04]  /*16210*/  IADD3 R15, P3, PT, R10, R8, RZ ;  /* 0x000000080a0f7210 */ /* 0x002fc80007f7e0ff */
[-C--:B------:R-:W-:Y:S01]  /*16220*/  @P1 LOP3.LUT R13, R13, R12.reuse, RZ, 0x3c, !PT ;  /* 0x0000000c0d0d1212 */ /* 0x080fe200078e3cff */
[----:B------:R-:W-:Y:S01]  /*16230*/  STL [R1+0x7cc], R15 ;  /* 0x0007cc0f01007387 */ /* 0x000fe20000100800 */
[----:B------:R-:W-:Y:S02]  /*16240*/  PRMT R14, RZ, 0x7610, R14 ;  /* 0x00007610ff0e7816 */ /* 0x000fe4000000000e */
[----:B--2---:R-:W-:Y:S01]  /*16250*/  PRMT R78, RZ, 0x7610, R78 ;  /* 0x00007610ff4e7816 */ /* 0x004fe2000000004e */
[----:B---3--:R-:W-:Y:S04]  /*16260*/  STL [R1+0xd8], R28 ;  /* 0x0000d81c01007387 */ /* 0x008fe80000100800 */
[----:B------:R0:W-:Y:S02]  /*16270*/  STL [R1+0x7c0], R12 ;  /* 0x0007c00c01007387 */ /* 0x0001e40000100800 */
[----:B0-----:R-:W-:Y:S01]  /*16280*/  @P1 LOP3.LUT R12, R13, R12, RZ, 0x3c, !PT ;  /* 0x0000000c0d0c1212 */ /* 0x001fe200078e3cff */
[----:B------:R-:W-:-:S03]  /*16290*/  IMAD.X R28, R11, 0x1, R5, P3 ;  /* 0x000000010b1c7824 */ /* 0x000fc600018e0605 */
[----:B------:R-:W-:-:S05]  /*162a0*/  @P1 LOP3.LUT R13, R13, R12, RZ, 0x3c, !PT ;  /* 0x0000000c0d0d1212 */ /* 0x000fca00078e3cff */
[----:B------:R0:W2:Y:S02]  /*162b0*/  @P1 LDG.E.U8 R78, desc[UR20][R12.64] ;  /* 0x000000140c4e1981 */ /* 0x0000a4000c1e1100 */
[----:B0-----:R-:W-:Y:S02]  /*162c0*/  @P5 IMAD.MOV.U32 R12, RZ, RZ, R15 ;  /* 0x000000ffff0c5224 */ /* 0x001fe400078e000f */
[----:B------:R-:W-:-:S05]  /*162d0*/  @P5 IMAD.MOV.U32 R13, RZ, RZ, R28 ;  /* 0x000000ffff0d5224 */ /* 0x000fca00078e001c */
[----:B------:R0:W3:Y:S01]  /*162e0*/  @P5 LDG.E.U8 R14, desc[UR20][R12.64] ;  /* 0x000000140c0e5981 */ /* 0x0000e2000c1e1100 */
[----:B------:R-:W-:Y:S01]  /*162f0*/  IMAD R10, R22, UR5, RZ ;  /* 0x00000005160a7c24 */ /* 0x000fe2000f8e02ff */
[----:B----4-:R-:W-:Y:S02]  /*16300*/  PRMT R45, RZ, 0x7610, R45 ;  /* 0x00007610ff2d7816 */ /* 0x010fe4000000002d */
[----:B------:R1:W-:Y:S01]  /*16310*/  STL [R1+0x7c8], R28 ;  /* 0x0007c81c01007387 */ /* 0x0003e20000100800 */
[----:B------:R-:W-:Y:S01]  /*16320*/  IMAD R11, R16, UR6, RZ ;  /* 0x00000006100b7c24 */ /* 0x000fe2000f8e02ff */
[----:B------:R-:W4:Y:S01]  /*16330*/  LDCU UR5, c[0x0][0x3b0] ;  /* 0x00007600ff0577ac */ /* 0x000f220008000800 */
[----:B0-----:R-:W-:Y:S01]  /*16340*/  SHF.R.S32.HI R12, RZ, 0x1f, R10 ;  /* 0x0000001fff0c7819 */ /* 0x001fe2000001140a */
[----:B-1----:R-:W-:Y:S01]  /*16350*/  IMAD.MOV.U32 R28, RZ, RZ, R50 ;  /* 0x000000ffff1c7224 */ /* 0x002fe200078e0032 */
[----:B------:R-:W0:Y:S01]  /*16360*/  LDCU UR6, c[0x0][0x3b0] ;  /* 0x00007600ff0677ac */ /* 0x000e220008000800 */
[----:B------:R-:W-:-:S02]  /*16370*/  IMAD.MOV.U32 R50, RZ, RZ, R23 ;  /* 0x000000ffff327224 */ /* 0x000fc400078e0017 */
[----:B------:R-:W-:Y:S02]  /*16380*/  IMAD.MOV.U32 R23, RZ, RZ, R24 ;  /* 0x000000ffff177224 */ /* 0x000fe400078e0018 */
[----:B------:R-:W-:Y:S01]  /*16390*/  IMAD.MOV.U32 R24, RZ, RZ, R63 ;  /* 0x000000ffff187224 */ /* 0x000fe200078e003f */
[----:B------:R-:W-:Y:S01]  /*163a0*/  IADD3 R63, P3, PT, R10, R8, RZ ;  /* 0x000000080a3f7210 */ /* 0x000fe20007f7e0ff */
[----:B------:R-:W-:-:S04]  /*163b0*/  IMAD.MOV.U32 R16, RZ, RZ, R52 ;  /* 0x000000ffff107224 */ /* 0x000fc800078e0034 */
[----:B------:R-:W-:Y:S01]  /*163c0*/  IMAD.X R52, R12, 0x1, R5, P3 ;  /* 0x000000010c347824 */ /* 0x000fe200018e0605 */
[----:B--2---:R1:W-:Y:S04]  /*163d0*/  STL [R1+0xd4], R78 ;  /* 0x0000d44e01007387 */ /* 0x0043e80000100800 */
[----:B-1----:R-:W2:Y:S04]  /*163e0*/  LDL.LU R78, [R1+0x1128] ;  /* 0x00112800014e7983 */ /* 0x002ea80000300800 */
[----:B---3--:R1:W-:Y:S02]  /*163f0*/  STL [R1+0xd0], R14 ;  /* 0x0000d00e01007387 */ /* 0x0083e40000100800 */
[----:B-1----:R-:W-:-:S05]  /*16400*/  IADD3 R14, P0, PT, R10, R9, RZ ;  /* 0x000000090a0e7210 */ /* 0x002fca0007f1e0ff */
[----:B------:R-:W-:-:S05]  /*16410*/  IMAD.X R15, R12, 0x1, R7, P0 ;  /* 0x000000010c0f7824 */ /* 0x000fca00000e0607 */
[----:B------:R1:W3:Y:S01]  /*16420*/  @P1 LDG.E.U8 R45, desc[UR20][R14.64] ;  /* 0x000000140e2d1981 */ /* 0x0002e2000c1e1100 */
[----:B------:R-:W-:-:S03]  /*16430*/  PRMT R10, RZ, 0x7610, R10 ;  /* 0x00007610ff0a7816 */ /* 0x000fc6000000000a */
[----:B------:R1:W-:Y:S04]  /*16440*/  STL [R1+0x824], R14 ;  /* 0x0008240e01007387 */ /* 0x0003e80000100800 */
[----:B------:R-:W-:Y:S04]  /*16450*/  STL [R1+0x82c], R63 ;  /* 0x00082c3f01007387 */ /* 0x000fe80000100800 */
[----:B------:R0:W-:Y:S01]  /*16460*/  STL [R1+0x820], R15 ;  /* 0x0008200f01007387 */ /* 0x0001e20000100800 */
[----:B-1----:R-:W-:Y:S02]  /*16470*/  @P5 IMAD.MOV.U32 R14, RZ, RZ, R63 ;  /* 0x000000ffff0e5224 */ /* 0x002fe400078e003f */
[----:B0-----:R-:W-:-:S05]  /*16480*/  @P5 IMAD.MOV.U32 R15, RZ, RZ, R52 ;  /* 0x000000ffff0f5224 */ /* 0x001fca00078e0034 */
[----:B------:R0:W4:Y:S01]  /*16490*/  @P5 LDG.E.U8 R10, desc[UR20][R14.64] ;  /* 0x000000140e0a5981 */ /* 0x000122000c1e1100 */
[----:B------:R-:W-:Y:S02]  /*164a0*/  IMAD.MOV.U32 R22, RZ, RZ, R42 ;  /* 0x000000ffff167224 */ /* 0x000fe400078e002a */
[----:B------:R-:W-:Y:S01]  /*164b0*/  IMAD.MOV.U32 R42, RZ, RZ, R18 ;  /* 0x000000ffff2a7224 */ /* 0x000fe200078e0012 */
[----:B------:R-:W-:Y:S02]  /*164c0*/  SHF.R.S32.HI R13, RZ, 0x1f, R11 ;  /* 0x0000001fff0d7819 */ /* 0x000fe4000001140b */
[----:B------:R-:W-:Y:S01]  /*164d0*/  PRMT R12, RZ, 0x7610, R12 ;  /* 0x00007610ff0c7816 */ /* 0x000fe2000000000c */
[----:B--2---:R-:W-:Y:S01]  /*164e0*/  IMAD.MOV.U32 R18, RZ, RZ, R78 ;  /* 0x000000ffff127224 */ /* 0x004fe200078e004e */
[----:B------:R-:W-:-:S05]  /*164f0*/  IADD3 R78, P0, PT, R11, R9, RZ ;  /* 0x000000090b4e7210 */ /* 0x000fca0007f1e0ff */
[----:B------:R-:W-:Y:S04]  /*16500*/  STL [R1+0x880], R78 ;  /* 0x0008804e01007387 */ /* 0x000fe80000100800 */
[----:B------:R1:W-:Y:S01]  /*16510*/  STL [R1+0x828], R52 ;  /* 0x0008283401007387 */ /* 0x0003e20000100800 */
[----:B0-----:R-:W-:-:S03]  /*16520*/  @P1 IMAD.MOV.U32 R14, RZ, RZ, R78 ;  /* 0x000000ffff0e1224 */ /* 0x001fc600078e004e */
[----:B---3--:R0:W-:Y:S04]  /*16530*/  STL [R1+0xcc], R45 ;  /* 0x0000cc2d01007387 */ /* 0x0081e80000100800 */
[----:B-1----:R-:W2:Y:S04]  /*16540*/  LDL.LU R52, [R1+0x1124] ;  /* 0x0011240001347983 */ /* 0x002ea80000300800 */
[----:B------:R-:W3:Y:S01]  /*16550*/  LDL.LU R63, [R1+0x1120] ;  /* 0x00112000013f7983 */ /* 0x000ee20000300800 */
[----:B0-----:R-:W-:-:S04]  /*16560*/  IMAD.X R45, R13, 0x1, R7, P0 ;  /* 0x000000010d2d7824 */ /* 0x001fc800000e0607 */
[----:B------:R-:W-:Y:S01]  /*16570*/  @P1 IMAD.MOV.U32 R15, RZ, RZ, R45 ;  /* 0x000000ffff0f1224 */ /* 0x000fe200078e002d */
[----:B------:R0:W-:Y:S04]  /*16580*/  STL [R1+0x87c], R45 ;  /* 0x00087c2d01007387 */ /* 0x0001e80000100800 */
[----:B------:R1:W2:Y:S04]  /*16590*/  @P1 LDG.E.U8 R12, desc[UR20][R14.64] ;  /* 0x000000140e0c1981 */ /* 0x0002a8000c1e1100 */
[----:B----4-:R4:W-:Y:S04]  /*165a0*/  STL [R1+0xc8], R10 ;  /* 0x0000c80a01007387 */ /* 0x0109e80000100800 */
[----:B0-----:R-:W2:Y:S04]  /*165b0*/  LDL.LU R45, [R1+0x111c] ;  /* 0x00111c00012d7983 */ /* 0x001ea80000300800 */
[----:B------:R-:W2:Y:S01]  /*165c0*/  LDL.LU R78, [R1+0x1118] ;  /* 0x00111800014e7983 */ /* 0x000ea20000300800 */
[----:B-1----:R-:W-:-:S05]  /*165d0*/  IADD3 R14, P3, PT, R11, R8, RZ ;  /* 0x000000080b0e7210 */ /* 0x002fca0007f7e0ff */
[----:B------:R-:W-:Y:S02]  /*165e0*/  IMAD.X R15, R13, 0x1, R5, P3 ;  /* 0x000000010d0f7824 */ /* 0x000fe400018e0605 */
[----:B----4-:R-:W-:Y:S01]  /*165f0*/  IMAD R10, R38, UR4, RZ ;  /* 0x00000004260a7c24 */ /* 0x010fe2000f8e02ff */
[----:B------:R-:W0:Y:S01]  /*16600*/  LDCU UR4, c[0x0][0x3b0] ;  /* 0x00007600ff0477ac */ /* 0x000e220008000800 */
[----:B------:R-:W-:Y:S02]  /*16610*/  IMAD.MOV.U32 R38, RZ, RZ, R81 ;  /* 0x000000ffff267224 */ /* 0x000fe400078e0051 */
[----:B------:R-:W-:Y:S02]  /*16620*/  IMAD.MOV.U32 R81, RZ, RZ, R29 ;  /* 0x000000ffff517224 */ /* 0x000fe400078e001d */
[----:B------:R-:W-:Y:S01]  /*16630*/  IMAD.MOV.U32 R29, RZ, RZ, R75 ;  /* 0x000000ffff1d7224 */ /* 0x000fe200078e004b */
[----:B------:R-:W-:Y:S01]  /*16640*/  IADD3 R75, P0, PT, R10, R9, RZ ;  /* 0x000000090a4b7210 */ /* 0x000fe20007f1e0ff */
[----:B------:R-:W-:Y:S01]  /*16650*/  IMAD.MOV.U32 R13, RZ, RZ, R46 ;  /* 0x000000ffff0d7224 */ /* 0x000fe200078e002e */
[----:B---3--:R-:W-:-:S06]  /*16660*/  PRMT R63, RZ, 0x7610, R63 ;  /* 0x00007610ff3f7816 */ /* 0x008fcc000000003f */
[----:B------:R1:W3:Y:S04]  /*16670*/  @P5 LDG.E.U8 R63, desc[UR20][R14.64] ;  /* 0x000000140e3f5981 */ /* 0x0002e8000c1e1100 */
[----:B--2---:R2:W-:Y:S04]  /*16680*/  STL [R1+0xc4], R12 ;  /* 0x0000c40c01007387 */ /* 0x0045e80000100800 */
[----:B------:R1:W-:Y:S01]  /*16690*/  STL [R1+0x888], R14 ;  /* 0x0008880e01007387 */ /* 0x0003e20000100800 */
[----:B--2---:R-:W-:Y:S01]  /*166a0*/  SHF.R.S32.HI R12, RZ, 0x1f, R10 ;  /* 0x0000001fff0c7819 */ /* 0x004fe2000001140a */
[----:B------:R-:W-:-:S02]  /*166b0*/  IMAD R11, R45, UR5, RZ ;  /* 0x000000052d0b7c24 */ /* 0x000fc4000f8e02ff */
[----:B------:R2:W-:Y:S01]  /*166c0*/  STL [R1+0x288], R75 ;  /* 0x0002884b01007387 */ /* 0x0005e20000100800 */
[----:B------:R-:W-:Y:S01]  /*166d0*/  IMAD.MOV.U32 R45, RZ, RZ, R75 ;  /* 0x000000ffff2d7224 */ /* 0x000fe200078e004b */
[----:B------:R-:W4:Y:S01]  /*166e0*/  LDCU UR5, c[0x0][0x3b0] ;  /* 0x00007600ff0577ac */ /* 0x000f220008000800 */
[----:B------:R-:W-:Y:S01]  /*166f0*/  IMAD.X R46, R12, 0x1, R7, P0 ;  /* 0x000000010c2e7824 */ /* 0x000fe200000e0607 */
[----:B------:R-:W-:Y:S01]  /*16700*/  PRMT R78, RZ, 0x7610, R78 ;  /* 0x00007610ff4e7816 */ /* 0x000fe2000000004e */
[----:B------:R0:W-:Y:S01]  /*16710*/  STL [R1+0x884], R15 ;  /* 0x0008840f01007387 */ /* 0x0001e20000100800 */
[----:B-1----:R-:W-:-:S03]  /*16720*/  @P1 IMAD.MOV.U32 R14, RZ, RZ, R45 ;  /* 0x000000ffff0e1224 */ /* 0x002fc600078e002d */
[----:B--2---:R-:W2:Y:S01]  /*16730*/  LDL.LU R75, [R1+0x1114] ;  /* 0x00111400014b7983 */ /* 0x004ea20000300800 */
[----:B0-----:R-:W-:-:S05]  /*16740*/  IMAD.MOV.U32 R15, RZ, RZ, R46 ;  /* 0x000000ffff0f7224 */ /* 0x001fca00078e002e */
[----:B------:R-:W2:Y:S04]  /*16750*/  @P1 LDG.E.U8 R78, desc[UR20][R14.64] ;  /* 0x000000140e4e1981 */ /* 0x000ea8000c1e1100 */
[----:B------:R-:W-:Y:S04]  /*16760*/  STL [R1+0x284], R46 ;  /* 0x0002842e01007387 */ /* 0x000fe80000100800 */
[----:B---3--:R0:W-:Y:S04]  /*16770*/  STL [R1+0xbc], R63 ;  /* 0x0000bc3f01007387 */ /* 0x0081e80000100800 */
[----:B0-----:R-:W3:Y:S04]  /*16780*/  LDL.LU R63, [R1+0x1110] ;  /* 0x00111000013f7983 */ /* 0x001ee80000300800 */
[----:B------:R-:W3:Y:S04]  /*16790*/  LDL.LU R46, [R1+0x110c] ;  /* 0x00110c00012e7983 */ /* 0x000ee80000300800 */
[----:B--2---:R0:W-:Y:S04]  /*167a0*/  STL [R1+0xc0], R78 ;  /* 0x0000c04e01007387 */ /* 0x0041e80000100800 */
[----:B0-----:R-:W2:Y:S01]  /*167b0*/  LDL.LU R78, [R1+0x1108] ;  /* 0x00110800014e7983 */ /* 0x001ea20000300800 */
[----:B------:R-:W-:-:S05]  /*167c0*/  IADD3 R10, P0, PT, R10, R8, RZ ;  /* 0x000000080a0a7210 */ /* 0x000fca0007f1e0ff */
[----:B------:R-:W-:Y:S01]  /*167d0*/  IMAD.MOV.U32 R15, RZ, RZ, R10 ;  /* 0x000000ffff0f7224 */ /* 0x000fe200078e000a */
[----:B------:R0:W-:Y:S01]  /*167e0*/  STL [R1+0x290], R10 ;  /* 0x0002900a01007387 */ /* 0x0001e20000100800 */
[----:B------:R-:W-:-:S05]  /*167f0*/  IMAD.X R14, R12, 0x1, R5, P0 ;  /* 0x000000010c0e7824 */ /* 0x000fca00000e0605 */
[----:B------:R-:W-:Y:S02]  /*16800*/  @P5 LOP3.LUT R15, R15, R14, RZ, 0x3c, !PT ;  /* 0x0000000e0f0f5212 */ /* 0x000fe400078e3cff */
[----:B0-----:R-:W-:Y:S01]  /*16810*/  IADD3 R10, P3, PT, R11, R9, RZ ;  /* 0x000000090b0a7210 */ /* 0x001fe20007f7e0ff */
[----:B------:R-:W-:Y:S01]  /*16820*/  IMAD.MOV.U32 R45, RZ, RZ, R13 ;  /* 0x000000ffff2d7224 */ /* 0x000fe200078e000d */
[----:B------:R-:W-:-:S03]  /*16830*/  SHF.R.S32.HI R13, RZ, 0x1f, R11 ;  /* 0x0000001fff0d7819 */ /* 0x000fc6000001140b */
[----:B------:R-:W-:Y:S04]  /*16840*/  STL [R1+0x308], R10 ;  /* 0x0003080a01007387 */ /* 0x000fe80000100800 */
[----:B------:R0:W-:Y:S01]  /*16850*/  STL [R1+0x28c], R14 ;  /* 0x00028c0e01007387 */ /* 0x0001e20000100800 */
[----:B------:R-:W-:Y:S01]  /*16860*/  IMAD.X R12, R13, 0x1, R7, P3 ;  /* 0x000000010d0c7824 */ /* 0x000fe200018e0607 */
[----:B0-----:R-:W-:-:S04]  /*16870*/  @P5 LOP3.LUT R14, R15, R14, RZ, 0x3c, !PT ;  /* 0x0000000e0f0e5212 */ /* 0x001fc800078e3cff */
[----:B------:R-:W-:Y:S02]  /*16880*/  @P5 LOP3.LUT R15, R15, R14, RZ, 0x3c, !PT ;  /* 0x0000000e0f0f5212 */ /* 0x000fe400078e3cff */
[----:B---3--:R-:W-:-:S06]  /*16890*/  PRMT R46, RZ, 0x7610, R46 ;  /* 0x00007610ff2e7816 */ /* 0x008fcc000000002e */
[----:B------:R0:W3:Y:S02]  /*168a0*/  @P5 LDG.E.U8 R46, desc[UR20][R14.64] ;  /* 0x000000140e2e5981 */ /* 0x0000e4000c1e1100 */
[----:B0-----:R-:W-:Y:S02]  /*168b0*/  IMAD.MOV.U32 R14, RZ, RZ, R12 ;  /* 0x000000ffff0e7224 */ /* 0x001fe400078e000c */
[----:B------:R-:W-:-:S05]  /*168c0*/  IMAD.MOV.U32 R15, RZ, RZ, R10 ;  /* 0x000000ffff0f7224 */ /* 0x000fca00078e000a */
[----:B------:R-:W-:-:S04]  /*168d0*/  @P1 LOP3.LUT R15, R15, R14, RZ, 0x3c, !PT ;  /* 0x0000000e0f0f1212 */ /* 0x000fc800078e3cff */
[----:B------:R-:W-:-:S04]  /*168e0*/  @P1 LOP3.LUT R14, R15, R14, RZ, 0x3c, !PT ;  /* 0x0000000e0f0e1212 */ /* 0x000fc800078e3cff */
[----:B------:R-:W-:Y:S02]  /*168f0*/  @P1 LOP3.LUT R15, R15, R14, RZ, 0x3c, !PT ;  /* 0x0000000e0f0f1212 */ /* 0x000fe400078e3cff */
[----:B--2---:R-:W-:-:S06]  /*16900*/  PRMT R78, RZ, 0x7610, R78 ;  /* 0x00007610ff4e7816 */ /* 0x004fcc000000004e */
[----:B------:R-:W2:Y:S04]  /*16910*/  @P1 LDG.E.U8 R78, desc[UR20][R14.64] ;  /* 0x000000140e4e1981 */ /* 0x000ea8000c1e1100 */
[----:B---3--:R0:W-:Y:S04]  /*16920*/  STL [R1+0xb4], R46 ;  /* 0x0000b42e01007387 */ /* 0x0081e80000100800 */
[----:B0-----:R-:W3:Y:S04]  /*16930*/  LDL.LU R46, [R1+0x1104] ;  /* 0x00110400012e7983 */ /* 0x001ee80000300800 */
[----:B------:R-:W-:Y:S04]  /*16940*/  STL [R1+0x304], R12 ;  /* 0x0003040c01007387 */ /* 0x000fe80000100800 */
[----:B--2---:R0:W-:Y:S04]  /*16950*/  STL [R1+0xb8], R78 ;  /* 0x0000b84e01007387 */ /* 0x0041e80000100800 */
[----:B0-----:R-:W2:Y:S01]  /*16960*/  LDL.LU R78, [R1+0x1100] ;  /* 0x00110000014e7983 */ /* 0x001ea20000300800 */
[----:B------:R-:W-:-:S05]  /*16970*/  IADD3 R12, P0, PT, R11, R8, RZ ;  /* 0x000000080b0c7210 */ /* 0x000fca0007f1e0ff */
[----:B------:R-:W-:Y:S01]  /*16980*/  IMAD.X R13, R13, 0x1, R5, P0 ;  /* 0x000000010d0d7824 */ /* 0x000fe200000e0605 */
[----:B--2---:R-:W-:-:S06]  /*16990*/  PRMT R78, RZ, 0x7610, R78 ;  /* 0x00007610ff4e7816 */ /* 0x004fcc000000004e */
[----:B------:R-:W2:Y:S01]  /*169a0*/  @P5 LDG.E.U8 R78, desc[UR20][R12.64] ;  /* 0x000000140c4e5981 */ /* 0x000ea2000c1e1100 */
[----:B---3--:R-:W-:Y:S01]  /*169b0*/  IMAD R10, R46, UR4, RZ ;  /* 0x000000042e0a7c24 */ /* 0x008fe2000f8e02ff */
[----:B------:R-:W-:Y:S01]  /*169c0*/  PRMT R14, RZ, 0x7610, R14 ;  /* 0x00007610ff0e7816 */ /* 0x000fe2000000000e */
[----:B------:R-:W-:Y:S01]  /*169d0*/  IMAD.MOV.U32 R46, RZ, RZ, R45 ;  /* 0x000000ffff2e7224 */ /* 0x000fe200078e002d */
[----:B------:R-:W-:Y:S01]  /*169e0*/  STL [R1+0x32c], R12 ;  /* 0x00032c0c01007387 */ /* 0x000fe20000100800 */
[----:B------:R-:W-:Y:S01]  /*169f0*/  IMAD.MOV.U32 R45, RZ, RZ, R16 ;  /* 0x000000ffff2d7224 */ /* 0x000fe200078e0010 */
[----:B------:R-:W0:Y:S01]  /*16a00*/  LDCU UR4, c[0x0][0x3b0] ;  /* 0x00007600ff0477ac */ /* 0x000e220008000800 */
[----:B------:R-:W-:Y:S02]  /*16a10*/  IMAD.MOV.U32 R16, RZ, RZ, R42 ;  /* 0x000000ffff107224 */ /* 0x000fe400078e002a */
[----:B------:R-:W-:Y:S02]  /*16a20*/  IMAD.MOV.U32 R42, RZ, RZ, R50 ;  /* 0x000000ffff2a7224 */ /* 0x000fe400078e0032 */
[----:B------:R-:W-:Y:S01]  /*16a30*/  IMAD.MOV.U32 R50, RZ, RZ, R79 ;  /* 0x000000ffff327224 */ /* 0x000fe200078e004f */
[----:B------:R-:W-:Y:S01]  /*16a40*/  IADD3 R79, P0, PT, R10, R9, RZ ;  /* 0x000000090a4f7210 */ /* 0x000fe20007f1e0ff */
[----:B------:R-:W-:Y:S01]  /*16a50*/  STL [R1+0x30c], R13 ;  /* 0x00030c0d01007387 */ /* 0x000fe20000100800 */
[----:B------:R-:W-:-:S02]  /*16a60*/  SHF.R.S32.HI R11, RZ, 0x1f, R10 ;  /* 0x0000001fff0b7819 */ /* 0x000fc4000001140a */
[----:B------:R-:W-:Y:S01]  /*16a70*/  IADD3 R15, P3, PT, R10, R8, RZ ;  /* 0x000000080a0f7210 */ /* 0x000fe20007f7e0ff */
[----:B------:R1:W-:Y:S01]  /*16a80*/  STL [R1+0x3a4], R79 ;  /* 0x0003a44f01007387 */ /* 0x0003e20000100800 */
[----:B------:R-:W-:-:S03]  /*16a90*/  IMAD.MOV.U32 R10, RZ, RZ, R79 ;  /* 0x000000ffff0a7224 */ /* 0x000fc600078e004f */
[----:B-1----:R-:W3:Y:S04]  /*16aa0*/  LDL.LU R79, [R1+0x10fc] ;  /* 0x0010fc00014f7983 */ /* 0x002ee80000300800 */
[----:B--2---:R1:W-:Y:S04]  /*16ab0*/  STL [R1+0xb0], R78 ;  /* 0x0000b04e01007387 */ /* 0x0043e80000100800 */
[----:B-1----:R-:W2:Y:S01]  /*16ac0*/  LDL.LU R78, [R1+0x10f8] ;  /* 0x0010f800014e7983 */ /* 0x002ea20000300800 */
[----:B------:R-:W-:Y:S02]  /*16ad0*/  IMAD.MOV.U32 R13, RZ, RZ, R10 ;  /* 0x000000ffff0d7224 */ /* 0x000fe400078e000a */
[----:B------:R-:W-:Y:S01]  /*16ae0*/  IMAD.X R12, R11, 0x1, R7, P0 ;  /* 0x000000010b0c7824 */ /* 0x000fe200000e0607 */
[----:B------:R-:W-:Y:S04]  /*16af0*/  STL [R1+0x3ac], R15 ;  /* 0x0003ac0f01007387 */ /* 0x000fe80000100800 */
[-C--:B------:R-:W-:Y:S01]  /*16b00*/  @P1 LOP3.LUT R13, R13, R12.reuse, RZ, 0x3c, !PT ;  /* 0x0000000c0d0d1212 */ /* 0x080fe200078e3cff */
[----:B------:R1:W-:Y:S03]  /*16b10*/  STL [R1+0x3a0], R12 ;  /* 0x0003a00c01007387 */ /* 0x0003e60000100800 */
[----:B-1----:R-:W-:-:S04]  /*16b20*/  @P1 LOP3.LUT R12, R13, R12, RZ, 0x3c, !PT ;  /* 0x0000000c0d0c1212 */ /* 0x002fc800078e3cff */
[----:B------:R-:W-:Y:S02]  /*16b30*/  @P1 LOP3.LUT R13, R13, R12, RZ, 0x3c, !PT ;  /* 0x0000000c0d0d1212 */ /* 0x000fe400078e3cff */
[----:B--2---:R-:W-:-:S06]  /*16b40*/  PRMT R78, RZ, 0x7610, R78 ;  /* 0x00007610ff4e7816 */ /* 0x004fcc000000004e */
[----:B------:R1:W2:Y:S01]  /*16b50*/  @P1 LDG.E.U8 R78, desc[UR20][R12.64] ;  /* 0x000000140c4e1981 */ /* 0x0002a2000c1e1100 */
[----:B------:R-:W-:Y:S02]  /*16b60*/  IMAD.X R11, R11, 0x1, R5, P3 ;  /* 0x000000010b0b7824 */ /* 0x000fe400018e0605 */
[----:B-1----:R-:W-:Y:S02]  /*16b70*/  @P5 IMAD.MOV.U32 R12, RZ, RZ, R15 ;  /* 0x000000ffff0c5224 */ /* 0x002fe400078e000f */
[----:B------:R-:W-:Y:S01]  /*16b80*/  @P5 IMAD.MOV.U32 R13, RZ, RZ, R11 ;  /* 0x000000ffff0d5224 */ /* 0x000fe200078e000b */
[----:B------:R-:W-:Y:S04]  /*16b90*/  STL [R1+0x3a8], R11 ;  /* 0x0003a80b01007387 */ /* 0x000fe80000100800 */
[----:B------:R1:W3:Y:S04]  /*16ba0*/  @P5 LDG.E.U8 R14, desc[UR20][R12.64] ;  /* 0x000000140c0e5981 */ /* 0x0002e8000c1e1100 */
[----:B--2---:R2:W-:Y:S04]  /*16bb0*/  STL [R1+0xac], R78 ;  /* 0x0000ac4e01007387 */ /* 0x0045e80000100800 */
[----:B--2---:R-:W2:Y:S01]  /*16bc0*/  LDL.LU R78, [R1+0x10f4] ;  /* 0x0010f400014e7983 */ /* 0x004ea20000300800 */
[----:B----4-:R-:W-:Y:S01]  /*16bd0*/  IMAD R10, R52, UR5, RZ ;  /* 0x00000005340a7c24 */ /* 0x010fe2000f8e02ff */
[----:B------:R-:W4:Y:S04]  /*16be0*/  LDCU UR5, c[0x0][0x3b0] ;  /* 0x00007600ff0577ac */ /* 0x000f280008000800 */
[----:B-1----:R-:W-:Y:S01]  /*16bf0*/  SHF.R.S32.HI R12, RZ, 0x1f, R10 ;  /* 0x0000001fff0c7819 */ /* 0x002fe2000001140a */
[----:B---3--:R1:W-:Y:S02]  /*16c00*/  STL [R1+0xa8], R14 ;  /* 0x0000a80e01007387 */ /* 0x0083e40000100800 */
[----:B-1----:R-:W-:-:S05]  /*16c10*/  IADD3 R14, P0, PT, R10, R9, RZ ;  /* 0x000000090a0e7210 */ /* 0x002fca0007f1e0ff */
[----:B------:R-:W-:Y:S01]  /*16c20*/  IMAD.X R15, R12, 0x1, R7, P0 ;  /* 0x000000010c0f7824 */ /* 0x000fe200000e0607 */
[----:B--2---:R-:W-:-:S06]  /*16c30*/  PRMT R78, RZ, 0x7610, R78 ;  /* 0x00007610ff4e7816 */ /* 0x004fcc000000004e */
[----:B------:R1:W2:Y:S01]  /*16c40*/  @P1 LDG.E.U8 R78, desc[UR20][R14.64] ;  /* 0x000000140e4e1981 */ /* 0x0002a2000c1e1100 */
[----:B------:R-:W-:Y:S01]  /*16c50*/  IMAD.MOV.U32 R13, RZ, RZ, R16 ;  /* 0x000000ffff0d7224 */ /* 0x000fe200078e0010 */
[----:B------:R-:W-:Y:S01]  /*16c60*/  IADD3 R10, P3, PT, R10, R8, RZ ;  /* 0x000000080a0a7210 */ /* 0x000fe20007f7e0ff */
[----:B------:R-:W-:Y:S02]  /*16c70*/  IMAD.MOV.U32 R16, RZ, RZ, R50 ;  /* 0x000000ffff107224 */ /* 0x000fe400078e0032 */
[----:B------:R-:W-:Y:S02]  /*16c80*/  IMAD.MOV.U32 R50, RZ, RZ, R18 ;  /* 0x000000ffff327224 */ /* 0x000fe400078e0012 */
[----:B------:R-:W-:Y:S02]  /*16c90*/  IMAD.MOV.U32 R18, RZ, RZ, R25 ;  /* 0x000000ffff127224 */ /* 0x000fe400078e0019 */
[----:B------:R-:W-:Y:S01]  /*16ca0*/  IMAD.MOV.U32 R25, RZ, RZ, R79 ;  /* 0x000000ffff197224 */ /* 0x000fe200078e004f */
[----:B------:R1:W-:Y:S01]  /*16cb0*/  STL [R1+0x414], R14 ;  /* 0x0004140e01007387 */ /* 0x0003e20000100800 */
[----:B------:R-:W-:-:S02]  /*16cc0*/  IMAD.X R79, R12, 0x1, R5, P3 ;  /* 0x000000010c4f7824 */ /* 0x000fc400018e0605 */
[----:B0-----:R-:W-:Y:S01]  /*16cd0*/  IMAD R11, R53, UR4, RZ ;  /* 0x00000004350b7c24 */ /* 0x001fe2000f8e02ff */
[----:B------:R-:W-:Y:S01]  /*16ce0*/  STL [R1+0x41c], R10 ;  /* 0x00041c0a01007387 */ /* 0x000fe20000100800 */
[----:B------:R-:W-:Y:S01]  /*16cf0*/  PRMT R53, RZ, 0x7610, R53 ;  /* 0x00007610ff357816 */ /* 0x000fe20000000035 */
[----:B------:R-:W-:Y:S01]  /*16d00*/  IMAD.MOV.U32 R52, RZ, RZ, R45 ;  /* 0x000000ffff347224 */ /* 0x000fe200078e002d */
[----:B------:R-:W0:Y:S01]  /*16d10*/  LDCU UR4, c[0x0][0x3b0] ;  /* 0x00007600ff0477ac */ /* 0x000e220008000800 */
[----:B------:R3:W-:Y:S01]  /*16d20*/  STL [R1+0x410], R15 ;  /* 0x0004100f01007387 */ /* 0x0007e20000100800 */
[----:B-1----:R-:W-:-:S03]  /*16d30*/  @P5 IMAD.MOV.U32 R14, RZ, RZ, R10 ;  /* 0x000000ffff0e5224 */ /* 0x002fc600078e000a */
[----:B------:R-:W-:Y:S01]  /*16d40*/  STL [R1+0x418], R79 ;  /* 0x0004184f01007387 */ /* 0x000fe20000100800 */
[----:B---3--:R-:W-:-:S05]  /*16d50*/  @P5 IMAD.MOV.U32 R15, RZ, RZ, R79 ;  /* 0x000000ffff0f5224 */ /* 0x008fca00078e004f */
[----:B------:R1:W3:Y:S04]  /*16d60*/  @P5 LDG.E.U8 R53, desc[UR20][R14.64] ;  /* 0x000000140e355981 */ /* 0x0002e8000c1e1100 */
[----:B--2---:R2:W-:Y:S04]  /*16d70*/  STL [R1+0xa0], R78 ;  /* 0x0000a04e01007387 */ /* 0x0045e80000100800 */
[----:B--2---:R-:W2:Y:S01]  /*16d80*/  LDL.LU R78, [R1+0x10f0] ;  /* 0x0010f000014e7983 */ /* 0x004ea20000300800 */
[----:B------:R-:W-:Y:S01]  /*16d90*/  IMAD.MOV.U32 R45, RZ, RZ, R63 ;  /* 0x000000ffff2d7224 */ /* 0x000fe200078e003f */
[----:B------:R-:W-:-:S02]  /*16da0*/  SHF.R.S32.HI R12, RZ, 0x1f, R11 ;  /* 0x0000001fff0c7819 */ /* 0x000fc4000001140b */
[C---:B------:R-:W-:Y:S01]  /*16db0*/  IADD3 R63, P0, PT, R11.reuse, R9, RZ ;  /* 0x000000090b3f7210 */ /* 0x040fe20007f1e0ff */
[----:B------:R-:W4:Y:S04]  /*16dc0*/  LDL.LU R79, [R1+0x10ec] ;  /* 0x0010ec00014f7983 */ /* 0x000f280000300800 */
[----:B-1----:R-:W-:Y:S01]  /*16dd0*/  IMAD.X R14, R12, 0x1, R7, P0 ;  /* 0x000000010c0e7824 */ /* 0x002fe200000e0607 */
[----:B------:R-:W-:Y:S03]  /*16de0*/  STL [R1+0x474], R63 ;  /* 0x0004743f01007387 */ /* 0x000fe60000100800 */
[----:B------:R-:W-:Y:S01]  /*16df0*/  @P1 IMAD.MOV.U32 R15, RZ, RZ, R14 ;  /* 0x000000ffff0f1224 */ /* 0x000fe200078e000e */
[----:B---3--:R-:W-:Y:S04]  /*16e00*/  STL [R1+0xa4], R53 ;  /* 0x0000a43501007387 */ /* 0x008fe80000100800 */
[----:B------:R1:W-:Y:S02]  /*16e10*/  STL [R1+0x470], R14 ;  /* 0x0004700e01007387 */ /* 0x0003e40000100800 */
[----:B-1----:R-:W-:Y:S01]  /*16e20*/  @P1 IMAD.MOV.U32 R14, RZ, RZ, R63 ;  /* 0x000000ffff0e1224 */ /* 0x002fe200078e003f */
[----:B--2---:R-:W-:Y:S01]  /*16e30*/  PRMT R78, RZ, 0x7610, R78 ;  /* 0x00007610ff4e7816 */ /* 0x004fe2000000004e */
[----:B------:R-:W-:Y:S01]  /*16e40*/  IMAD.MOV.U32 R53, RZ, RZ, R13 ;  /* 0x000000ffff357224 */ /* 0x000fe200078e000d */
[----:B------:R-:W2:Y:S04]  /*16e50*/  LDL.LU R63, [R1+0x10e8] ;  /* 0x0010e800013f7983 */ /* 0x000ea80000300800 */
[----:B------:R-:W3:Y:S01]  /*16e60*/  @P1 LDG.E.U8 R78, desc[UR20][R14.64] ;  /* 0x000000140e4e1981 */ /* 0x000ee2000c1e1100 */
[----:B------:R-:W-:-:S05]  /*16e70*/  IADD3 R13, P0, PT, R11, R8, RZ ;  /* 0x000000080b0d7210 */ /* 0x000fca0007f1e0ff */
[----:B------:R-:W-:Y:S01]  /*16e80*/  IMAD.X R12, R12, 0x1, R5, P0 ;  /* 0x000000010c0c7824 */ /* 0x000fe200000e0605 */
[----:B----4-:R-:W-:Y:S01]  /*16e90*/  PRMT R79, RZ, 0x7610, R79 ;  /* 0x00007610ff4f7816 */ /* 0x010fe2000000004f */
[----:B---3--:R1:W-:Y:S04]  /*16ea0*/  STL [R1+0x9c], R78 ;  /* 0x00009c4e01007387 */ /* 0x0083e80000100800 */
[----:B-1----:R-:W3:Y:S04]  /*16eb0*/  LDL.LU R78, [R1+0x10e4] ;  /* 0x0010e400014e7983 */ /* 0x002ee80000300800 */
[----:B------:R1:W-:Y:S04]  /*16ec0*/  STL [R1+0x47c], R13 ;  /* 0x00047c0d01007387 */ /* 0x0003e80000100800 */
[----:B------:R4:W-:Y:S01]  /*16ed0*/  STL [R1+0x478], R12 ;  /* 0x0004780c01007387 */ /* 0x0009e20000100800 */
[----:B-1----:R-:W-:-:S04]  /*16ee0*/  @P5 LOP3.LUT R13, R13, R12, RZ, 0x3c, !PT ;  /* 0x0000000c0d0d5212 */ /* 0x002fc800078e3cff */
[----:B----4-:R-:W-:-:S04]  /*16ef0*/  @P5 LOP3.LUT R12, R13, R12, RZ, 0x3c, !PT ;  /* 0x0000000c0d0c5212 */ /* 0x010fc800078e3cff */
[----:B------:R-:W-:-:S05]  /*16f00*/  @P5 LOP3.LUT R13, R13, R12, RZ, 0x3c, !PT ;  /* 0x0000000c0d0d5212 */ /* 0x000fca00078e3cff */
[----:B------:R1:W4:Y:S01]  /*16f10*/  @P5 LDG.E.U8 R79, desc[UR20][R12.64] ;  /* 0x000000140c4f5981 */ /* 0x000322000c1e1100 */
[----:B------:R-:W-:Y:S01]  /*16f20*/  IMAD R10, R77, UR5, RZ ;  /* 0x000000054d0a7c24 */ /* 0x000fe2000f8e02ff */
[----:B------:R-:W-:Y:S01]  /*16f30*/  PRMT R14, RZ, 0x7610, R14 ;  /* 0x00007610ff0e7816 */ /* 0x000fe2000000000e */
[----:B------:R-:W0:Y:S03]  /*16f40*/  LDCU UR5, c[0x0][0x3b0] ;  /* 0x00007600ff0577ac */ /* 0x000e260008000800 */
[----:B------:R-:W-:Y:S02]  /*16f50*/  SHF.R.S32.HI R11, RZ, 0x1f, R10 ;  /* 0x0000001fff0b7819 */ /* 0x000fe4000001140a */
[----:B------:R-:W-:-:S05]  /*16f60*/  IADD3 R15, P0, PT, R10, R9, RZ ;  /* 0x000000090a0f7210 */ /* 0x000fca0007f1e0ff */
[----:B-1----:R-:W-:Y:S01]  /*16f70*/  IMAD.MOV.U32 R13, RZ, RZ, R15 ;  /* 0x000000ffff0d7224 */ /* 0x002fe200078e000f */
[----:B------:R1:W-:Y:S01]  /*16f80*/  STL [R1+0x4d4], R15 ;  /* 0x0004d40f01007387 */ /* 0x0003e20000100800 */
[----:B------:R-:W-:-:S05]  /*16f90*/  IMAD.X R12, R11, 0x1, R7, P0 ;  /* 0x000000010b0c7824 */ /* 0x000fca00000e0607 */
[----:B------:R-:W-:Y:S02]  /*16fa0*/  @P1 LOP3.LUT R13, R13, R12, RZ, 0x3c, !PT ;  /* 0x0000000c0d0d1212 */ /* 0x000fe400078e3cff */
[----:B-1----:R-:W-:Y:S02]  /*16fb0*/  IADD3 R15, P3, PT, R10, R8, RZ ;  /* 0x000000080a0f7210 */ /* 0x002fe40007f7e0ff */
[----:B---3--:R-:W-:Y:S01]  /*16fc0*/  PRMT R78, RZ, 0x7610, R78 ;  /* 0x00007610ff4e7816 */ /* 0x008fe2000000004e */
[----:B----4-:R1:W-:Y:S04]  /*16fd0*/  STL [R1+0x107c], R79 ;  /* 0x00107c4f01007387 */ /* 0x0103e80000100800 */
[----:B------:R-:W-:Y:S04]  /*16fe0*/  STL [R1+0x4dc], R15 ;  /* 0x0004dc0f01007387 */ /* 0x000fe80000100800 */
[----:B------:R3:W-:Y:S01]  /*16ff0*/  STL [R1+0x4d0], R12 ;  /* 0x0004d00c01007387 */ /* 0x0007e20000100800 */
[----:B-1----:R-:W-:Y:S01]  /*17000*/  IMAD.X R79, R11, 0x1, R5, P3 ;  /* 0x000000010b4f7824 */ /* 0x002fe200018e0605 */
[----:B---3--:R-:W-:-:S04]  /*17010*/  @P1 LOP3.LUT R12, R13, R12, RZ, 0x3c, !PT ;  /* 0x0000000c0d0c1212 */ /* 0x008fc800078e3cff */
[----:B------:R-:W-:-:S05]  /*17020*/  @P1 LOP3.LUT R13, R13, R12, RZ, 0x3c, !PT ;  /* 0x0000000c0d0d1212 */ /* 0x000fca00078e3cff */
[----:B------:R1:W3:Y:S02]  /*17030*/  @P1 LDG.E.U8 R78, desc[UR20][R12.64] ;  /* 0x000000140c4e1981 */ /* 0x0002e4000c1e1100 */
[----:B-1----:R-:W-:Y:S02]  /*17040*/  @P5 IMAD.MOV.U32 R12, RZ, RZ, R15 ;  /* 0x000000ffff0c5224 */ /* 0x002fe400078e000f */
[----:B------:R-:W-:-:S05]  /*17050*/  @P5 IMAD.MOV.U32 R13, RZ, RZ, R79 ;  /* 0x000000ffff0d5224 */ /* 0x000fca00078e004f */
[----:B------:R1:W4:Y:S01]  /*17060*/  @P5 LDG.E.U8 R14, desc[UR20][R12.64] ;  /* 0x000000140c0e5981 */ /* 0x000322000c1e1100 */
[----:B0-----:R-:W-:Y:S01]  /*17070*/  IMAD R10, R67, UR4, RZ ;  /* 0x00000004430a7c24 */ /* 0x001fe2000f8e02ff */
[----:B--2---:R-:W-:Y:S01]  /*17080*/  PRMT R63, RZ, 0x7610, R63 ;  /* 0x00007610ff3f7816 */ /* 0x004fe2000000003f */
[----:B------:R-:W-:Y:S01]  /*17090*/  IMAD R11, R58, UR5, RZ ;  /* 0x000000053a0b7c24 */ /* 0x000fe2000f8e02ff */
[----:B------:R0:W-:Y:S01]  /*170a0*/  STL [R1+0x4d8], R79 ;  /* 0x0004d84f01007387 */ /* 0x0001e20000100800 */
[----:B------:R-:W-:Y:S01]  /*170b0*/  PRMT R77, RZ, 0x7610, R77 ;  /* 0x00007610ff4d7816 */ /* 0x000fe2000000004d */
[----:B------:R-:W2:Y:S01]  /*170c0*/  LDCU UR4, c[0x0][0x3b0] ;  /* 0x00007600ff0477ac */ /* 0x000ea20008000800 */
[----:B-1----:R-:W-:Y:S01]  /*170d0*/  SHF.R.S32.HI R12, RZ, 0x1f, R10 ;  /* 0x0000001fff0c7819 */ /* 0x002fe2000001140a */
[----:B------:R-:W-:Y:S01]  /*170e0*/  IMAD.MOV.U32 R58, RZ, RZ, R6 ;  /* 0x000000ffff3a7224 */ /* 0x000fe200078e0006 */
[----:B------:R-:W1:Y:S01]  /*170f0*/  LDCU UR5, c[0x0][0x3b0] ;  /* 0x00007600ff0577ac */ /* 0x000e620008000800 */
[----:B0-----:R-:W-:-:S02]  /*17100*/  IMAD.MOV.U32 R79, RZ, RZ, R52 ;  /* 0x000000ffff4f7224 */ /* 0x001fc400078e0034 */
[----:B------:R-:W-:Y:S01]  /*17110*/  IMAD.MOV.U32 R52, RZ, RZ, R75 ;  /* 0x000000ffff347224 */ /* 0x000fe200078e004b */
[----:B------:R-:W-:-:S05]  /*17120*/  IADD3 R75, P3, PT, R10, R8, RZ ;  /* 0x000000080a4b7210 */ /* 0x000fca0007f7e0ff */
[----:B------:R-:W-:Y:S01]  /*17130*/  IMAD.X R6, R12, 0x1, R5, P3 ;  /* 0x000000010c067824 */ /* 0x000fe200018e0605 */
[----:B---3--:R-:W-:Y:S04]  /*17140*/  STL [R1+0x1078], R78 ;  /* 0x0010784e01007387 */ /* 0x008fe80000100800 */
[----:B----4-:R0:W-:Y:S02]  /*17150*/  STL [R1+0x98], R14 ;  /* 0x0000980e01007387 */ /* 0x0101e40000100800 */
[----:B0-----:R-:W-:-:S05]  /*17160*/  IADD3 R14, P0, PT, R10, R9, RZ ;  /* 0x000000090a0e7210 */ /* 0x001fca0007f1e0ff */
[----:B------:R-:W-:Y:S01]  /*17170*/  IMAD.X R15, R12, 0x1, R7, P0 ;  /* 0x000000010c0f7824 */ /* 0x000fe200000e0607 */
[----:B------:R0:W-:Y:S01]  /*17180*/  STL [R1+0x534], R14 ;  /* 0x0005340e01007387 */ /* 0x0001e20000100800 */
[----:B------:R-:W-:-:S03]  /*17190*/  PRMT R10, RZ, 0x7610, R10 ;  /* 0x00007610ff0a7816 */ /* 0x000fc6000000000a */
[----:B------:R-:W-:Y:S04]  /*171a0*/  STL [R1+0x53c], R75 ;  /* 0x00053c4b01007387 */ /* 0x000fe80000100800 */
[----:B------:R0:W3:Y:S04]  /*171b0*/  @P1 LDG.E.U8 R63, desc[UR20][R14.64] ;  /* 0x000000140e3f1981 */ /* 0x0000e8000c1e1100 */
[----:B------:R4:W-:Y:S01]  /*171c0*/  STL [R1+0x530], R15 ;  /* 0x0005300f01007387 */ /* 0x0009e20000100800 */
[----:B0-----:R-:W-:Y:S02]  /*171d0*/  @P5 IMAD.MOV.U32 R14, RZ, RZ, R75 ;  /* 0x000000ffff0e5224 */ /* 0x001fe400078e004b */
[----:B----4-:R-:W-:-:S05]  /*171e0*/  @P5 IMAD.MOV.U32 R15, RZ, RZ, R6 ;  /* 0x000000ffff0f5224 */ /* 0x010fca00078e0006 */
[----:B------:R0:W4:Y:S01]  /*171f0*/  @P5 LDG.E.U8 R10, desc[UR20][R14.64] ;  /* 0x000000140e0a5981 */ /* 0x000122000c1e1100 */
[----:B------:R-:W-:Y:S02]  /*17200*/  IMAD.MOV.U32 R78, RZ, RZ, R53 ;  /* 0x000000ffff4e7224 */ /* 0x000fe400078e0035 */
[----:B------:R-:W-:Y:S01]  /*17210*/  IMAD.MOV.U32 R53, RZ, RZ, R30 ;  /* 0x000000ffff357224 */ /* 0x000fe200078e001e */
[----:B------:R-:W-:Y:S01]  /*17220*/  SHF.R.S32.HI R13, RZ, 0x1f, R11 ;  /* 0x0000001fff0d7819 */ /* 0x000fe2000001140b */
[----:B------:R-:W-:Y:S01]  /*17230*/  IMAD.MOV.U32 R30, RZ, RZ, R76 ;  /* 0x000000ffff1e7224 */ /* 0x000fe200078e004c */
[----:B------:R-:W-:-:S05]  /*17240*/  IADD3 R76, P0, PT, R11, R9, RZ ;  /* 0x000000090b4c7210 */ /* 0x000fca0007f1e0ff */
[----:B------:R-:W-:Y:S02]  /*17250*/  IMAD.X R12, R13, 0x1, R7, P0 ;  /* 0x000000010d0c7824 */ /* 0x000fe400000e0607 */
[----:B0-----:R-:W-:Y:S01]  /*17260*/  @P1 IMAD.MOV.U32 R14, RZ, RZ, R76 ;  /* 0x000000ffff0e1224 */ /* 0x001fe200078e004c */
[----:B---3--:R0:W-:Y:S04]  /*17270*/  STL [R1+0x94], R63 ;  /* 0x0000943f01007387 */ /* 0x0081e80000100800 */
[----:B0-----:R-:W3:Y:S04]  /*17280*/  LDL.LU R63, [R1+0x10e0] ;  /* 0x0010e000013f7983 */ /* 0x001ee80000300800 */
[----:B------:R-:W-:Y:S04]  /*17290*/  STL [R1+0x594], R76 ;  /* 0x0005944c01007387 */ /* 0x000fe80000100800 */
[----:B------:R0:W-:Y:S04]  /*172a0*/  STL [R1+0x538], R6 ;  /* 0x0005380601007387 */ /* 0x0001e80000100800 */
[----:B0-----:R-:W2:Y:S04]  /*172b0*/  LDL.LU R6, [R1+0x10dc] ;  /* 0x0010dc0001067983 */ /* 0x001ea80000300800 */
[----:B------:R-:W2:Y:S04]  /*172c0*/  LDL.LU R75, [R1+0x10d8] ;  /* 0x0010d800014b7983 */ /* 0x000ea80000300800 */
[----:B------:R-:W-:Y:S04]  /*172d0*/  STL [R1+0x590], R12 ;  /* 0x0005900c01007387 */ /* 0x000fe80000100800 */
[----:B----4-:R0:W-:Y:S04]  /*172e0*/  STL [R1+0x90], R10 ;  /* 0x0000900a01007387 */ /* 0x0101e80000100800 */
[----:B------:R-:W4:Y:S01]  /*172f0*/  LDL.LU R76, [R1+0x10d4] ;  /* 0x0010d400014c7983 */ /* 0x000f220000300800 */
[----:B------:R-:W-:-:S05]  /*17300*/  @P1 IMAD.MOV.U32 R15, RZ, RZ, R12 ;  /* 0x000000ffff0f1224 */ /* 0x000fca00078e000c */
[----:B------:R0:W2:Y:S02]  /*17310*/  @P1 LDG.E.U8 R77, desc[UR20][R14.64] ;  /* 0x000000140e4d1981 */ /* 0x0000a4000c1e1100 */
[----:B0-----:R-:W-:-:S05]  /*17320*/  IADD3 R14, P0, PT, R11, R8, RZ ;  /* 0x000000080b0e7210 */ /* 0x001fca0007f1e0ff */
[----:B------:R-:W-:Y:S01]  /*17330*/  IMAD.X R15, R13, 0x1, R5, P0 ;  /* 0x000000010d0f7824 */ /* 0x000fe200000e0605 */
[----:B----4-:R-:W-:-:S06]  /*17340*/  PRMT R76, RZ, 0x7610, R76 ;  /* 0x00007610ff4c7816 */ /* 0x010fcc000000004c */
[----:B------:R0:W4:Y:S01]  /*17350*/  @P5 LDG.E.U8 R76, desc[UR20][R14.64] ;  /* 0x000000140e4c5981 */ /* 0x000122000c1e1100 */
[----:B------:R-:W-:-:S03]  /*17360*/  IMAD R10, R84, UR6, RZ ;  /* 0x00000006540a7c24 */ /* 0x000fc6000f8e02ff */
[----:B--2---:R2:W-:Y:S01]  /*17370*/  STL [R1+0x106c], R77 ;  /* 0x00106c4d01007387 */ /* 0x0045e20000100800 */
[----:B------:R-:W-:Y:S01]  /*17380*/  IMAD.MOV.U32 R84, RZ, RZ, R53 ;  /* 0x000000ffff547224 */ /* 0x000fe200078e0035 */
[----:B------:R-:W-:Y:S01]  /*17390*/  SHF.R.S32.HI R12, RZ, 0x1f, R10 ;  /* 0x0000001fff0c7819 */ /* 0x000fe2000001140a */
[----:B------:R-:W-:Y:S01]  /*173a0*/  IMAD.MOV.U32 R53, RZ, RZ, R52 ;  /* 0x000000ffff357224 */ /* 0x000fe200078e0034 */
[----:B------:R-:W-:Y:S01]  /*173b0*/  PRMT R13, RZ, 0x7610, R13 ;  /* 0x00007610ff0d7816 */ /* 0x000fe2000000000d */
[----:B------:R-:W-:Y:S01]  /*173c0*/  IMAD.MOV.U32 R52, RZ, RZ, R45 ;  /* 0x000000ffff347224 */ /* 0x000fe200078e002d */
[----:B------:R-:W-:Y:S01]  /*173d0*/  PRMT R74, RZ, 0x7610, R74 ;  /* 0x00007610ff4a7816 */ /* 0x000fe2000000004a */
[----:B------:R-:W-:Y:S01]  /*173e0*/  IMAD.MOV.U32 R45, RZ, RZ, R18 ;  /* 0x000000ffff2d7224 */ /* 0x000fe200078e0012 */
[----:B------:R-:W-:Y:S01]  /*173f0*/  PRMT R73, RZ, 0x7610, R73 ;  /* 0x00007610ff497816 */ /* 0x000fe20000000049 */
[----:B------:R-:W-:Y:S01]  /*17400*/  IMAD R11, R92, UR4, RZ ;  /* 0x000000045c0b7c24 */ /* 0x000fe2000f8e02ff */
[----:B------:R-:W-:Y:S01]  /*17410*/  PRMT R72, RZ, 0x7610, R72 ;  /* 0x00007610ff487816 */ /* 0x000fe20000000048 */
[----:B--2---:R-:W-:Y:S01]  /*17420*/  IMAD.MOV.U32 R77, RZ, RZ, R75 ;  /* 0x000000ffff4d7224 */ /* 0x004fe200078e004b */
[----:B------:R-:W-:Y:S01]  /*17430*/  IADD3 R75, P3, PT, R10, R9, RZ ;  /* 0x000000090a4b7210 */ /* 0x000fe20007f7e0ff */
[----:B------:R-:W-:Y:S01]  /*17440*/  IMAD.MOV.U32 R18, RZ, RZ, R39 ;  /* 0x000000ffff127224 */ /* 0x000fe200078e0027 */
[----:B------:R0:W-:Y:S01]  /*17450*/  STL [R1+0x59c], R14 ;  /* 0x00059c0e01007387 */ /* 0x0001e20000100800 */
[----:B------:R-:W-:Y:S01]  /*17460*/  IMAD.MOV.U32 R39, RZ, RZ, R60 ;  /* 0x000000ffff277224 */ /* 0x000fe200078e003c */
[----:B------:R-:W2:Y:S01]  /*17470*/  LDCU UR4, c[0x0][0x3b0] ;  /* 0x00007600ff0477ac */ /* 0x000ea20008000800 */
[----:B------:R-:W-:Y:S01]  /*17480*/  IMAD.X R60, R12, 0x1, R7, P3 ;  /* 0x000000010c3c7824 */ /* 0x000fe200018e0607 */
[----:B------:R-:W-:Y:S01]  /*17490*/  STL [R1+0x5f4], R75 ;  /* 0x0005f44b01007387 */ /* 0x000fe20000100800 */
[----:B------:R-:W1:Y:S03]  /*174a0*/  LDCU UR6, c[0x0][0x3b0] ;  /* 0x00007600ff0677ac */ /* 0x000e660008000800 */
[----:B------:R3:W-:Y:S01]  /*174b0*/  STL [R1+0x598], R15 ;  /* 0x0005980f01007387 */ /* 0x0007e20000100800 */
[----:B0-----:R-:W-:-:S02]  /*174c0*/  @P1 IMAD.MOV.U32 R14, RZ, RZ, R75 ;  /* 0x000000ffff0e1224 */ /* 0x001fc400078e004b */
[----:B---3--:R-:W-:Y:S01]  /*174d0*/  @P1 IMAD.MOV.U32 R15, RZ, RZ, R60 ;  /* 0x000000ffff0f1224 */ /* 0x008fe200078e003c */
[----:B------:R0:W-:Y:S04]  /*174e0*/  STL [R1+0x5f0], R60 ;  /* 0x0005f03c01007387 */ /* 0x0001e80000100800 */
[----:B------:R3:W2:Y:S04]  /*174f0*/  @P1 LDG.E.U8 R13, desc[UR20][R14.64] ;  /* 0x000000140e0d1981 */ /* 0x0006a8000c1e1100 */
[----:B----4-:R-:W-:Y:S04]  /*17500*/  STL [R1+0x1068], R76 ;  /* 0x0010684c01007387 */ /* 0x010fe80000100800 */
[----:B0-----:R-:W4:Y:S04]  /*17510*/  LDL.LU R60, [R1+0x10d0] ;  /* 0x0010d000013c7983 */ /* 0x001f280000300800 */
[----:B------:R-:W4:Y:S01]  /*17520*/  LDL.LU R75, [R1+0x10cc] ;  /* 0x0010cc00014b7983 */ /* 0x000f220000300800 */
[----:B------:R-:W-:-:S05]  /*17530*/  IADD3 R10, P0, PT, R10, R8, RZ ;  /* 0x000000080a0a7210 */ /* 0x000fca0007f1e0ff */
[----:B---3--:R-:W-:Y:S01]  /*17540*/  IMAD.MOV.U32 R15, RZ, RZ, R10 ;  /* 0x000000ffff0f7224 */ /* 0x008fe200078e000a */
[----:B------:R0:W-:Y:S01]  /*17550*/  STL [R1+0x5fc], R10 ;  /* 0x0005fc0a01007387 */ /* 0x0001e20000100800 */
[----:B------:R-:W-:-:S05]  /*17560*/  IMAD.X R14, R12, 0x1, R5, P0 ;  /* 0x000000010c0e7824 */ /* 0x000fca00000e0605 */
[-C--:B------:R-:W-:Y:S02]  /*17570*/  @P5 LOP3.LUT R15, R15, R14.reuse, RZ, 0x3c, !PT ;  /* 0x0000000e0f0f5212 */ /* 0x080fe400078e3cff */
[----:B0-----:R-:W-:Y:S01]  /*17580*/  IADD3 R10, P3, PT, R11, R9, RZ ;  /* 0x000000090b0a7210 */ /* 0x001fe20007f7e0ff */
[----:B--2---:R-:W-:Y:S04]  /*17590*/  STL [R1+0x8c], R13 ;  /* 0x00008c0d01007387 */ /* 0x004fe80000100800 */
[----:B------:R-:W-:Y:S04]  /*175a0*/  STL [R1+0x654], R10 ;  /* 0x0006540a01007387 */ /* 0x000fe80000100800 */
[----:B------:R0:W-:Y:S02]  /*175b0*/  STL [R1+0x5f8], R14 ;  /* 0x0005f80e01007387 */ /* 0x0001e40000100800 */
[----:B0-----:R-:W-:-:S04]  /*175c0*/  @P5 LOP3.LUT R14, R15, R14, RZ, 0x3c, !PT ;  /* 0x0000000e0f0e5212 */ /* 0x001fc800078e3cff */
[----:B------:R-:W-:Y:S02]  /*175d0*/  @P5 LOP3.LUT R15, R15, R14, RZ, 0x3c, !PT ;  /* 0x0000000e0f0f5212 */ /* 0x000fe400078e3cff */
[----:B----4-:R-:W-:-:S06]  /*175e0*/  PRMT R75, RZ, 0x7610, R75 ;  /* 0x00007610ff4b7816 */ /* 0x010fcc000000004b */
[----:B------:R0:W2:Y:S01]  /*175f0*/  @P5 LDG.E.U8 R75, desc[UR20][R14.64] ;  /* 0x000000140e4b5981 */ /* 0x0000a2000c1e1100 */
[----:B------:R-:W-:-:S05]  /*17600*/  SHF.R.S32.HI R13, RZ, 0x1f, R11 ;  /* 0x0000001fff0d7819 */ /* 0x000fca000001140b */
[----:B------:R-:W-:-:S04]  /*17610*/  IMAD.X R12, R13, 0x1, R7, P3 ;  /* 0x000000010d0c7824 */ /* 0x000fc800018e0607 */
[----:B0-----:R-:W-:Y:S02]  /*17620*/  IMAD.MOV.U32 R14, RZ, RZ, R12 ;  /* 0x000000ffff0e7224 */ /* 0x001fe400078e000c */
[----:B------:R-:W-:Y:S01]  /*17630*/  IMAD.MOV.U32 R15, RZ, RZ, R10 ;  /* 0x000000ffff0f7224 */ /* 0x000fe200078e000a */
[----:B--2---:R0:W-:Y:S04]  /*17640*/  STL [R1+0x84], R75 ;  /* 0x0000844b01007387 */ /* 0x0041e80000100800 */
[----:B0-----:R-:W2:Y:S01]  /*17650*/  LDL.LU R75, [R1+0x10c8] ;  /* 0x0010c800014b7983 */ /* 0x001ea20000300800 */
[----:B------:R-:W-:-:S03]  /*17660*/  @P1 LOP3.LUT R15, R15, R14, RZ, 0x3c, !PT ;  /* 0x0000000e0f0f1212 */ /* 0x000fc600078e3cff */
[----:B------:R0:W-:Y:S01]  /*17670*/  STL [R1+0x650], R12 ;  /* 0x0006500c01007387 */ /* 0x0001e20000100800 */
[C---:B------:R-:W-:Y:S02]  /*17680*/  @P1 LOP3.LUT R14, R15.reuse, R14, RZ, 0x3c, !PT ;  /* 0x0000000e0f0e1212 */ /* 0x040fe400078e3cff */
[----:B------:R-:W-:Y:S02]  /*17690*/  PRMT R76, RZ, 0x7610, R76 ;  /* 0x00007610ff4c7816 */ /* 0x000fe4000000004c */
[----:B------:R-:W-:Y:S02]  /*176a0*/  @P1 LOP3.LUT R15, R15, R14, RZ, 0x3c, !PT ;  /* 0x0000000e0f0f1212 */ /* 0x000fe400078e3cff */
[----:B0-----:R-:W-:-:S03]  /*176b0*/  IADD3 R12, P0, PT, R11, R8, RZ ;  /* 0x000000080b0c7210 */ /* 0x001fc60007f1e0ff */
[----:B------:R-:W3:Y:S02]  /*176c0*/  @P1 LDG.E.U8 R76, desc[UR20][R14.64] ;  /* 0x000000140e4c1981 */ /* 0x000ee4000c1e1100 */
[----:B------:R-:W-:Y:S01]  /*176d0*/  IMAD.X R13, R13, 0x1, R5, P0 ;  /* 0x000000010d0d7824 */ /* 0x000fe200000e0605 */
[----:B--2---:R-:W-:-:S06]  /*176e0*/  PRMT R75, RZ, 0x7610, R75 ;  /* 0x00007610ff4b7816 */ /* 0x004fcc000000004b */
[----:B------:R-:W2:Y:S04]  /*176f0*/  @P5 LDG.E.U8 R75, desc[UR20][R12.64] ;  /* 0x000000140c4b5981 */ /* 0x000ea8000c1e1100 */
[----:B------:R-:W-:Y:S04]  /*17700*/  STL [R1+0x65c], R12 ;  /* 0x00065c0c01007387 */ /* 0x000fe80000100800 */
[----:B---3--:R-:W-:Y:S04]  /*17710*/  STL [R1+0x88], R76 ;  /* 0x0000884c01007387 */ /* 0x008fe80000100800 */
[----:B------:R-:W-:Y:S01]  /*17720*/  STL [R1+0x658], R13 ;  /* 0x0006580d01007387 */ /* 0x000fe20000100800 */
[----:B-1----:R-:W-:Y:S01]  /*17730*/  IMAD R10, R49, UR5, RZ ;  /* 0x00000005310a7c24 */ /* 0x002fe2000f8e02ff */
[----:B------:R-:W-:Y:S01]  /*17740*/  PRMT R15, RZ, 0x7610, R15 ;  /* 0x00007610ff0f7816 */ /* 0x000fe2000000000f */
[----:B------:R-:W0:Y:S03]  /*17750*/  LDCU UR5, c[0x0][0x3b0] ;  /* 0x00007600ff0577ac */ /* 0x000e260008000800 */
[----:B------:R-:W-:-:S02]  /*17760*/  SHF.R.S32.HI R11, RZ, 0x1f, R10 ;  /* 0x0000001fff0b7819 */ /* 0x000fc4000001140a */
[C---:B------:R-:W-:Y:S01]  /*17770*/  IADD3 R14, P0, PT, R10.reuse, R9, RZ ;  /* 0x000000090a0e7210 */ /* 0x040fe20007f1e0ff */
[----:B--2---:R1:W-:Y:S04]  /*17780*/  STL [R1+0x80], R75 ;  /* 0x0000804b01007387 */ /* 0x0043e80000100800 */
[----:B-1----:R-:W2:Y:S01]  /*17790*/  LDL.LU R75, [R1+0x10c4] ;  /* 0x0010c400014b7983 */ /* 0x002ea20000300800 */
[----:B------:R-:W-:Y:S02]  /*177a0*/  IMAD.MOV.U32 R13, RZ, RZ, R14 ;  /* 0x000000ffff0d7224 */ /* 0x000fe400078e000e */
[----:B------:R-:W-:Y:S01]  /*177b0*/  IMAD.X R12, R11, 0x1, R7, P0 ;  /* 0x000000010b0c7824 */ /* 0x000fe200000e0607 */
[----:B------:R-:W-:Y:S01]  /*177c0*/  IADD3 R76, P3, PT, R10, R8, RZ ;  /* 0x000000080a4c7210 */ /* 0x000fe20007f7e0ff */
[----:B------:R1:W-:Y:S03]  /*177d0*/  STL [R1+0x6b4], R14 ;  /* 0x0006b40e01007387 */ /* 0x0003e60000100800 */
[-C--:B------:R-:W-:Y:S01]  /*177e0*/  @P1 LOP3.LUT R13, R13, R12.reuse, RZ, 0x3c, !PT ;  /* 0x0000000c0d0d1212 */ /* 0x080fe200078e3cff */
[----:B------:R-:W-:Y:S04]  /*177f0*/  STL [R1+0x6bc], R76 ;  /* 0x0006bc4c01007387 */ /* 0x000fe80000100800 */
[----:B------:R3:W-:Y:S01]  /*17800*/  STL [R1+0x6b0], R12 ;  /* 0x0006b00c01007387 */ /* 0x0007e20000100800 */
[----:B-1----:R-:W-:Y:S01]  /*17810*/  IMAD.X R14, R11, 0x1, R5, P3 ;  /* 0x000000010b0e7824 */ /* 0x002fe200018e0605 */
[----:B---3--:R-:W-:-:S04]  /*17820*/  @P1 LOP3.LUT R12, R13, R12, RZ, 0x3c, !PT ;  /* 0x0000000c0d0c1212 */ /* 0x008fc800078e3cff */
[----:B------:R-:W-:-:S05]  /*17830*/  @P1 LOP3.LUT R13, R13, R12, RZ, 0x3c, !PT ;  /* 0x0000000c0d0d1212 */ /* 0x000fca00078e3cff */
[----:B------:R1:W3:Y:S02]  /*17840*/  @P1 LDG.E.U8 R15, desc[UR20][R12.64] ;  /* 0x000000140c0f1981 */ /* 0x0002e4000c1e1100 */
[----:B-1----:R-:W-:Y:S02]  /*17850*/  @P5 IMAD.MOV.U32 R12, RZ, RZ, R76 ;  /* 0x000000ffff0c5224 */ /* 0x002fe400078e004c */
[----:B------:R-:W-:Y:S01]  /*17860*/  @P5 IMAD.MOV.U32 R13, RZ, RZ, R14 ;  /* 0x000000ffff0d5224 */ /* 0x000fe200078e000e */
[----:B--2---:R-:W-:-:S06]  /*17870*/  PRMT R75, RZ, 0x7610, R75 ;  /* 0x00007610ff4b7816 */ /* 0x004fcc000000004b */
[----:B------:R1:W2:Y:S01]  /*17880*/  @P5 LDG.E.U8 R75, desc[UR20][R12.64] ;  /* 0x000000140c4b5981 */ /* 0x0002a2000c1e1100 */
[----:B------:R-:W-:Y:S01]  /*17890*/  IMAD R10, R41, UR4, RZ ;  /* 0x00000004290a7c24 */ /* 0x000fe2000f8e02ff */
[----:B------:R-:W4:Y:S02]  /*178a0*/  LDCU UR4, c[0x0][0x3b0] ;  /* 0x00007600ff0477ac */ /* 0x000f240008000800 */
[----:B------:R0:W-:Y:S02]  /*178b0*/  STL [R1+0x6b8], R14 ;  /* 0x0006b80e01007387 */ /* 0x0001e40000100800 */
[----:B-1----:R-:W-:Y:S02]  /*178c0*/  SHF.R.S32.HI R12, RZ, 0x1f, R10 ;  /* 0x0000001fff0c7819 */ /* 0x002fe4000001140a */
[C---:B0-----:R-:W-:Y:S02]  /*178d0*/  IADD3 R14, P0, PT, R10.reuse, R9, RZ ;  /* 0x000000090a0e7210 */ /* 0x041fe40007f1e0ff */
[----:B------:R-:W-:Y:S01]  /*178e0*/  PRMT R13, RZ, 0x7610, R13 ;  /* 0x00007610ff0d7816 */ /* 0x000fe2000000000d */
[----:B--2---:R0:W-:Y:S04]  /*178f0*/  STL [R1+0x105c], R75 ;  /* 0x00105c4b01007387 */ /* 0x0041e80000100800 */
[----:B---3--:R1:W-:Y:S01]  /*17900*/  STL [R1+0x7c], R15 ;  /* 0x00007c0f01007387 */ /* 0x0083e20000100800 */
[----:B0-----:R-:W-:-:S03]  /*17910*/  IADD3 R75, P3, PT, R10, R8, RZ ;  /* 0x000000080a4b7210 */ /* 0x001fc60007f7e0ff */
[----:B------:R0:W-:Y:S01]  /*17920*/  STL [R1+0x714], R14 ;  /* 0x0007140e01007387 */ /* 0x0001e20000100800 */
[C---:B-1----:R-:W-:Y:S02]  /*17930*/  IMAD.X R15, R12.reuse, 0x1, R7, P0 ;  /* 0x000000010c0f7824 */ /* 0x042fe400000e0607 */
[----:B------:R-:W-:Y:S01]  /*17940*/  IMAD.X R10, R12, 0x1, R5, P3 ;  /* 0x000000010c0a7824 */ /* 0x000fe200018e0605 */
[----:B------:R-:W-:Y:S04]  /*17950*/  STL [R1+0x71c], R75 ;  /* 0x00071c4b01007387 */ /* 0x000fe80000100800 */
[----:B------:R1:W-:Y:S04]  /*17960*/  STL [R1+0x710], R15 ;  /* 0x0007100f01007387 */ /* 0x0003e80000100800 */
[----:B------:R0:W2:Y:S02]  /*17970*/  @P1 LDG.E.U8 R74, desc[UR20][R14.64] ;  /* 0x000000140e4a1981 */ /* 0x0000a4000c1e1100 */
[----:B0-----:R-:W-:-:S02]  /*17980*/  @P5 IMAD.MOV.U32 R14, RZ, RZ, R75 ;  /* 0x000000ffff0e5224 */ /* 0x001fc400078e004b */
[----:B-1----:R-:W-:-:S05]  /*17990*/  @P5 IMAD.MOV.U32 R15, RZ, RZ, R10 ;  /* 0x000000ffff0f5224 */ /* 0x002fca00078e000a */
[----:B------:R0:W3:Y:S01]  /*179a0*/  @P5 LDG.E.U8 R13, desc[UR20][R14.64] ;  /* 0x000000140e0d5981 */ /* 0x0000e2000c1e1100 */
[----:B------:R-:W-:Y:S01]  /*179b0*/  IMAD R11, R33, UR5, RZ ;  /* 0x00000005210b7c24 */ /* 0x000fe2000f8e02ff */
[----:B------:R-:W1:Y:S04]  /*179c0*/  LDCU UR5, c[0x0][0x3b0] ;  /* 0x00007600ff0577ac */ /* 0x000e680008000800 */
[----:B------:R-:W-:Y:S02]  /*179d0*/  SHF.R.S32.HI R12, RZ, 0x1f, R11 ;  /* 0x0000001fff0c7819 */ /* 0x000fe4000001140b */
[----:B------:R-:W-:Y:S01]  /*179e0*/  IADD3 R76, P0, PT, R11, R9, RZ ;  /* 0x000000090b4c7210 */ /* 0x000fe20007f1e0ff */
[----:B------:R-:W-:Y:S04]  /*179f0*/  STL [R1+0x718], R10 ;  /* 0x0007180a01007387 */ /* 0x000fe80000100800 */
[----:B0-----:R-:W-:-:S04]  /*17a00*/  IMAD.X R14, R12, 0x1, R7, P0 ;  /* 0x000000010c0e7824 */ /* 0x001fc800000e0607 */
[----:B------:R-:W-:Y:S01]  /*17a10*/  @P1 IMAD.MOV.U32 R15, RZ, RZ, R14 ;  /* 0x000000ffff0f1224 */ /* 0x000fe200078e000e */
[----:B--2---:R0:W-:Y:S04]  /*17a20*/  STL [R1+0x1058], R74 ;  /* 0x0010584a01007387 */ /* 0x0041e80000100800 */
[----:B------:R-:W-:Y:S01]  /*17a30*/  STL [R1+0x774], R76 ;  /* 0x0007744c01007387 */ /* 0x000fe20000100800 */
[----:B0-----:R-:W-:-:S03]  /*17a40*/  PRMT R74, RZ, 0x7610, R74 ;  /* 0x00007610ff4a7816 */ /* 0x001fc6000000004a */
[----:B---3--:R-:W-:Y:S04]  /*17a50*/  STL [R1+0x78], R13 ;  /* 0x0000780d01007387 */ /* 0x008fe80000100800 */
[----:B------:R0:W-:Y:S02]  /*17a60*/  STL [R1+0x770], R14 ;  /* 0x0007700e01007387 */ /* 0x0001e40000100800 */
[----:B0-----:R-:W-:-:S05]  /*17a70*/  @P1 IMAD.MOV.U32 R14, RZ, RZ, R76 ;  /* 0x000000ffff0e1224 */ /* 0x001fca00078e004c */
[----:B------:R0:W2:Y:S01]  /*17a80*/  @P1 LDG.E.U8 R74, desc[UR20][R14.64] ;  /* 0x000000140e4a1981 */ /* 0x0000a2000c1e1100 */
[----:B------:R-:W-:-:S05]  /*17a90*/  IADD3 R13, P0, PT, R11, R8, RZ ;  /* 0x000000080b0d7210 */ /* 0x000fca0007f1e0ff */
[----:B------:R-:W-:Y:S01]  /*17aa0*/  IMAD.X R12, R12, 0x1, R5, P0 ;  /* 0x000000010c0c7824 */ /* 0x000fe200000e0605 */
[----:B------:R3:W-:Y:S01]  /*17ab0*/  STL [R1+0x77c], R13 ;  /* 0x00077c0d01007387 */ /* 0x0007e20000100800 */
[----:B0-----:R-:W-:-:S03]  /*17ac0*/  PRMT R14, RZ, 0x7610, R14 ;  /* 0x00007610ff0e7816 */ /* 0x001fc6000000000e */
[-C--:B---3--:R-:W-:Y:S01]  /*17ad0*/  @P5 LOP3.LUT R13, R13, R12.reuse, RZ, 0x3c, !PT ;  /* 0x0000000c0d0d5212 */ /* 0x088fe200078e3cff */
[----:B--2---:R-:W-:Y:S04]  /*17ae0*/  STL [R1+0x74], R74 ;  /* 0x0000744a01007387 */ /* 0x004fe80000100800 */
[----:B------:R0:W-:Y:S02]  /*17af0*/  STL [R1+0x778], R12 ;  /* 0x0007780c01007387 */ /* 0x0001e40000100800 */
[----:B0-----:R-:W-:-:S04]  /*17b00*/  @P5 LOP3.LUT R12, R13, R12, RZ, 0x3c, !PT ;  /* 0x0000000c0d0c5212 */ /* 0x001fc800078e3cff */
[----:B------:R-:W-:-:S05]  /*17b10*/  @P5 LOP3.LUT R13, R13, R12, RZ, 0x3c, !PT ;  /* 0x0000000c0d0d5212 */ /* 0x000fca00078e3cff */
[----:B------:R0:W2:Y:S01]  /*17b20*/  @P5 LDG.E.U8 R14, desc[UR20][R12.64] ;  /* 0x000000140c0e5981 */ /* 0x0000a2000c1e1100 */
[----:B----4-:R-:W-:Y:S01]  /*17b30*/  IMAD R10, R27, UR4, RZ ;  /* 0x000000041b0a7c24 */ /* 0x010fe2000f8e02ff */
[----:B------:R-:W-:Y:S01]  /*17b40*/  PRMT R49, RZ, 0x7610, R49 ;  /* 0x00007610ff317816 */ /* 0x000fe20000000031 */
[----:B------:R-:W-:Y:S01]  /*17b50*/  IMAD.MOV.U32 R76, RZ, RZ, R78 ;  /* 0x000000ffff4c7224 */ /* 0x000fe200078e004e */
[----:B------:R-:W3:Y:S02]  /*17b60*/  LDCU UR4, c[0x0][0x3b0] ;  /* 0x00007600ff0477ac */ /* 0x000ee40008000800 */
[----:B------:R-:W-:Y:S02]  /*17b70*/  IADD3 R74, P0, PT, R10, R9, RZ ;  /* 0x000000090a4a7210 */ /* 0x000fe40007f1e0ff */
[----:B------:R-:W-:-:S03]  /*17b80*/  SHF.R.S32.HI R11, RZ, 0x1f, R10 ;  /* 0x0000001fff0b7819 */ /* 0x000fc6000001140a */
[----:B------:R-:W-:Y:S02]  /*17b90*/  STL [R1+0x7d4], R74 ;  /* 0x0007d44a01007387 */ /* 0x000fe40000100800 */
[----:B0-----:R-:W-:-:S04]  /*17ba0*/  IMAD.X R12, R11, 0x1, R7, P0 ;  /* 0x000000010b0c7824 */ /* 0x001fc800000e0607 */
[----:B------:R-:W-:Y:S01]  /*17bb0*/  @P1 IMAD.MOV.U32 R13, RZ, RZ, R12 ;  /* 0x000000ffff0d1224 */ /* 0x000fe200078e000c */
[----:B--2---:R0:W-:Y:S02]  /*17bc0*/  STL [R1+0x70], R14 ;  /* 0x0000700e01007387 */ /* 0x0041e40000100800 */
[----:B0-----:R-:W-:-:S05]  /*17bd0*/  IADD3 R14, P3, PT, R10, R8, RZ ;  /* 0x000000080a0e7210 */ /* 0x001fca0007f7e0ff */
[----:B------:R-:W-:Y:S01]  /*17be0*/  STL [R1+0x7dc], R14 ;  /* 0x0007dc0e01007387 */ /* 0x000fe20000100800 */
[----:B------:R-:W-:-:S03]  /*17bf0*/  IMAD.X R15, R11, 0x1, R5, P3 ;  /* 0x000000010b0f7824 */ /* 0x000fc600018e0605 */
[----:B------:R0:W-:Y:S01]  /*17c00*/  STL [R1+0x7d0], R12 ;  /* 0x0007d00c01007387 */ /* 0x0001e20000100800 */
[----:B-1----:R-:W-:Y:S01]  /*17c10*/  IMAD R10, R21, UR5, RZ ;  /* 0x00000005150a7c24 */ /* 0x002fe2000f8e02ff */
[----:B------:R-:W1:Y:S01]  /*17c20*/  LDCU UR5, c[0x0][0x3b0] ;  /* 0x00007600ff0577ac */ /* 0x000e620008000800 */
[----:B0-----:R-:W-:-:S05]  /*17c30*/  @P1 IMAD.MOV.U32 R12, RZ, RZ, R74 ;  /* 0x000000ffff0c1224 */ /* 0x001fca00078e004a */
[----:B------:R0:W2:Y:S02]  /*17c40*/  @P1 LDG.E.U8 R49, desc[UR20][R12.64] ;  /* 0x000000140c311981 */ /* 0x0000a4000c1e1100 */
[----:B0-----:R-:W-:Y:S02]  /*17c50*/  @P5 IMAD.MOV.U32 R12, RZ, RZ, R14 ;  /* 0x000000ffff0c5224 */ /* 0x001fe400078e000e */
[----:B------:R-:W-:Y:S01]  /*17c60*/  @P5 IMAD.MOV.U32 R13, RZ, RZ, R15 ;  /* 0x000000ffff0d5224 */ /* 0x000fe200078e000f */
[----:B------:R-:W-:-:S04]  /*17c70*/  IADD3 R14, P0, PT, R10, R9, RZ ;  /* 0x000000090a0e7210 */ /* 0x000fc80007f1e0ff */
[----:B------:R0:W4:Y:S04]  /*17c80*/  @P5 LDG.E.U8 R73, desc[UR20][R12.64] ;  /* 0x000000140c495981 */ /* 0x000128000c1e1100 */
[----:B------:R1:W-:Y:S01]  /*17c90*/  STL [R1+0x7d8], R15 ;  /* 0x0007d80f01007387 */ /* 0x0003e20000100800 */
[----:B0-----:R-:W-:-:S05]  /*17ca0*/  SHF.R.S32.HI R12, RZ, 0x1f, R10 ;  /* 0x0000001fff0c7819 */ /* 0x001fca000001140a */
[----:B-1----:R-:W-:-:S05]  /*17cb0*/  IMAD.X R15, R12, 0x1, R7, P0 ;  /* 0x000000010c0f7824 */ /* 0x002fca00000e0607 */
[----:B------:R0:W3:Y:S01]  /*17cc0*/  @P1 LDG.E.U8 R72, desc[UR20][R14.64] ;  /* 0x000000140e481981 */ /* 0x0000e2000c1e1100 */
[----:B------:R-:W-:Y:S02]  /*17cd0*/  IMAD.MOV.U32 R78, RZ, RZ, R79 ;  /* 0x000000ffff4e7224 */ /* 0x000fe400078e004f */
[----:B------:R-:W-:Y:S02]  /*17ce0*/  IMAD.MOV.U32 R79, RZ, RZ, R25 ;  /* 0x000000ffff4f7224 */ /* 0x000fe400078e0019 */
[----:B------:R-:W-:Y:S01]  /*17cf0*/  IMAD.MOV.U32 R25, RZ, RZ, R54 ;  /* 0x000000ffff197224 */ /* 0x000fe200078e0036 */
[----:B------:R-:W-:Y:S01]  /*17d00*/  IADD3 R54, P3, PT, R10, R8, RZ ;  /* 0x000000080a367210 */ /* 0x000fe20007f7e0ff */
[----:B------:R-:W-:Y:S01]  /*17d10*/  IMAD R11, R17, UR6, RZ ;  /* 0x00000006110b7c24 */ /* 0x000fe2000f8e02ff */
[----:B------:R-:W-:Y:S01]  /*17d20*/  PRMT R10, RZ, 0x7610, R10 ;  /* 0x00007610ff0a7816 */ /* 0x000fe2000000000a */
[----:B------:R-:W1:Y:S03]  /*17d30*/  LDCU UR6, c[0x0][0x3b0] ;  /* 0x00007600ff0677ac */ /* 0x000e660008000800 */
[----:B------:R-:W-:-:S02]  /*17d40*/  SHF.R.S32.HI R13, RZ, 0x1f, R11 ;  /* 0x0000001fff0d7819 */ /* 0x000fc4000001140b */
[----:B------:R-:W-:-:S05]  /*17d50*/  IADD3 R74, P0, PT, R11, R9, RZ ;  /* 0x000000090b4a7210 */ /* 0x000fca0007f1e0ff */
[----:B------:R-:W-:Y:S01]  /*17d60*/  IMAD.X R75, R13, 0x1, R7, P0 ;  /* 0x000000010d4b7824 */ /* 0x000fe200000e0607 */
[----:B--2---:R2:W-:Y:S02]  /*17d70*/  STL [R1+0x6c], R49 ;  /* 0x00006c3101007387 */ /* 0x0045e40000100800 */
[----:B--2---:R-:W-:Y:S02]  /*17d80*/  IMAD.MOV.U32 R49, RZ, RZ, R84 ;  /* 0x000000ffff317224 */ /* 0x004fe400078e0054 */
[----:B------:R-:W-:Y:S02]  /*17d90*/  IMAD.MOV.U32 R84, RZ, RZ, R53 ;  /* 0x000000ffff547224 */ /* 0x000fe400078e0035 */
[----:B------:R-:W-:Y:S02]  /*17da0*/  IMAD.MOV.U32 R53, RZ, RZ, R52 ;  /* 0x000000ffff357224 */ /* 0x000fe400078e0034 */
[----:B------:R-:W-:Y:S01]  /*17db0*/  IMAD.MOV.U32 R52, RZ, RZ, R81 ;  /* 0x000000ffff347224 */ /* 0x000fe200078e0051 */
[----:B----4-:R-:W-:Y:S01]  /*17dc0*/  STL [R1+0x104c], R73 ;  /* 0x00104c4901007387 */ /* 0x010fe20000100800 */
[----:B------:R-:W-:-:S02]  /*17dd0*/  IMAD.MOV.U32 R81, RZ, RZ, R87 ;  /* 0x000000ffff517224 */ /* 0x000fc400078e0057 */
[----:B------:R-:W-:Y:S01]  /*17de0*/  IMAD.X R87, R12, 0x1, R5, P3 ;  /* 0x000000010c577824 */ /* 0x000fe200018e0605 */
[----:B------:R0:W-:Y:S04]  /*17df0*/  STL [R1+0x834], R14 ;  /* 0x0008340e01007387 */ /* 0x0001e80000100800 */
[----:B------:R-:W-:Y:S04]  /*17e00*/  STL [R1+0x83c], R54 ;  /* 0x00083c3601007387 */ /* 0x000fe80000100800 */
[----:B------:R2:W-:Y:S01]  /*17e10*/  STL [R1+0x830], R15 ;  /* 0x0008300f01007387 */ /* 0x0005e20000100800 */
[----:B0-----:R-:W-:-:S03]  /*17e20*/  @P5 IMAD.MOV.U32 R14, RZ, RZ, R54 ;  /* 0x000000ffff0e5224 */ /* 0x001fc600078e0036 */
[----:B------:R0:W-:Y:S01]  /*17e30*/  STL [R1+0x838], R87 ;  /* 0x0008385701007387 */ /* 0x0001e20000100800 */
[----:B------:R-:W-:Y:S01]  /*17e40*/  PRMT R12, RZ, 0x7610, R12 ;  /* 0x00007610ff0c7816 */ /* 0x000fe2000000000c */
[----:B--2---:R-:W-:Y:S02]  /*17e50*/  @P5 IMAD.MOV.U32 R15, RZ, RZ, R87 ;  /* 0x000000ffff0f5224 */ /* 0x004fe400078e0057 */
[----:B------:R-:W-:Y:S04]  /*17e60*/  STL [R1+0x890], R74 ;  /* 0x0008904a01007387 */ /* 0x000fe80000100800 */
[----:B---3--:R-:W-:Y:S04]  /*17e70*/  STL [R1+0x1048], R72 ;  /* 0x0010484801007387 */ /* 0x008fe80000100800 */
[----:B------:R2:W3:Y:S04]  /*17e80*/  @P5 LDG.E.U8 R10, desc[UR20][R14.64] ;  /* 0x000000140e0a5981 */ /* 0x0004e8000c1e1100 */
[----:B0-----:R-:W4:Y:S04]  /*17e90*/  LDL.LU R87, [R1+0x10c0] ;  /* 0x0010c00001577983 */ /* 0x001f280000300800 */
[----:B------:R-:W4:Y:S01]  /*17ea0*/  LDL.LU R54, [R1+0x10bc] ;  /* 0x0010bc0001367983 */ /* 0x000f220000300800 */
[----:B--2---:R-:W-:-:S02]  /*17eb0*/  @P1 IMAD.MOV.U32 R14, RZ, RZ, R74 ;  /* 0x000000ffff0e1224 */ /* 0x004fc400078e004a */
[----:B------:R-:W-:-:S05]  /*17ec0*/  @P1 IMAD.MOV.U32 R15, RZ, RZ, R75 ;  /* 0x000000ffff0f1224 */ /* 0x000fca00078e004b */
[----:B------:R0:W2:Y:S04]  /*17ed0*/  @P1 LDG.E.U8 R12, desc[UR20][R14.64] ;  /* 0x000000140e0c1981 */ /* 0x0000a8000c1e1100 */
[----:B------:R-:W-:Y:S01]  /*17ee0*/  STL [R1+0x88c], R75 ;  /* 0x00088c4b01007387 */ /* 0x000fe20000100800 */
[----:B0-----:R-:W-:-:S05]  /*17ef0*/  IADD3 R14, P3, PT, R11, R8, RZ ;  /* 0x000000080b0e7210 */ /* 0x001fca0007f7e0ff */
[----:B------:R-:W-:Y:S01]  /*17f00*/  IMAD.X R15, R13, 0x1, R5, P3 ;  /* 0x000000010d0f7824 */ /* 0x000fe200018e0605 */
[----:B------:R-:W-:Y:S02]  /*17f10*/  PRMT R13, RZ, 0x7610, R13 ;  /* 0x00007610ff0d7816 */ /* 0x000fe4000000000d */
[----:B------:R-:W-:-:S04]  /*17f20*/  PRMT R73, RZ, 0x7610, R73 ;  /* 0x00007610ff497816 */ /* 0x000fc80000000049 */
[----:B------:R0:W2:Y:S04]  /*17f30*/  @P5 LDG.E.U8 R13, desc[UR20][R14.64] ;  /* 0x000000140e0d5981 */ /* 0x0000a8000c1e1100 */
[----:B---3--:R4:W-:Y:S02]  /*17f40*/  STL [R1+0x68], R10 ;  /* 0x0000680a01007387 */ /* 0x0089e40000100800 */
[----:B----4-:R-:W-:Y:S01]  /*17f50*/  IMAD R10, R54, UR4, RZ ;  /* 0x00000004360a7c24 */ /* 0x010fe2000f8e02ff */
[----:B------:R-:W-:Y:S01]  /*17f60*/  PRMT R71, RZ, 0x7610, R71 ;  /* 0x00007610ff477816 */ /* 0x000fe20000000047 */
[----:B------:R-:W-:Y:S01]  /*17f70*/  IMAD R11, R60, UR5, RZ ;  /* 0x000000053c0b7c24 */ /* 0x000fe2000f8e02ff */
[----:B------:R-:W-:Y:S01]  /*17f80*/  PRMT R72, RZ, 0x7610, R72 ;  /* 0x00007610ff487816 */ /* 0x000fe20000000048 */
[----:B------:R-:W3:Y:S01]  /*17f90*/  LDCU UR4, c[0x0][0x3b0] ;  /* 0x00007600ff0477ac */ /* 0x000ee20008000800 */
[----:B------:R-:W-:Y:S01]  /*17fa0*/  IADD3 R74, P0, PT, R10, R9, RZ ;  /* 0x000000090a4a7210 */ /* 0x000fe20007f1e0ff */
[----:B--2---:R2:W-:Y:S01]  /*17fb0*/  STL [R1+0x64], R12 ;  /* 0x0000640c01007387 */ /* 0x0045e20000100800 */
[----:B------:R-:W-:Y:S01]  /*17fc0*/  PRMT R70, RZ, 0x7610, R70 ;  /* 0x00007610ff467816 */ /* 0x000fe20000000046 */
[----:B------:R-:W4:Y:S02]  /*17fd0*/  LDCU UR5, c[0x0][0x3b0] ;  /* 0x00007600ff0577ac */ /* 0x000f240008000800 */
[----:B------:R0:W-:Y:S01]  /*17fe0*/  STL [R1+0x898], R14 ;  /* 0x0008980e01007387 */ /* 0x0001e20000100800 */
[----:B--2---:R-:W-:-:S03]  /*17ff0*/  SHF.R.S32.HI R12, RZ, 0x1f, R10 ;  /* 0x0000001fff0c7819 */ /* 0x004fc6000001140a */
[----:B------:R-:W-:Y:S02]  /*18000*/  STL [R1+0x298], R74 ;  /* 0x0002984a01007387 */ /* 0x000fe40000100800 */
[----:B------:R-:W-:Y:S02]  /*18010*/  IMAD.X R75, R12, 0x1, R7, P0 ;  /* 0x000000010c4b7824 */ /* 0x000fe400000e0607 */
[----:B------:R2:W-:Y:S01]  /*18020*/  STL [R1+0x894], R15 ;  /* 0x0008940f01007387 */ /* 0x0005e20000100800 */
[----:B0-----:R-:W-:Y:S02]  /*18030*/  @P1 IMAD.MOV.U32 R14, RZ, RZ, R74 ;  /* 0x000000ffff0e1224 */ /* 0x001fe400078e004a */
[----:B--2---:R-:W-:-:S05]  /*18040*/  @P1 IMAD.MOV.U32 R15, RZ, RZ, R75 ;  /* 0x000000ffff0f1224 */ /* 0x004fca00078e004b */
[----:B------:R0:W2:Y:S01]  /*18050*/  @P1 LDG.E.U8 R73, desc[UR20][R14.64] ;  /* 0x000000140e491981 */ /* 0x0000a2000c1e1100 */
[----:B------:R-:W-:-:S03]  /*18060*/  IADD3 R10, P0, PT, R10, R8, RZ ;  /* 0x000000080a0a7210 */ /* 0x000fc60007f1e0ff */
[----:B------:R-:W-:Y:S02]  /*18070*/  STL [R1+0x294], R75 ;  /* 0x0002944b01007387 */ /* 0x000fe40000100800 */
[----:B------:R-:W-:Y:S02]  /*18080*/  IMAD.X R12, R12, 0x1, R5, P0 ;  /* 0x000000010c0c7824 */ /* 0x000fe400000e0605 */
[----:B------:R1:W-:Y:S04]  /*18090*/  STL [R1+0x5c], R13 ;  /* 0x00005c0d01007387 */ /* 0x0003e80000100800 */
[----:B------:R-:W-:Y:S01]  /*180a0*/  STL [R1+0x2a0], R10 ;  /* 0x0002a00a01007387 */ /* 0x000fe20000100800 */
[----:B0-----:R-:W-:Y:S02]  /*180b0*/  @P5 IMAD.MOV.U32 R14, RZ, RZ, R10 ;  /* 0x000000ffff0e5224 */ /* 0x001fe400078e000a */
[----:B------:R-:W-:Y:S01]  /*180c0*/  @P5 IMAD.MOV.U32 R15, RZ, RZ, R12 ;  /* 0x000000ffff0f5224 */ /* 0x000fe200078e000c */
[----:B-1----:R-:W-:-:S04]  /*180d0*/  SHF.R.S32.HI R13, RZ, 0x1f, R11 ;  /* 0x0000001fff0d7819 */ /* 0x002fc8000001140b */
[----:B------:R0:W3:Y:S04]  /*180e0*/  @P5 LDG.E.U8 R71, desc[UR20][R14.64] ;  /* 0x000000140e475981 */ /* 0x0000e8000c1e1100 */
[----:B--2---:R1:W-:Y:S02]  /*180f0*/  STL [R1+0x60], R73 ;  /* 0x0000604901007387 */ /* 0x0043e40000100800 */
[----:B-1----:R-:W-:-:S05]  /*18100*/  IADD3 R73, P3, PT, R11, R9, RZ ;  /* 0x000000090b497210 */ /* 0x002fca0007f7e0ff */
[----:B------:R-:W-:Y:S02]  /*18110*/  IMAD.X R74, R13, 0x1, R7, P3 ;  /* 0x000000010d4a7824 */ /* 0x000fe400018e0607 */
[----:B0-----:R-:W-:Y:S02]  /*18120*/  @P1 IMAD.MOV.U32 R14, RZ, RZ, R73 ;  /* 0x000000ffff0e1224 */ /* 0x001fe400078e0049 */
[----:B------:R-:W-:-:S05]  /*18130*/  @P1 IMAD.MOV.U32 R15, RZ, RZ, R74 ;  /* 0x000000ffff0f1224 */ /* 0x000fca00078e004a */
[----:B------:R0:W2:Y:S01]  /*18140*/  @P1 LDG.E.U8 R72, desc[UR20][R14.64] ;  /* 0x000000140e481981 */ /* 0x0000a2000c1e1100 */
[----:B------:R-:W-:Y:S01]  /*18150*/  IADD3 R11, P0, PT, R11, R8, RZ ;  /* 0x000000080b0b7210 */ /* 0x000fe20007f1e0ff */
[----:B---3--:R-:W-:Y:S02]  /*18160*/  IMAD R10, R63, UR4, RZ ;  /* 0x000000043f0a7c24 */ /* 0x008fe4000f8e02ff */
[----:B------:R1:W-:Y:S02]  /*18170*/  STL [R1+0x334], R73 ;  /* 0x0003344901007387 */ /* 0x0003e40000100800 */
[----:B0-----:R-:W-:Y:S02]  /*18180*/  IMAD.X R14, R13, 0x1, R5, P0 ;  /* 0x000000010d0e7824 */ /* 0x001fe400000e0605 */
[----:B------:R0:W-:Y:S01]  /*18190*/  STL [R1+0x29c], R12 ;  /* 0x00029c0c01007387 */ /* 0x0001e20000100800 */
[----:B------:R-:W-:Y:S01]  /*181a0*/  PRMT R54, RZ, 0x7610, R54 ;  /* 0x00007610ff367816 */ /* 0x000fe20000000036 */
[----:B------:R-:W3:Y:S02]  /*181b0*/  LDCU UR4, c[0x0][0x3b0] ;  /* 0x00007600ff0477ac */ /* 0x000ee40008000800 */
[----:B------:R4:W-:Y:S01]  /*181c0*/  STL [R1+0x330], R74 ;  /* 0x0003304a01007387 */ /* 0x0009e20000100800 */
[----:B-1----:R-:W-:-:S03]  /*181d0*/  IADD3 R73, P0, PT, R10, R9, RZ ;  /* 0x000000090a497210 */ /* 0x002fc60007f1e0ff */
[----:B------:R1:W-:Y:S01]  /*181e0*/  STL [R1+0x1034], R71 ;  /* 0x0010344701007387 */ /* 0x0003e20000100800 */
[----:B0-----:R-:W-:-:S03]  /*181f0*/  SHF.R.S32.HI R12, RZ, 0x1f, R10 ;  /* 0x0000001fff0c7819 */ /* 0x001fc6000001140a */
[----:B------:R-:W-:Y:S01]  /*18200*/  STL [R1+0x33c], R11 ;  /* 0x00033c0b01007387 */ /* 0x000fe20000100800 */
[----:B------:R-:W-:Y:S02]  /*18210*/  @P5 IMAD.MOV.U32 R15, RZ, RZ, R14 ;  /* 0x000000ffff0f5224 */ /* 0x000fe400078e000e */
[----:B----4-:R-:W-:Y:S01]  /*18220*/  IMAD.X R74, R12, 0x1, R7, P0 ;  /* 0x000000010c4a7824 */ /* 0x010fe200000e0607 */
[----:B-1----:R-:W-:Y:S01]  /*18230*/  PRMT R71, RZ, 0x7610, R71 ;  /* 0x00007610ff477816 */ /* 0x002fe20000000047 */
[----:B--2---:R-:W-:Y:S04]  /*18240*/  STL [R1+0x58], R72 ;  /* 0x0000584801007387 */ /* 0x004fe80000100800 */
[----:B------:R0:W-:Y:S02]  /*18250*/  STL [R1+0x338], R14 ;  /* 0x0003380e01007387 */ /* 0x0001e40000100800 */
[----:B0-----:R-:W-:-:S05]  /*18260*/  @P5 IMAD.MOV.U32 R14, RZ, RZ, R11 ;  /* 0x000000ffff0e5224 */ /* 0x001fca00078e000b */
[----:B------:R0:W2:Y:S02]  /*18270*/  @P5 LDG.E.U8 R70, desc[UR20][R14.64] ;  /* 0x000000140e465981 */ /* 0x0000a4000c1e1100 */
[----:B0-----:R-:W-:Y:S02]  /*18280*/  @P1 IMAD.MOV.U32 R14, RZ, RZ, R73 ;  /* 0x000000ffff0e1224 */ /* 0x001fe400078e0049 */
[----:B------:R-:W-:-:S05]  /*18290*/  @P1 IMAD.MOV.U32 R15, RZ, RZ, R74 ;  /* 0x000000ffff0f1224 */ /* 0x000fca00078e004a */
[----:B------:R0:W4:Y:S01]  /*182a0*/  @P1 LDG.E.U8 R71, desc[UR20][R14.64] ;  /* 0x000000140e471981 */ /* 0x000122000c1e1100 */
[----:B------:R-:W-:-:S03]  /*182b0*/  IADD3 R72, P0, PT, R10, R8, RZ ;  /* 0x000000080a487210 */ /* 0x000fc60007f1e0ff */
[----:B------:R-:W-:Y:S01]  /*182c0*/  STL [R1+0x3b4], R73 ;  /* 0x0003b44901007387 */ /* 0x000fe20000100800 */
[----:B------:R-:W-:Y:S01]  /*182d0*/  PRMT R10, RZ, 0x7610, R10 ;  /* 0x00007610ff0a7816 */ /* 0x000fe2000000000a */
[----:B0-----:R-:W-:-:S04]  /*182e0*/  IMAD.X R14, R12, 0x1, R5, P0 ;  /* 0x000000010c0e7824 */ /* 0x001fc800000e0605 */
[----:B------:R-:W-:Y:S01]  /*182f0*/  @P5 IMAD.MOV.U32 R15, RZ, RZ, R14 ;  /* 0x000000ffff0f5224 */ /* 0x000fe200078e000e */
[----:B--2---:R-:W-:Y:S04]  /*18300*/  STL [R1+0x102c], R70 ;  /* 0x00102c4601007387 */ /* 0x004fe80000100800 */
[----:B------:R-:W-:Y:S04]  /*18310*/  STL [R1+0x3b0], R74 ;  /* 0x0003b04a01007387 */ /* 0x000fe80000100800 */
[----:B------:R-:W-:Y:S04]  /*18320*/  STL [R1+0x3bc], R72 ;  /* 0x0003bc4801007387 */ /* 0x000fe80000100800 */
[----:B----4-:R-:W-:Y:S04]  /*18330*/  STL [R1+0x54], R71 ;  /* 0x0000544701007387 */ /* 0x010fe80000100800 */
[----:B------:R0:W-:Y:S02]  /*18340*/  STL [R1+0x3b8], R14 ;  /* 0x0003b80e01007387 */ /* 0x0001e40000100800 */
[----:B0-----:R-:W-:-:S05]  /*18350*/  @P5 IMAD.MOV.U32 R14, RZ, RZ, R72 ;  /* 0x000000ffff0e5224 */ /* 0x001fca00078e0048 */
[----:B------:R0:W2:Y:S01]  /*18360*/  @P5 LDG.E.U8 R10, desc[UR20][R14.64] ;  /* 0x000000140e0a5981 */ /* 0x0000a2000c1e1100 */
[----:B------:R-:W-:Y:S01]  /*18370*/  IMAD R11, R68, UR5, RZ ;  /* 0x00000005440b7c24 */ /* 0x000fe2000f8e02ff */
[----:B------:R-:W-:Y:S01]  /*18380*/  PRMT R68, RZ, 0x7610, R68 ;  /* 0x00007610ff447816 */ /* 0x000fe20000000044 */
[----:B------:R-:W1:Y:S03]  /*18390*/  LDCU UR5, c[0x0][0x3b0] ;  /* 0x00007600ff0577ac */ /* 0x000e660008000800 */
[----:B------:R-:W-:Y:S02]  /*183a0*/  SHF.R.S32.HI R12, RZ, 0x1f, R11 ;  /* 0x0000001fff0c7819 */ /* 0x000fe4000001140b */
[----:B------:R-:W-:-:S05]  /*183b0*/  IADD3 R71, P0, PT, R11, R9, RZ ;  /* 0x000000090b477210 */ /* 0x000fca0007f1e0ff */
[----:B0-----:R-:W-:Y:S01]  /*183c0*/  IMAD.X R14, R12, 0x1, R7, P0 ;  /* 0x000000010c0e7824 */ /* 0x001fe200000e0607 */
[----:B------:R-:W-:Y:S03]  /*183d0*/  STL [R1+0x424], R71 ;  /* 0x0004244701007387 */ /* 0x000fe60000100800 */
[----:B------:R-:W-:Y:S01]  /*183e0*/  @P1 IMAD.MOV.U32 R15, RZ, RZ, R14 ;  /* 0x000000ffff0f1224 */ /* 0x000fe200078e000e */
[----:B--2---:R-:W-:Y:S04]  /*183f0*/  STL [R1+0x50], R10 ;  /* 0x0000500a01007387 */ /* 0x004fe80000100800 */
[----:B------:R0:W-:Y:S02]  /*18400*/  STL [R1+0x420], R14 ;  /* 0x0004200e01007387 */ /* 0x0001e40000100800 */
[----:B0-----:R-:W-:-:S05]  /*18410*/  @P1 IMAD.MOV.U32 R14, RZ, RZ, R71 ;  /* 0x000000ffff0e1224 */ /* 0x001fca00078e0047 */
[----:B------:R0:W2:Y:S01]  /*18420*/  @P1 LDG.E.U8 R54, desc[UR20][R14.64] ;  /* 0x000000140e361981 */ /* 0x0000a2000c1e1100 */
[----:B------:R-:W-:Y:S02]  /*18430*/  IADD3 R70, P0, PT, R11, R8, RZ ;  /* 0x000000080b467210 */ /* 0x000fe40007f1e0ff */
[----:B------:R-:W-:-:S03]  /*18440*/  PRMT R11, RZ, 0x7610, R11 ;  /* 0x00007610ff0b7816 */ /* 0x000fc6000000000b */
[----:B------:R-:W-:Y:S01]  /*18450*/  STL [R1+0x42c], R70 ;  /* 0x00042c4601007387 */ /* 0x000fe20000100800 */
[----:B0-----:R-:W-:-:S04]  /*18460*/  IMAD.X R14, R12, 0x1, R5, P0 ;  /* 0x000000010c0e7824 */ /* 0x001fc800000e0605 */
[----:B------:R-:W-:Y:S01]  /*18470*/  @P5 IMAD.MOV.U32 R15, RZ, RZ, R14 ;  /* 0x000000ffff0f5224 */ /* 0x000fe200078e000e */
[----:B--2---:R-:W-:Y:S04]  /*18480*/  STL [R1+0x4c], R54 ;  /* 0x00004c3601007387 */ /* 0x004fe80000100800 */
[----:B------:R0:W-:Y:S02]  /*18490*/  STL [R1+0x428], R14 ;  /* 0x0004280e01007387 */ /* 0x0001e40000100800 */
[----:B0-----:R-:W-:-:S05]  /*184a0*/  @P5 IMAD.MOV.U32 R14, RZ, RZ, R70 ;  /* 0x000000ffff0e5224 */ /* 0x001fca00078e0046 */
[----:B------:R0:W2:Y:S01]  /*184b0*/  @P5 LDG.E.U8 R11, desc[UR20][R14.64] ;  /* 0x000000140e0b5981 */ /* 0x0000a2000c1e1100 */
[----:B------:R-:W-:Y:S01]  /*184c0*/  IMAD R10, R69, UR6, RZ ;  /* 0x00000006450a7c24 */ /* 0x000fe2000f8e02ff */
[----:B------:R-:W-:Y:S01]  /*184d0*/  PRMT R69, RZ, 0x7610, R69 ;  /* 0x00007610ff457816 */ /* 0x000fe20000000045 */
[----:B------:R-:W4:Y:S03]  /*184e0*/  LDCU UR6, c[0x0][0x3b0] ;  /* 0x00007600ff0677ac */ /* 0x000f260008000800 */
        /* <DEDUP_REMOVED lines=9> */
[----:B------:R-:W-:Y:S01]  /*18580*/  IADD3 R10, P0, PT, R10, R8, RZ ;  /* 0x000000080a0a7210 */ /* 0x000fe20007f1e0ff */
[----:B------:R-:W-:Y:S01]  /*18590*/  IMAD R11, R86, UR13, RZ ;  /* 0x0000000d560b7c24 */ /* 0x000fe2000f8e02ff */
[----:B------:R-:W-:Y:S01]  /*185a0*/  PRMT R41, RZ, 0x7610, R41 ;  /* 0x00007610ff297816 */ /* 0x000fe20000000029 */
[----:B------:R-:W1:Y:S02]  /*185b0*/  LDCU UR13, c[0x0][0x3b0] ;  /* 0x00007600ff0d77ac */ /* 0x000e640008000800 */
[----:B------:R-:W-:Y:S01]  /*185c0*/  IMAD.X R54, R12, 0x1, R5, P0 ;  /* 0x000000010c367824 */ /* 0x000fe200000e0605 */
[----:B------:R-:W-:Y:S02]  /*185d0*/  SHF.R.S32.HI R12, RZ, 0x1f, R11 ;  /* 0x0000001fff0c7819 */ /* 0x000fe4000001140b */
[----:B------:R-:W-:Y:S01]  /*185e0*/  IADD3 R70, P0, PT, R11, R9, RZ ;  /* 0x000000090b467210 */ /* 0x000fe20007f1e0ff */
[----:B------:R-:W-:Y:S01]  /*185f0*/  STL [R1+0x48c], R10 ;  /* 0x00048c0a01007387 */ /* 0x000fe20000100800 */
[----:B0-----:R-:W-:-:S02]  /*18600*/  @P5 IMAD.MOV.U32 R14, RZ, RZ, R10 ;  /* 0x000000ffff0e5224 */ /* 0x001fc400078e000a */
[----:B------:R-:W-:-:S05]  /*18610*/  @P5 IMAD.MOV.U32 R15, RZ, RZ, R54 ;  /* 0x000000ffff0f5224 */ /* 0x000fca00078e0036 */
[----:B------:R0:W3:Y:S02]  /*18620*/  @P5 LDG.E.U8 R68, desc[UR20][R14.64] ;  /* 0x000000140e445981 */ /* 0x0000e4000c1e1100 */
[----:B0-----:R-:W-:Y:S02]  /*18630*/  @P1 IMAD.MOV.U32 R14, RZ, RZ, R70 ;  /* 0x000000ffff0e1224 */ /* 0x001fe400078e0046 */
[----:B--2---:R0:W-:Y:S02]  /*18640*/  STL [R1+0x101c], R69 ;  /* 0x00101c4501007387 */ /* 0x0041e40000100800 */
[----:B0-----:R-:W-:-:S04]  /*18650*/  IMAD.X R69, R12, 0x1, R7, P0 ;  /* 0x000000010c457824 */ /* 0x001fc800000e0607 */
[----:B------:R-:W-:-:S05]  /*18660*/  @P1 IMAD.MOV.U32 R15, RZ, RZ, R69 ;  /* 0x000000ffff0f1224 */ /* 0x000fca00078e0045 */
[----:B------:R0:W2:Y:S04]  /*18670*/  @P1 LDG.E.U8 R41, desc[UR20][R14.64] ;  /* 0x000000140e291981 */ /* 0x0000a8000c1e1100 */
[----:B------:R0:W-:Y:S04]  /*18680*/  STL [R1+0x488], R54 ;  /* 0x0004883601007387 */ /* 0x0001e80000100800 */
[----:B------:R-:W-:Y:S01]  /*18690*/  STL [R1+0x4e4], R70 ;  /* 0x0004e44601007387 */ /* 0x000fe20000100800 */
[----:B0-----:R-:W-:-:S03]  /*186a0*/  IADD3 R54, P0, PT, R11, R8, RZ ;  /* 0x000000080b367210 */ /* 0x001fc60007f1e0ff */
[----:B---3--:R-:W-:Y:S02]  /*186b0*/  STL [R1+0x1018], R68 ;  /* 0x0010184401007387 */ /* 0x008fe40000100800 */
[----:B------:R-:W-:Y:S02]  /*186c0*/  IMAD.X R14, R12, 0x1, R5, P0 ;  /* 0x000000010c0e7824 */ /* 0x000fe400000e0605 */
[----:B------:R-:W-:Y:S01]  /*186d0*/  STL [R1+0x4e0], R69 ;  /* 0x0004e04501007387 */ /* 0x000fe20000100800 */
[----:B------:R-:W-:-:S03]  /*186e0*/  PRMT R11, RZ, 0x7610, R11 ;  /* 0x00007610ff0b7816 */ /* 0x000fc6000000000b */
[----:B------:R-:W-:Y:S01]  /*186f0*/  STL [R1+0x4ec], R54 ;  /* 0x0004ec3601007387 */ /* 0x000fe20000100800 */
[----:B------:R-:W-:-:S03]  /*18700*/  @P5 IMAD.MOV.U32 R15, RZ, RZ, R14 ;  /* 0x000000ffff0f5224 */ /* 0x000fc600078e000e */
[----:B--2---:R-:W-:Y:S04]  /*18710*/  STL [R1+0x44], R41 ;  /* 0x0000442901007387 */ /* 0x004fe80000100800 */
[----:B------:R0:W-:Y:S02]  /*18720*/  STL [R1+0x4e8], R14 ;  /* 0x0004e80e01007387 */ /* 0x0001e40000100800 */
[----:B0-----:R-:W-:-:S05]  /*18730*/  @P5 IMAD.MOV.U32 R14, RZ, RZ, R54 ;  /* 0x000000ffff0e5224 */ /* 0x001fca00078e0036 */
[----:B------:R0:W2:Y:S01]  /*18740*/  @P5 LDG.E.U8 R11, desc[UR20][R14.64] ;  /* 0x000000140e0b5981 */ /* 0x0000a2000c1e1100 */
[----:B------:R-:W-:Y:S01]  /*18750*/  IMAD R10, R66, UR15, RZ ;  /* 0x0000000f420a7c24 */ /* 0x000fe2000f8e02ff */
[----:B------:R-:W-:Y:S01]  /*18760*/  PRMT R36, RZ, 0x7610, R36 ;  /* 0x00007610ff247816 */ /* 0x000fe20000000024 */
[----:B------:R-:W3:Y:S03]  /*18770*/  LDCU UR15, c[0x0][0x3b0] ;  /* 0x00007600ff0f77ac */ /* 0x000ee60008000800 */
        /* <DEDUP_REMOVED lines=18> */
[----:B------:R-:W-:Y:S01]  /*188a0*/  @P5 IMAD.MOV.U32 R15, RZ, RZ, R54 ;  /* 0x000000ffff0f5224 */ /* 0x000fe200078e0036 */
[----:B------:R-:W-:-:S04]  /*188b0*/  PRMT R67, RZ, 0x7610, R67 ;  /* 0x00007610ff437816 */ /* 0x000fc80000000043 */
[----:B------:R0:W3:Y:S02]  /*188c0*/  @P5 LDG.E.U8 R35, desc[UR20][R14.64] ;  /* 0x000000140e235981 */ /* 0x0000e4000c1e1100 */
[----:B0-----:R-:W-:Y:S02]  /*188d0*/  @P1 IMAD.MOV.U32 R14, RZ, RZ, R41 ;  /* 0x000000ffff0e1224 */ /* 0x001fe400078e0029 */
[----:B--2---:R0:W-:Y:S02]  /*188e0*/  STL [R1+0x1014], R36 ;  /* 0x0010142401007387 */ /* 0x0041e40000100800 */
[----:B0-----:R-:W-:-:S04]  /*188f0*/  IMAD.X R36, R12, 0x1, R7, P0 ;  /* 0x000000010c247824 */ /* 0x001fc800000e0607 */
[----:B------:R-:W-:-:S05]  /*18900*/  @P1 IMAD.MOV.U32 R15, RZ, RZ, R36 ;  /* 0x000000ffff0f1224 */ /* 0x000fca00078e0024 */
[----:B------:R0:W2:Y:S01]  /*18910*/  @P1 LDG.E.U8 R67, desc[UR20][R14.64] ;  /* 0x000000140e431981 */ /* 0x0000a2000c1e1100 */
[----:B------:R-:W-:Y:S01]  /*18920*/  IADD3 R11, P0, PT, R11, R8, RZ ;  /* 0x000000080b0b7210 */ /* 0x000fe20007f1e0ff */
[----:B------:R-:W-:Y:S01]  /*18930*/  IMAD R10, R83, UR23, RZ ;  /* 0x00000017530a7c24 */ /* 0x000fe2000f8e02ff */
[----:B------:R-:W-:Y:S01]  /*18940*/  PRMT R66, RZ, 0x7610, R66 ;  /* 0x00007610ff427816 */ /* 0x000fe20000000042 */
[----:B------:R-:W-:Y:S01]  /*18950*/  STL [R1+0x548], R54 ;  /* 0x0005483601007387 */ /* 0x000fe20000100800 */
[----:B------:R-:W-:Y:S01]  /*18960*/  PRMT R65, RZ, 0x7610, R65 ;  /* 0x00007610ff417816 */ /* 0x000fe20000000041 */
[----:B------:R-:W1:Y:S02]  /*18970*/  LDCU UR23, c[0x0][0x3b0] ;  /* 0x00007600ff1777ac */ /* 0x000e640008000800 */
[----:B------:R0:W-:Y:S04]  /*18980*/  STL [R1+0x5a4], R41 ;  /* 0x0005a42901007387 */ /* 0x0001e80000100800 */
[----:B---3--:R-:W-:Y:S04]  /*18990*/  STL [R1+0x1010], R35 ;  /* 0x0010102301007387 */ /* 0x008fe80000100800 */
[----:B------:R3:W-:Y:S01]  /*189a0*/  STL [R1+0x5a0], R36 ;  /* 0x0005a02401007387 */ /* 0x0007e20000100800 */
[----:B0-----:R-:W-:Y:S01]  /*189b0*/  IMAD.X R41, R12, 0x1, R5, P0 ;  /* 0x000000010c297824 */ /* 0x001fe200000e0605 */
[----:B------:R-:W-:-:S02]  /*189c0*/  SHF.R.S32.HI R12, RZ, 0x1f, R10 ;  /* 0x0000001fff0c7819 */ /* 0x000fc4000001140a */
[----:B------:R-:W-:Y:S01]  /*189d0*/  STL [R1+0x5ac], R11 ;  /* 0x0005ac0b01007387 */ /* 0x000fe20000100800 */
[----:B------:R-:W-:Y:S02]  /*189e0*/  @P5 IMAD.MOV.U32 R14, RZ, RZ, R11 ;  /* 0x000000ffff0e5224 */ /* 0x000fe400078e000b */
[----:B------:R-:W-:Y:S01]  /*189f0*/  @P5 IMAD.MOV.U32 R15, RZ, RZ, R41 ;  /* 0x000000ffff0f5224 */ /* 0x000fe200078e0029 */
[----:B---3--:R-:W-:-:S04]  /*18a00*/  IADD3 R36, P0, PT, R10, R9, RZ ;  /* 0x000000090a247210 */ /* 0x008fc80007f1e0ff */
[----:B------:R0:W3:Y:S01]  /*18a10*/  @P5 LDG.E.U8 R66, desc[UR20][R14.64] ;  /* 0x000000140e425981 */ /* 0x0000e2000c1e1100 */
[----:B------:R-:W-:Y:S01]  /*18a20*/  PRMT R35, RZ, 0x7610, R35 ;  /* 0x00007610ff237816 */ /* 0x000fe20000000023 */
[----:B0-----:R-:W-:Y:S02]  /*18a30*/  @P1 IMAD.MOV.U32 R14, RZ, RZ, R36 ;  /* 0x000000ffff0e1224 */ /* 0x001fe400078e0024 */
[----:B--2---:R-:W-:Y:S04]  /*18a40*/  STL [R1+0x100c], R67 ;  /* 0x00100c4301007387 */ /* 0x004fe80000100800 */
[----:B------:R0:W-:Y:S02]  /*18a50*/  STL [R1+0x5a8], R41 ;  /* 0x0005a82901007387 */ /* 0x0001e40000100800 */
[----:B0-----:R-:W-:-:S04]  /*18a60*/  IMAD.X R41, R12, 0x1, R7, P0 ;  /* 0x000000010c297824 */ /* 0x001fc800000e0607 */
[----:B------:R-:W-:-:S05]  /*18a70*/  @P1 IMAD.MOV.U32 R15, RZ, RZ, R41 ;  /* 0x000000ffff0f1224 */ /* 0x000fca00078e0029 */
[----:B------:R0:W2:Y:S01]  /*18a80*/  @P1 LDG.E.U8 R35, desc[UR20][R14.64] ;  /* 0x000000140e231981 */ /* 0x0000a2000c1e1100 */
[----:B------:R-:W-:Y:S01]  /*18a90*/  IADD3 R10, P0, PT, R10, R8, RZ ;  /* 0x000000080a0a7210 */ /* 0x000fe20007f1e0ff */
[----:B------:R-:W-:Y:S02]  /*18aa0*/  IMAD R11, R91, UR25, RZ ;  /* 0x000000195b0b7c24 */ /* 0x000fe4000f8e02ff */
[----:B------:R-:W-:Y:S02]  /*18ab0*/  STL [R1+0x604], R36 ;  /* 0x0006042401007387 */ /* 0x000fe40000100800 */
[----:B0-----:R-:W-:Y:S02]  /*18ac0*/  IMAD.X R14, R12, 0x1, R5, P0 ;  /* 0x000000010c0e7824 */ /* 0x001fe400000e0605 */
[----:B---3--:R-:W-:Y:S01]  /*18ad0*/  STL [R1+0x1008], R66 ;  /* 0x0010084201007387 */ /* 0x008fe20000100800 */
[----:B------:R-:W-:Y:S01]  /*18ae0*/  SHF.R.S32.HI R12, RZ, 0x1f, R11 ;  /* 0x0000001fff0c7819 */ /* 0x000fe2000001140b */
[----:B------:R-:W0:Y:S02]  /*18af0*/  LDCU UR25, c[0x0][0x3b0] ;  /* 0x00007600ff1977ac */ /* 0x000e240008000800 */
[----:B------:R-:W-:Y:S01]  /*18b00*/  STL [R1+0x600], R41 ;  /* 0x0006002901007387 */ /* 0x000fe20000100800 */
[----:B------:R-:W-:-:S03]  /*18b10*/  @P5 IMAD.MOV.U32 R15, RZ, RZ, R14 ;  /* 0x000000ffff0f5224 */ /* 0x000fc600078e000e */
[----:B------:R-:W-:Y:S01]  /*18b20*/  STL [R1+0x60c], R10 ;  /* 0x00060c0a01007387 */ /* 0x000fe20000100800 */
[----:B------:R-:W-:-:S03]  /*18b30*/  PRMT R34, RZ, 0x7610, R34 ;  /* 0x00007610ff227816 */ /* 0x000fc60000000022 */
[----:B--2---:R2:W-:Y:S04]  /*18b40*/  STL [R1+0x3c], R35 ;  /* 0x00003c2301007387 */ /* 0x0045e80000100800 */
[----:B------:R3:W-:Y:S01]  /*18b50*/  STL [R1+0x608], R14 ;  /* 0x0006080e01007387 */ /* 0x0007e20000100800 */
[----:B--2---:R-:W-:Y:S01]  /*18b60*/  IADD3 R35, P0, PT, R11, R9, RZ ;  /* 0x000000090b237210 */ /* 0x004fe20007f1e0ff */
[----:B---3--:R-:W-:-:S04]  /*18b70*/  @P5 IMAD.MOV.U32 R14, RZ, RZ, R10 ;  /* 0x000000ffff0e5224 */ /* 0x008fc800078e000a */
[----:B------:R-:W-:Y:S01]  /*18b80*/  IMAD.X R36, R12, 0x1, R7, P0 ;  /* 0x000000010c247824 */ /* 0x000fe200000e0607 */
[----:B------:R2:W3:Y:S02]  /*18b90*/  @P5 LDG.E.U8 R65, desc[UR20][R14.64] ;  /* 0x000000140e415981 */ /* 0x0004e4000c1e1100 */
[----:B--2---:R-:W-:Y:S02]  /*18ba0*/  @P1 IMAD.MOV.U32 R14, RZ, RZ, R35 ;  /* 0x000000ffff0e1224 */ /* 0x004fe400078e0023 */
[----:B------:R-:W-:-:S05]  /*18bb0*/  @P1 IMAD.MOV.U32 R15, RZ, RZ, R36 ;  /* 0x000000ffff0f1224 */ /* 0x000fca00078e0024 */
[----:B------:R2:W4:Y:S01]  /*18bc0*/  @P1 LDG.E.U8 R34, desc[UR20][R14.64] ;  /* 0x000000140e221981 */ /* 0x000522000c1e1100 */
[----:B------:R-:W-:Y:S01]  /*18bd0*/  IADD3 R11, P0, PT, R11, R8, RZ ;  /* 0x000000080b0b7210 */ /* 0x000fe20007f1e0ff */
[----:B------:R-:W-:Y:S01]  /*18be0*/  IMAD R10, R48, UR27, RZ ;  /* 0x0000001b300a7c24 */ /* 0x000fe2000f8e02ff */
[----:B------:R-:W-:Y:S01]  /*18bf0*/  PRMT R64, RZ, 0x7610, R64 ;  /* 0x00007610ff407816 */ /* 0x000fe20000000040 */
[----:B------:R-:W-:Y:S01]  /*18c00*/  STL [R1+0x664], R35 ;  /* 0x0006642301007387 */ /* 0x000fe20000100800 */
[----:B------:R-:W-:Y:S02]  /*18c10*/  PRMT R63, RZ, 0x7610, R63 ;  /* 0x00007610ff3f7816 */ /* 0x000fe4000000003f */
[----:B------:R-:W-:Y:S02]  /*18c20*/  PRMT R62, RZ, 0x7610, R62 ;  /* 0x00007610ff3e7816 */ /* 0x000fe4000000003e */
[----:B------:R-:W-:Y:S01]  /*18c30*/  PRMT R33, RZ, 0x7610, R33 ;  /* 0x00007610ff217816 */ /* 0x000fe20000000021 */
[----:B--2---:R-:W-:Y:S01]  /*18c40*/  @P5 IMAD.MOV.U32 R14, RZ, RZ, R11 ;  /* 0x000000ffff0e5224 */ /* 0x004fe200078e000b */
[----:B------:R-:W-:-:S02]  /*18c50*/  PRMT R61, RZ, 0x7610, R61 ;  /* 0x00007610ff3d7816 */ /* 0x000fc4000000003d */
[----:B------:R-:W-:Y:S02]  /*18c60*/  PRMT R60, RZ, 0x7610, R60 ;  /* 0x00007610ff3c7816 */ /* 0x000fe4000000003c */
[----:B------:R-:W-:Y:S02]  /*18c70*/  PRMT R27, RZ, 0x7610, R27 ;  /* 0x00007610ff1b7816 */ /* 0x000fe4000000001b */
[----:B------:R-:W-:Y:S02]  /*18c80*/  PRMT R59, RZ, 0x7610, R59 ;  /* 0x00007610ff3b7816 */ /* 0x000fe4000000003b */
[----:B------:R-:W-:Y:S01]  /*18c90*/  PRMT R21, RZ, 0x7610, R21 ;  /* 0x00007610ff157816 */ /* 0x000fe20000000015 */
[----:B------:R-:W-:Y:S01]  /*18ca0*/  IMAD.MOV.U32 R41, RZ, RZ, R49 ;  /* 0x000000ffff297224 */ /* 0x000fe200078e0031 */
[----:B------:R-:W-:Y:S02]  /*18cb0*/  PRMT R17, RZ, 0x7610, R17 ;  /* 0x00007610ff117816 */ /* 0x000fe40000000011 */
[----:B------:R-:W-:-:S02]  /*18cc0*/  PRMT R13, RZ, 0x7610, R13 ;  /* 0x00007610ff0d7816 */ /* 0x000fc4000000000d */
[----:B------:R-:W-:Y:S02]  /*18cd0*/  PRMT R93, RZ, 0x7610, R93 ;  /* 0x00007610ff5d7816 */ /* 0x000fe4000000005d */
[----:B------:R-:W-:Y:S02]  /*18ce0*/  PRMT R92, RZ, 0x7610, R92 ;  /* 0x00007610ff5c7816 */ /* 0x000fe4000000005c */
[----:B------:R-:W-:Y:S01]  /*18cf0*/  PRMT R90, RZ, 0x7610, R90 ;  /* 0x00007610ff5a7816 */ /* 0x000fe2000000005a */
[----:B------:R-:W-:Y:S01]  /*18d00*/  IMAD R57, R55, UR52, RZ ;  /* 0x0000003437397c24 */ /* 0x000fe2000f8e02ff */
[----:B------:R-:W-:Y:S01]  /*18d10*/  PRMT R91, RZ, 0x7610, R91 ;  /* 0x00007610ff5b7816 */ /* 0x000fe2000000005b */
[----:B------:R-:W-:Y:S01]  /*18d20*/  IMAD R16, R16, UR24, RZ ;  /* 0x0000001810107c24 */ /* 0x000fe2000f8e02ff */
[----:B------:R-:W2:Y:S01]  /*18d30*/  LDCU UR27, c[0x0][0x3b0] ;  /* 0x00007600ff1b77ac */ /* 0x000ea20008000800 */
[----:B---3--:R-:W-:Y:S04]  /*18d40*/  STL [R1+0x1004], R65 ;  /* 0x0010044101007387 */ /* 0x008fe80000100800 */
[----:B------:R3:W-:Y:S04]  /*18d50*/  STL [R1+0x660], R36 ;  /* 0x0006602401007387 */ /* 0x0007e80000100800 */
[----:B------:R-:W-:Y:S01]  /*18d60*/  STL [R1+0x66c], R11 ;  /* 0x00066c0b01007387 */ /* 0x000fe20000100800 */
[----:B---3--:R-:W-:Y:S01]  /*18d70*/  IMAD.X R36, R12, 0x1, R5, P0 ;  /* 0x000000010c247824 */ /* 0x008fe200000e0605 */
[----:B------:R-:W-:-:S02]  /*18d80*/  SHF.R.S32.HI R12, RZ, 0x1f, R10 ;  /* 0x0000001fff0c7819 */ /* 0x000fc4000001140a */
[----:B------:R-:W-:Y:S01]  /*18d90*/  IADD3 R35, P0, PT, R10, R9, RZ ;  /* 0x000000090a237210 */ /* 0x000fe20007f1e0ff */
[----:B------:R-:W-:Y:S01]  /*18da0*/  @P5 IMAD.MOV.U32 R15, RZ, RZ, R36 ;  /* 0x000000ffff0f5224 */ /* 0x000fe200078e0024 */
[----:B----4-:R3:W-:Y:S04]  /*18db0*/  STL [R1+0x1000], R34 ;  /* 0x0010002201007387 */ /* 0x0107e80000100800 */
[----:B------:R4:W2:Y:S01]  /*18dc0*/  @P5 LDG.E.U8 R64, desc[UR20][R14.64] ;  /* 0x000000140e405981 */ /* 0x0008a2000c1e1100 */
[----:B---3--:R-:W-:Y:S02]  /*18dd0*/  IMAD.X R34, R12, 0x1, R7, P0 ;  /* 0x000000010c227824 */ /* 0x008fe400000e0607 */
[----:B----4-:R-:W-:Y:S02]  /*18de0*/  @P1 IMAD.MOV.U32 R14, RZ, RZ, R35 ;  /* 0x000000ffff0e1224 */ /* 0x010fe400078e0023 */
[----:B------:R-:W-:-:S05]  /*18df0*/  @P1 IMAD.MOV.U32 R15, RZ, RZ, R34 ;  /* 0x000000ffff0f1224 */ /* 0x000fca00078e0022 */
[----:B------:R3:W4:Y:S01]  /*18e00*/  @P1 LDG.E.U8 R63, desc[UR20][R14.64] ;  /* 0x000000140e3f1981 */ /* 0x000722000c1e1100 */
[----:B------:R-:W-:Y:S01]  /*18e10*/  IADD3 R10, P0, PT, R10, R8, RZ ;  /* 0x000000080a0a7210 */ /* 0x000fe20007f1e0ff */
[----:B------:R-:W-:Y:S01]  /*18e20*/  IMAD R11, R40, UR29, RZ ;  /* 0x0000001d280b7c24 */ /* 0x000fe2000f8e02ff */
[----:B------:R-:W0:Y:S01]  /*18e30*/  LDCU UR29, c[0x0][0x3b0] ;  /* 0x00007600ff1d77ac */ /* 0x000e220008000800 */
[----:B------:R-:W-:Y:S04]  /*18e40*/  STL [R1+0x668], R36 ;  /* 0x0006682401007387 */ /* 0x000fe80000100800 */
[----:B------:R1:W-:Y:S01]  /*18e50*/  STL [R1+0x6c4], R35 ;  /* 0x0006c42301007387 */ /* 0x0003e20000100800 */
[----:B---3--:R-:W-:Y:S02]  /*18e60*/  @P5 IMAD.MOV.U32 R14, RZ, RZ, R10 ;  /* 0x000000ffff0e5224 */ /* 0x008fe400078e000a */
[----:B-1----:R-:W-:Y:S01]  /*18e70*/  IMAD.X R35, R12, 0x1, R5, P0 ;  /* 0x000000010c237824 */ /* 0x002fe200000e0605 */
[----:B------:R-:W-:-:S03]  /*18e80*/  SHF.R.S32.HI R12, RZ, 0x1f, R11 ;  /* 0x0000001fff0c7819 */ /* 0x000fc6000001140b */
[----:B------:R-:W-:-:S05]  /*18e90*/  @P5 IMAD.MOV.U32 R15, RZ, RZ, R35 ;  /* 0x000000ffff0f5224 */ /* 0x000fca00078e0023 */
[----:B------:R1:W3:Y:S04]  /*18ea0*/  @P5 LDG.E.U8 R62, desc[UR20][R14.64] ;  /* 0x000000140e3e5981 */ /* 0x0002e8000c1e1100 */
[----:B--2---:R-:W-:Y:S04]  /*18eb0*/  STL [R1+0xffc], R64 ;  /* 0x000ffc4001007387 */ /* 0x004fe80000100800 */
[----:B------:R2:W-:Y:S04]  /*18ec0*/  STL [R1+0x6c0], R34 ;  /* 0x0006c02201007387 */ /* 0x0005e80000100800 */
[----:B------:R-:W-:Y:S01]  /*18ed0*/  STL [R1+0x6cc], R10 ;  /* 0x0006cc0a01007387 */ /* 0x000fe20000100800 */
[----:B--2---:R-:W-:-:S03]  /*18ee0*/  IADD3 R34, P0, PT, R11, R9, RZ ;  /* 0x000000090b227210 */ /* 0x004fc60007f1e0ff */
[----:B----4-:R-:W-:Y:S04]  /*18ef0*/  STL [R1+0xff4], R63 ;  /* 0x000ff43f01007387 */ /* 0x010fe80000100800 */
[----:B------:R2:W-:Y:S01]  /*18f00*/  STL [R1+0x6c8], R35 ;  /* 0x0006c82301007387 */ /* 0x0005e20000100800 */
[----:B-1----:R-:W-:Y:S02]  /*18f10*/  @P1 IMAD.MOV.U32 R14, RZ, RZ, R34 ;  /* 0x000000ffff0e1224 */ /* 0x002fe400078e0022 */
[----:B--2---:R-:W-:-:S04]  /*18f20*/  IMAD.X R35, R12, 0x1, R7, P0 ;  /* 0x000000010c237824 */ /* 0x004fc800000e0607 */
[----:B------:R-:W-:-:S05]  /*18f30*/  @P1 IMAD.MOV.U32 R15, RZ, RZ, R35 ;  /* 0x000000ffff0f1224 */ /* 0x000fca00078e0023 */
[----:B------:R1:W2:Y:S01]  /*18f40*/  @P1 LDG.E.U8 R33, desc[UR20][R14.64] ;  /* 0x000000140e211981 */ /* 0x0002a2000c1e1100 */
[----:B------:R-:W-:Y:S01]  /*18f50*/  IADD3 R11, P0, PT, R11, R8, RZ ;  /* 0x000000080b0b7210 */ /* 0x000fe20007f1e0ff */
[----:B------:R-:W-:Y:S02]  /*18f60*/  IMAD R10, R32, UR31, RZ ;  /* 0x0000001f200a7c24 */ /* 0x000fe4000f8e02ff */
[----:B------:R-:W-:Y:S02]  /*18f70*/  STL [R1+0x724], R34 ;  /* 0x0007242201007387 */ /* 0x000fe40000100800 */
[----:B-1----:R-:W-:Y:S02]  /*18f80*/  IMAD.X R14, R12, 0x1, R5, P0 ;  /* 0x000000010c0e7824 */ /* 0x002fe400000e0605 */
[----:B---3--:R-:W-:Y:S01]  /*18f90*/  STL [R1+0xff0], R62 ;  /* 0x000ff03e01007387 */ /* 0x008fe20000100800 */
[----:B------:R-:W-:Y:S01]  /*18fa0*/  SHF.R.S32.HI R12, RZ, 0x1f, R10 ;  /* 0x0000001fff0c7819 */ /* 0x000fe2000001140a */
[----:B------:R-:W-:Y:S01]  /*18fb0*/  IMAD.MOV.U32 R49, RZ, RZ, R77 ;  /* 0x000000ffff317224 */ /* 0x000fe200078e004d */
[----:B------:R-:W-:Y:S01]  /*18fc0*/  PRMT R32, RZ, 0x7610, R32 ;  /* 0x00007610ff207816 */ /* 0x000fe20000000020 */
[----:B------:R-:W-:Y:S01]  /*18fd0*/  STL [R1+0x720], R35 ;  /* 0x0007202301007387 */ /* 0x000fe20000100800 */
[----:B------:R-:W-:Y:S01]  /*18fe0*/  IMAD R18, R18, UR26, RZ ;  /* 0x0000001a12127c24 */ /* 0x000fe2000f8e02ff */
[----:B------:R-:W1:Y:S02]  /*18ff0*/  LDCU UR31, c[0x0][0x3b0] ;  /* 0x00007600ff1f77ac */ /* 0x000e640008000800 */
[----:B------:R-:W-:Y:S01]  /*19000*/  STL [R1+0x72c], R11 ;  /* 0x00072c0b01007387 */ /* 0x000fe20000100800 */
[----:B------:R-:W-:-:S03]  /*19010*/  @P5 IMAD.MOV.U32 R15, RZ, RZ, R14 ;  /* 0x000000ffff0f5224 */ /* 0x000fc600078e000e */
        /* <DEDUP_REMOVED lines=10> */
[----:B------:R-:W-:Y:S02]  /*190c0*/  IMAD R11, R26, UR33, RZ ;  /* 0x000000211a0b7c24 */ /* 0x000fe4000f8e02ff */
[----:B------:R-:W-:Y:S02]  /*190d0*/  STL [R1+0x784], R33 ;  /* 0x0007842101007387 */ /* 0x000fe40000100800 */
[----:B--2---:R-:W-:Y:S01]  /*190e0*/  IMAD.X R14, R12, 0x1, R5, P0 ;  /* 0x000000010c0e7824 */ /* 0x004fe200000e0605 */
[----:B------:R-:W-:Y:S01]  /*190f0*/  SHF.R.S32.HI R12, RZ, 0x1f, R11 ;  /* 0x0000001fff0c7819 */ /* 0x000fe2000001140b */
[----:B------:R-:W-:Y:S01]  /*19100*/  IMAD R22, R22, UR30, RZ ;  /* 0x0000001e16167c24 */ /* 0x000fe2000f8e02ff */
[----:B------:R-:W-:Y:S01]  /*19110*/  PRMT R26, RZ, 0x7610, R26 ;  /* 0x00007610ff1a7816 */ /* 0x000fe2000000001a */
[----:B------:R-:W-:Y:S01]  /*19120*/  @P5 IMAD.MOV.U32 R15, RZ, RZ, R14 ;  /* 0x000000ffff0f5224 */ /* 0x000fe200078e000e */
[----:B------:R-:W2:Y:S01]  /*19130*/  LDCU UR33, c[0x0][0x3b0] ;  /* 0x00007600ff2177ac */ /* 0x000ea20008000800 */
[----:B---3--:R-:W-:Y:S04]  /*19140*/  STL [R1+0xff8], R61 ;  /* 0x000ff83d01007387 */ /* 0x008fe80000100800 */
[----:B------:R-:W-:Y:S04]  /*19150*/  STL [R1+0x780], R34 ;  /* 0x0007802201007387 */ /* 0x000fe80000100800 */
[----:B------:R-:W-:Y:S04]  /*19160*/  STL [R1+0x78c], R10 ;  /* 0x00078c0a01007387 */ /* 0x000fe80000100800 */
[----:B----4-:R3:W-:Y:S04]  /*19170*/  STL [R1+0x34], R32 ;  /* 0x0000342001007387 */ /* 0x0107e80000100800 */
[----:B------:R4:W-:Y:S01]  /*19180*/  STL [R1+0x788], R14 ;  /* 0x0007880e01007387 */ /* 0x0009e20000100800 */
[----:B---3--:R-:W-:Y:S01]  /*19190*/  IADD3 R32, P0, PT, R11, R9, RZ ;  /* 0x000000090b207210 */ /* 0x008fe20007f1e0ff */
[----:B----4-:R-:W-:-:S04]  /*191a0*/  @P5 IMAD.MOV.U32 R14, RZ, RZ, R10 ;  /* 0x000000ffff0e5224 */ /* 0x010fc800078e000a */
[----:B------:R-:W-:Y:S01]  /*191b0*/  IMAD.X R33, R12, 0x1, R7, P0 ;  /* 0x000000010c217824 */ /* 0x000fe200000e0607 */
[----:B------:R3:W4:Y:S02]  /*191c0*/  @P5 LDG.E.U8 R60, desc[UR20][R14.64] ;  /* 0x000000140e3c5981 */ /* 0x000724000c1e1100 */
[----:B---3--:R-:W-:Y:S02]  /*191d0*/  @P1 IMAD.MOV.U32 R14, RZ, RZ, R32 ;  /* 0x000000ffff0e1224 */ /* 0x008fe400078e0020 */
[----:B------:R-:W-:-:S05]  /*191e0*/  @P1 IMAD.MOV.U32 R15, RZ, RZ, R33 ;  /* 0x000000ffff0f1224 */ /* 0x000fca00078e0021 */
[----:B------:R3:W2:Y:S01]  /*191f0*/  @P1 LDG.E.U8 R27, desc[UR20][R14.64] ;  /* 0x000000140e1b1981 */ /* 0x0006a2000c1e1100 */
[----:B------:R-:W-:Y:S01]  /*19200*/  IADD3 R11, P0, PT, R11, R8, RZ ;  /* 0x000000080b0b7210 */ /* 0x000fe20007f1e0ff */
[----:B------:R-:W-:Y:S02]  /*19210*/  IMAD R10, R20, UR35, RZ ;  /* 0x00000023140a7c24 */ /* 0x000fe4000f8e02ff */
[----:B------:R0:W-:Y:S02]  /*19220*/  STL [R1+0x7e4], R32 ;  /* 0x0007e42001007387 */ /* 0x0001e40000100800 */
[----:B---3--:R-:W-:Y:S01]  /*19230*/  IMAD.X R14, R12, 0x1, R5, P0 ;  /* 0x000000010c0e7824 */ /* 0x008fe200000e0605 */
[----:B------:R-:W-:Y:S01]  /*19240*/  SHF.R.S32.HI R12, RZ, 0x1f, R10 ;  /* 0x0000001fff0c7819 */ /* 0x000fe2000001140a */
[----:B------:R-:W3:Y:S01]  /*19250*/  LDCU UR35, c[0x0][0x3b0] ;  /* 0x00007600ff2377ac */ /* 0x000ee20008000800 */
[----:B0-----:R-:W-:Y:S01]  /*19260*/  IADD3 R32, P0, PT, R10, R9, RZ ;  /* 0x000000090a207210 */ /* 0x001fe20007f1e0ff */
[----:B------:R-:W-:Y:S01]  /*19270*/  @P5 IMAD.MOV.U32 R15, RZ, RZ, R14 ;  /* 0x000000ffff0f5224 */ /* 0x000fe200078e000e */
[----:B----4-:R-:W-:Y:S04]  /*19280*/  STL [R1+0xfd8], R60 ;  /* 0x000fd83c01007387 */ /* 0x010fe80000100800 */
[----:B------:R0:W-:Y:S04]  /*19290*/  STL [R1+0x7e0], R33 ;  /* 0x0007e02101007387 */ /* 0x0001e80000100800 */
[----:B------:R-:W-:Y:S04]  /*192a0*/  STL [R1+0x7ec], R11 ;  /* 0x0007ec0b01007387 */ /* 0x000fe80000100800 */
[----:B--2---:R-:W-:Y:S01]  /*192b0*/  STL [R1+0x30], R27 ;  /* 0x0000301b01007387 */ /* 0x004fe20000100800 */
[----:B0-----:R-:W-:-:S03]  /*192c0*/  IMAD.X R33, R12, 0x1, R7, P0 ;  /* 0x000000010c217824 */ /* 0x001fc600000e0607 */
        /* <DEDUP_REMOVED lines=20> */
[----:B-1----:R-:W-:Y:S01]  /*19410*/  IMAD R23, R23, UR31, RZ ;  /* 0x0000001f17177c24 */ /* 0x002fe2000f8e02ff */
[----:B------:R-:W1:Y:S02]  /*19420*/  LDCU UR38, c[0x0][0x3b0] ;  /* 0x00007600ff2677ac */ /* 0x000e640008000800 */
        /* <DEDUP_REMOVED lines=12> */
[----:B------:R-:W4:Y:S02]  /*194f0*/  LDCU UR4, c[0x0][0x3b0] ;  /* 0x00007600ff0477ac */ /* 0x000f240008000800 */
[----:B------:R-:W-:Y:S01]  /*19500*/  STL [R1+0x8a8], R19 ;  /* 0x0008a81301007387 */ /* 0x000fe20000100800 */
[----:B0-----:R-:W-:-:S03]  /*19510*/  IMAD.X R14, R12, 0x1, R5, P0 ;  /* 0x000000010c0e7824 */ /* 0x001fc600000e0605 */
[----:B------:R-:W3:Y:S01]  /*19520*/  LDL.LU R77, [R1+0x8] ;  /* 0x00000800014d7983 */ /* 0x000ee20000300800 */
[----:B------:R-:W-:Y:S01]  /*19530*/  @P5 IMAD.MOV.U32 R15, RZ, RZ, R14 ;  /* 0x000000ffff0f5224 */ /* 0x000fe200078e000e */
[----:B------:R-:W-:Y:S02]  /*19540*/  SHF.R.S32.HI R12, RZ, 0x1f, R10 ;  /* 0x0000001fff0c7819 */ /* 0x000fe4000001140a */
[----:B--2---:R0:W-:Y:S04]  /*19550*/  STL [R1+0x20], R21 ;  /* 0x0000201501007387 */ /* 0x0041e80000100800 */
[----:B------:R2:W-:Y:S01]  /*19560*/  STL [R1+0x8a4], R14 ;  /* 0x0008a40e01007387 */ /* 0x0005e20000100800 */
[----:B0-----:R-:W-:Y:S01]  /*19570*/  IADD3 R21, P0, PT, R10, R9, RZ ;  /* 0x000000090a157210 */ /* 0x001fe20007f1e0ff */
[----:B--2---:R-:W-:-:S04]  /*19580*/  @P5 IMAD.MOV.U32 R14, RZ, RZ, R19 ;  /* 0x000000ffff0e5224 */ /* 0x004fc800078e0013 */
[----:B------:R-:W-:Y:S01]  /*19590*/  IMAD.X R26, R12, 0x1, R7, P0 ;  /* 0x000000010c1a7824 */ /* 0x000fe200000e0607 */
[----:B------:R0:W2:Y:S02]  /*195a0*/  @P5 LDG.E.U8 R11, desc[UR20][R14.64] ;  /* 0x000000140e0b5981 */ /* 0x0000a4000c1e1100 */
[----:B0-----:R-:W-:Y:S02]  /*195b0*/  @P1 IMAD.MOV.U32 R14, RZ, RZ, R21 ;  /* 0x000000ffff0e1224 */ /* 0x001fe400078e0015 */
[----:B------:R-:W-:-:S05]  /*195c0*/  @P1 IMAD.MOV.U32 R15, RZ, RZ, R26 ;  /* 0x000000ffff0f1224 */ /* 0x000fca00078e001a */
[----:B------:R0:W4:Y:S04]  /*195d0*/  @P1 LDG.E.U8 R20, desc[UR20][R14.64] ;  /* 0x000000140e141981 */ /* 0x000128000c1e1100 */
[----:B------:R-:W-:Y:S01]  /*195e0*/  STL [R1+0x2a8], R21 ;  /* 0x0002a81501007387 */ /* 0x000fe20000100800 */
[----:B------:R-:W-:-:S05]  /*195f0*/  IADD3 R19, P0, PT, R10, R8, RZ ;  /* 0x000000080a137210 */ /* 0x000fca0007f1e0ff */
[----:B0-----:R-:W-:Y:S01]  /*19600*/  IMAD.X R14, R12, 0x1, R5, P0 ;  /* 0x000000010c0e7824 */ /* 0x001fe200000e0605 */
[----:B------:R-:W-:-:S03]  /*19610*/  PRMT R10, RZ, 0x7610, R10 ;  /* 0x00007610ff0a7816 */ /* 0x000fc6000000000a */
[----:B------:R-:W-:Y:S01]  /*19620*/  @P5 IMAD.MOV.U32 R15, RZ, RZ, R14 ;  /* 0x000000ffff0f5224 */ /* 0x000fe200078e000e */
[----:B--2---:R0:W-:Y:S02]  /*19630*/  STL [R1+0xc], R11 ;  /* 0x00000c0b01007387 */ /* 0x0041e40000100800 */
[----:B0-----:R-:W-:Y:S02]  /*19640*/  IMAD R11, R41, UR12, RZ ;  /* 0x0000000c290b7c24 */ /* 0x001fe4000f8e02ff */
[----:B------:R-:W-:Y:S01]  /*19650*/  STL [R1+0x2a4], R26 ;  /* 0x0002a41a01007387 */ /* 0x000fe20000100800 */
[----:B------:R-:W-:Y:S01]  /*19660*/  IMAD.MOV.U32 R41, RZ, RZ, R49 ;  /* 0x000000ffff297224 */ /* 0x000fe200078e0031 */
[----:B------:R-:W0:Y:S01]  /*19670*/  LDCU UR12, c[0x0][0x3b0] ;  /* 0x00007600ff0c77ac */ /* 0x000e220008000800 */
[----:B---3--:R-:W-:Y:S02]  /*19680*/  IMAD.MOV.U32 R49, RZ, RZ, R77 ;  /* 0x000000ffff317224 */ /* 0x008fe400078e004d */
[----:B------:R-:W-:-:S02]  /*19690*/  IMAD.MOV.U32 R77, RZ, RZ, R53 ;  /* 0x000000ffff4d7224 */ /* 0x000fc400078e0035 */
[----:B------:R-:W-:Y:S02]  /*196a0*/  IMAD.MOV.U32 R53, RZ, RZ, R52 ;  /* 0x000000ffff357224 */ /* 0x000fe400078e0034 */
[----:B------:R-:W-:Y:S02]  /*196b0*/  IMAD.MOV.U32 R52, RZ, RZ, R46 ;  /* 0x000000ffff347224 */ /* 0x000fe400078e002e */
[----:B------:R-:W-:Y:S02]  /*196c0*/  IMAD.MOV.U32 R46, RZ, RZ, R38 ;  /* 0x000000ffff2e7224 */ /* 0x000fe400078e0026 */
[----:B------:R-:W-:Y:S01]  /*196d0*/  IMAD.MOV.U32 R38, RZ, RZ, R28 ;  /* 0x000000ffff267224 */ /* 0x000fe200078e001c */
[----:B------:R-:W-:Y:S01]  /*196e0*/  STL [R1+0x2b0], R19 ;  /* 0x0002b01301007387 */ /* 0x000fe20000100800 */
[----:B------:R-:W-:Y:S02]  /*196f0*/  IMAD.MOV.U32 R28, RZ, RZ, R29 ;  /* 0x000000ffff1c7224 */ /* 0x000fe400078e001d */
[----:B------:R-:W-:Y:S01]  /*19700*/  IMAD.MOV.U32 R29, RZ, RZ, R30 ;  /* 0x000000ffff1d7224 */ /* 0x000fe200078e001e */
[----:B----4-:R2:W-:Y:S01]  /*19710*/  STL [R1+0x28], R20 ;  /* 0x0000281401007387 */ /* 0x0105e20000100800 */
[----:B------:R-:W-:Y:S01]  /*19720*/  IMAD.MOV.U32 R30, RZ, RZ, R0 ;  /* 0x000000ffff1e7224 */ /* 0x000fe200078e0000 */
[----:B------:R-:W-:-:S02]  /*19730*/  SHF.R.S32.HI R12, RZ, 0x1f, R11 ;  /* 0x0000001fff0c7819 */ /* 0x000fc4000001140b */
[----:B------:R-:W3:Y:S04]  /*19740*/  LDL.LU R0, [R1+0x10b8] ;  /* 0x0010b80001007983 */ /* 0x000ee80000300800 */
[----:B------:R4:W-:Y:S01]  /*19750*/  STL [R1+0x2ac], R14 ;  /* 0x0002ac0e01007387 */ /* 0x0009e20000100800 */
[----:B--2---:R-:W-:Y:S01]  /*19760*/  IADD3 R20, P0, PT, R11, R9, RZ ;  /* 0x000000090b147210 */ /* 0x004fe20007f1e0ff */
[----:B----4-:R-:W-:-:S04]  /*19770*/  @P5 IMAD.MOV.U32 R14, RZ, RZ, R19 ;  /* 0x000000ffff0e5224 */ /* 0x010fc800078e0013 */
[----:B------:R-:W-:Y:S01]  /*19780*/  IMAD.X R21, R12, 0x1, R7, P0 ;  /* 0x000000010c157824 */ /* 0x000fe200000e0607 */
[----:B------:R2:W4:Y:S02]  /*19790*/  @P5 LDG.E.U8 R10, desc[UR20][R14.64] ;  /* 0x000000140e0a5981 */ /* 0x000524000c1e1100 */
[----:B--2---:R-:W-:Y:S02]  /*197a0*/  @P1 IMAD.MOV.U32 R14, RZ, RZ, R20 ;  /* 0x000000ffff0e1224 */ /* 0x004fe400078e0014 */
[----:B------:R-:W-:-:S05]  /*197b0*/  @P1 IMAD.MOV.U32 R15, RZ, RZ, R21 ;  /* 0x000000ffff0f1224 */ /* 0x000fca00078e0015 */
[----:B------:R2:W3:Y:S01]  /*197c0*/  @P1 LDG.E.U8 R17, desc[UR20][R14.64] ;  /* 0x000000140e111981 */ /* 0x0004e2000c1e1100 */
[----:B------:R-:W-:-:S03]  /*197d0*/  IADD3 R19, P0, PT, R11, R8, RZ ;  /* 0x000000080b137210 */ /* 0x000fc60007f1e0ff */
[----:B------:R-:W-:Y:S01]  /*197e0*/  STL [R1+0x344], R20 ;  /* 0x0003441401007387 */ /* 0x000fe20000100800 */
[----:B------:R-:W-:Y:S01]  /*197f0*/  PRMT R11, RZ, 0x7610, R11 ;  /* 0x00007610ff0b7816 */ /* 0x000fe2000000000b */
[----:B--2---:R-:W-:-:S04]  /*19800*/  IMAD.X R14, R12, 0x1, R5, P0 ;  /* 0x000000010c0e7824 */ /* 0x004fc800000e0605 */
[----:B------:R-:W-:Y:S01]  /*19810*/  @P5 IMAD.MOV.U32 R15, RZ, RZ, R14 ;  /* 0x000000ffff0f5224 */ /* 0x000fe200078e000e */
[----:B----4-:R2:W-:Y:S04]  /*19820*/  STL [R1+0x1c], R10 ;  /* 0x00001c0a01007387 */ /* 0x0105e80000100800 */
[----:B------:R-:W-:Y:S01]  /*19830*/  STL [R1+0x340], R21 ;  /* 0x0003401501007387 */ /* 0x000fe20000100800 */
[----:B--2---:R-:W-:-:S03]  /*19840*/  IMAD R10, R41, UR5, RZ ;  /* 0x00000005290a7c24 */ /* 0x004fc6000f8e02ff */
[----:B------:R-:W-:Y:S01]  /*19850*/  STL [R1+0x34c], R19 ;  /* 0x00034c1301007387 */ /* 0x000fe20000100800 */
[----:B------:R-:W-:Y:S01]  /*19860*/  IMAD.MOV.U32 R41, RZ, RZ, R49 ;  /* 0x000000ffff297224 */ /* 0x000fe200078e0031 */
[----:B---3--:R-:W-:Y:S01]  /*19870*/  PRMT R0, RZ, 0x7610, R0 ;  /* 0x00007610ff007816 */ /* 0x008fe20000000000 */
[----:B------:R-:W-:Y:S01]  /*19880*/  IMAD.MOV.U32 R49, RZ, RZ, R76 ;  /* 0x000000ffff317224 */ /* 0x000fe200078e004c */
[----:B------:R-:W2:Y:S01]  /*19890*/  LDCU UR5, c[0x0][0x3b0] ;  /* 0x00007600ff0577ac */ /* 0x000ea20008000800 */
[----:B------:R-:W-:Y:S02]  /*198a0*/  IMAD.MOV.U32 R76, RZ, RZ, R50 ;  /* 0x000000ffff4c7224 */ /* 0x000fe400078e0032 */
[----:B------:R-:W-:Y:S02]  /*198b0*/  IMAD.MOV.U32 R50, RZ, RZ, R89 ;  /* 0x000000ffff327224 */ /* 0x000fe400078e0059 */
[----:B------:R-:W-:Y:S01]  /*198c0*/  IMAD.MOV.U32 R89, RZ, RZ, R81 ;  /* 0x000000ffff597224 */ /* 0x000fe200078e0051 */
[----:B------:R3:W-:Y:S01]  /*198d0*/  STL [R1+0x10], R17 ;  /* 0x0000101101007387 */ /* 0x0007e20000100800 */
[----:B------:R-:W-:Y:S01]  /*198e0*/  IMAD.MOV.U32 R81, RZ, RZ, R37 ;  /* 0x000000ffff517224 */ /* 0x000fe200078e0025 */
[----:B------:R-:W-:Y:S01]  /*198f0*/  SHF.R.S32.HI R12, RZ, 0x1f, R10 ;  /* 0x0000001fff0c7819 */ /* 0x000fe2000001140a */
[----:B------:R-:W-:-:S02]  /*19900*/  IMAD.MOV.U32 R37, RZ, RZ, R39 ;  /* 0x000000ffff257224 */ /* 0x000fc400078e0027 */
[----:B------:R-:W-:Y:S02]  /*19910*/  IMAD.MOV.U32 R39, RZ, RZ, R2 ;  /* 0x000000ffff277224 */ /* 0x000fe400078e0002 */
[----:B------:R-:W4:Y:S01]  /*19920*/  LDL.LU R2, [R1+0x10b4] ;  /* 0x0010b40001027983 */ /* 0x000f220000300800 */
[----:B---3--:R-:W-:-:S03]  /*19930*/  IADD3 R17, P0, PT, R10, R9, RZ ;  /* 0x000000090a117210 */ /* 0x008fc60007f1e0ff */
[----:B------:R3:W-:Y:S02]  /*19940*/  STL [R1+0x348], R14 ;  /* 0x0003480e01007387 */ /* 0x0007e40000100800 */
[----:B---3--:R-:W-:Y:S02]  /*19950*/  @P5 IMAD.MOV.U32 R14, RZ, RZ, R19 ;  /* 0x000000ffff0e5224 */ /* 0x008fe400078e0013 */
[----:B------:R-:W-:-:S03]  /*19960*/  IMAD.X R19, R12, 0x1, R7, P0 ;  /* 0x000000010c137824 */ /* 0x000fc600000e0607 */
[----:B------:R3:W2:Y:S02]  /*19970*/  @P5 LDG.E.U8 R11, desc[UR20][R14.64] ;  /* 0x000000140e0b5981 */ /* 0x0006a4000c1e1100 */
[----:B---3--:R-:W-:Y:S02]  /*19980*/  @P1 IMAD.MOV.U32 R14, RZ, RZ, R17 ;  /* 0x000000ffff0e1224 */ /* 0x008fe400078e0011 */
[----:B------:R-:W-:-:S05]  /*19990*/  @P1 IMAD.MOV.U32 R15, RZ, RZ, R19 ;  /* 0x000000ffff0f1224 */ /* 0x000fca00078e0013 */
[----:B------:R-:W3:Y:S01]  /*199a0*/  @P1 LDG.E.U8 R13, desc[UR20][R14.64] ;  /* 0x000000140e0d1981 */ /* 0x000ee2000c1e1100 */
[----:B------:R-:W-:-:S03]  /*199b0*/  IADD3 R10, P0, PT, R10, R8, RZ ;  /* 0x000000080a0a7210 */ /* 0x000fc60007f1e0ff */
[----:B------:R-:W-:Y:S04]  /*199c0*/  STL [R1+0x2b8], R17 ;  /* 0x0002b81101007387 */ /* 0x000fe80000100800 */
[----:B--2---:R2:W-:Y:S04]  /*199d0*/  STL [R1], R11 ;  /* 0x0000000b01007387 */ /* 0x0045e80000100800 */
[----:B------:R-:W-:Y:S01]  /*199e0*/  STL [R1+0x2b4], R19 ;  /* 0x0002b41301007387 */ /* 0x000fe20000100800 */
[----:B--2---:R-:W-:-:S03]  /*199f0*/  IMAD R11, R41, UR6, RZ ;  /* 0x00000006290b7c24 */ /* 0x004fc6000f8e02ff */
[----:B------:R-:W-:Y:S01]  /*19a00*/  STL [R1+0x2c0], R10 ;  /* 0x0002c00a01007387 */ /* 0x000fe20000100800 */
[----:B------:R-:W-:Y:S01]  /*19a10*/  IMAD.MOV.U32 R41, RZ, RZ, R49 ;  /* 0x000000ffff297224 */ /* 0x000fe200078e0031 */
[----:B----4-:R-:W-:Y:S01]  /*19a20*/  PRMT R2, RZ, 0x7610, R2 ;  /* 0x00007610ff027816 */ /* 0x010fe20000000002 */
[----:B------:R-:W-:Y:S01]  /*19a30*/  IMAD.MOV.U32 R49, RZ, RZ, R76 ;  /* 0x000000ffff317224 */ /* 0x000fe200078e004c */
[----:B------:R-:W2:Y:S01]  /*19a40*/  LDCU UR6, c[0x0][0x3b0] ;  /* 0x00007600ff0677ac */ /* 0x000ea20008000800 */
[----:B------:R-:W-:Y:S01]  /*19a50*/  IMAD.MOV.U32 R76, RZ, RZ, R79 ;  /* 0x000000ffff4c7224 */ /* 0x000fe200078e004f */
[----:B---3--:R3:W-:Y:S01]  /*19a60*/  STL [R1+0x18], R13 ;  /* 0x0000180d01007387 */ /* 0x0087e20000100800 */
[----:B------:R-:W-:-:S03]  /*19a70*/  IMAD.MOV.U32 R79, RZ, RZ, R6 ;  /* 0x000000ffff4f7224 */ /* 0x000fc600078e0006 */
[----:B------:R-:W4:Y:S01]  /*19a80*/  LDL.LU R6, [R1+0x10b0] ;  /* 0x0010b00001067983 */ /* 0x000f220000300800 */
[----:B------:R-:W-:Y:S01]  /*19a90*/  IMAD.X R14, R12, 0x1, R5, P0 ;  /* 0x000000010c0e7824 */ /* 0x000fe200000e0605 */
[----:B------:R-:W-:-:S03]  /*19aa0*/  SHF.R.S32.HI R12, RZ, 0x1f, R11 ;  /* 0x0000001fff0c7819 */ /* 0x000fc6000001140b */
[----:B------:R-:W-:Y:S01]  /*19ab0*/  @P5 IMAD.MOV.U32 R15, RZ, RZ, R14 ;  /* 0x000000ffff0f5224 */ /* 0x000fe200078e000e */
[----:B------:R0:W-:Y:S01]  /*19ac0*/  STL [R1+0x2bc], R14 ;  /* 0x0002bc0e01007387 */ /* 0x0001e20000100800 */
[----:B---3--:R-:W-:Y:S01]  /*19ad0*/  IADD3 R13, P0, PT, R11, R9, RZ ;  /* 0x000000090b0d7210 */ /* 0x008fe20007f1e0ff */
[----:B0-----:R-:W-:-:S04]  /*19ae0*/  @P5 IMAD.MOV.U32 R14, RZ, RZ, R10 ;  /* 0x000000ffff0e5224 */ /* 0x001fc800078e000a */
[----:B------:R-:W-:Y:S01]  /*19af0*/  IMAD.X R17, R12, 0x1, R7, P0 ;  /* 0x000000010c117824 */ /* 0x000fe200000e0607 */
[----:B------:R0:W3:Y:S02]  /*19b00*/  @P5 LDG.E.U8 R0, desc[UR20][R14.64] ;  /* 0x000000140e005981 */ /* 0x0000e4000c1e1100 */
[----:B0-----:R-:W-:Y:S02]  /*19b10*/  @P1 IMAD.MOV.U32 R14, RZ, RZ, R13 ;  /* 0x000000ffff0e1224 */ /* 0x001fe400078e000d */
[----:B------:R-:W-:Y:S01]  /*19b20*/  @P1 IMAD.MOV.U32 R15, RZ, RZ, R17 ;  /* 0x000000ffff0f1224 */ /* 0x000fe200078e0011 */
[----:B----4-:R-:W-:-:S06]  /*19b30*/  PRMT R6, RZ, 0x7610, R6 ;  /* 0x00007610ff067816 */ /* 0x010fcc0000000006 */
[----:B------:R-:W4:Y:S04]  /*19b40*/  @P1 LDG.E.U8 R6, desc[UR20][R14.64] ;  /* 0x000000140e061981 */ /* 0x000f28000c1e1100 */
[----:B------:R-:W-:Y:S01]  /*19b50*/  STL [R1+0x2c8], R13 ;  /* 0x0002c80d01007387 */ /* 0x000fe20000100800 */
[----:B------:R-:W-:Y:S01]  /*19b60*/  IMAD R10, R41, UR13, RZ ;  /* 0x0000000d290a7c24 */ /* 0x000fe2000f8e02ff */
[----:B------:R-:W0:Y:S01]  /*19b70*/  LDCU UR13, c[0x0][0x3b0] ;  /* 0x00007600ff0d77ac */ /* 0x000e220008000800 */
[----:B------:R-:W-:Y:S01]  /*19b80*/  IMAD.MOV.U32 R41, RZ, RZ, R79 ;  /* 0x000000ffff297224 */ /* 0x000fe200078e004f */
[----:B---3--:R3:W-:Y:S01]  /*19b90*/  STL [R1+0xf8c], R0 ;  /* 0x000f8c0001007387 */ /* 0x0087e20000100800 */
[----:B------:R-:W-:Y:S02]  /*19ba0*/  IMAD.MOV.U32 R79, RZ, RZ, R45 ;  /* 0x000000ffff4f7224 */ /* 0x000fe400078e002d */
[----:B------:R-:W-:Y:S01]  /*19bb0*/  IMAD.MOV.U32 R45, RZ, RZ, R25 ;  /* 0x000000ffff2d7224 */ /* 0x000fe200078e0019 */
[----:B------:R-:W-:Y:S01]  /*19bc0*/  STL [R1+0x2c4], R17 ;  /* 0x0002c41101007387 */ /* 0x000fe20000100800 */
[----:B---3--:R-:W-:-:S05]  /*19bd0*/  IADD3 R0, P0, PT, R11, R8, RZ ;  /* 0x000000080b007210 */ /* 0x008fca0007f1e0ff */
[----:B------:R-:W-:Y:S01]  /*19be0*/  IMAD.X R12, R12, 0x1, R5, P0 ;  /* 0x000000010c0c7824 */ /* 0x000fe200000e0605 */
[----:B------:R-:W-:Y:S04]  /*19bf0*/  STL [R1+0x2d0], R0 ;  /* 0x0002d00001007387 */ /* 0x000fe80000100800 */
[----:B------:R-:W3:Y:S01]  /*19c00*/  LDL.LU R25, [R1+0x168] ;  /* 0x0001680001197983 */ /* 0x000ee20000300800 */
[----:B------:R-:W-:-:S03]  /*19c10*/  @P5 IMAD.MOV.U32 R13, RZ, RZ, R12 ;  /* 0x000000ffff0d5224 */ /* 0x000fc600078e000c */
[----:B----4-:R-:W-:Y:S04]  /*19c20*/  STL [R1+0xf90], R6 ;  /* 0x000f900601007387 */ /* 0x010fe80000100800 */
[----:B------:R4:W-:Y:S02]  /*19c30*/  STL [R1+0x2cc], R12 ;  /* 0x0002cc0c01007387 */ /* 0x0009e40000100800 */
[----:B----4-:R-:W-:-:S05]  /*19c40*/  @P5 IMAD.MOV.U32 R12, RZ, RZ, R0 ;  /* 0x000000ffff0c5224 */ /* 0x010fca00078e0000 */
[----:B------:R4:W2:Y:S01]  /*19c50*/  @P5 LDG.E.U8 R2, desc[UR20][R12.64] ;  /* 0x000000140c025981 */ /* 0x0008a2000c1e1100 */
[----:B------:R-:W-:Y:S02]  /*19c60*/  SHF.R.S32.HI R11, RZ, 0x1f, R10 ;  /* 0x0000001fff0b7819 */ /* 0x000fe4000001140a */
[----:B------:R-:W-:-:S05]  /*19c70*/  IADD3 R17, P0, PT, R10, R9, RZ ;  /* 0x000000090a117210 */ /* 0x000fca0007f1e0ff */
[----:B------:R-:W-:Y:S01]  /*19c80*/  IMAD.X R6, R11, 0x1, R7, P0 ;  /* 0x000000010b067824 */ /* 0x000fe200000e0607 */
[----:B------:R-:W-:Y:S01]  /*19c90*/  IADD3 R0, P0, PT, R10, R8, RZ ;  /* 0x000000080a007210 */ /* 0x000fe20007f1e0ff */
[----:B------:R-:W-:Y:S01]  /*19ca0*/  STL [R1+0x354], R17 ;  /* 0x0003541101007387 */ /* 0x000fe20000100800 */
[----:B----4-:R-:W-:Y:S02]  /*19cb0*/  @P1 IMAD.MOV.U32 R12, RZ, RZ, R17 ;  /* 0x000000ffff0c1224 */ /* 0x010fe400078e0011 */
[----:B------:R-:W-:-:S05]  /*19cc0*/  @P1 IMAD.MOV.U32 R13, RZ, RZ, R6 ;  /* 0x000000ffff0d1224 */ /* 0x000fca00078e0006 */
[----:B------:R4:W3:Y:S02]  /*19cd0*/  @P1 LDG.E.U8 R93, desc[UR20][R12.64] ;  /* 0x000000140c5d1981 */ /* 0x0008e4000c1e1100 */
[----:B----4-:R-:W-:Y:S02]  /*19ce0*/  @P5 IMAD.MOV.U32 R12, RZ, RZ, R0 ;  /* 0x000000ffff0c5224 */ /* 0x010fe400078e0000 */
[----:B--2---:R2:W-:Y:S02]  /*19cf0*/  STL [R1+0xf94], R2 ;  /* 0x000f940201007387 */ /* 0x0045e40000100800 */
[----:B--2---:R-:W-:-:S04]  /*19d00*/  IMAD.X R2, R11, 0x1, R5, P0 ;  /* 0x000000010b027824 */ /* 0x004fc800000e0605 */
[----:B------:R-:W-:-:S05]  /*19d10*/  @P5 IMAD.MOV.U32 R13, RZ, RZ, R2 ;  /* 0x000000ffff0d5224 */ /* 0x000fca00078e0002 */
[----:B------:R-:W2:Y:S01]  /*19d20*/  @P5 LDG.E.U8 R92, desc[UR20][R12.64] ;  /* 0x000000140c5c5981 */ /* 0x000ea2000c1e1100 */
[----:B------:R-:W-:Y:S01]  /*19d30*/  IMAD R10, R41, UR14, RZ ;  /* 0x0000000e290a7c24 */ /* 0x000fe2000f8e02ff */
[----:B------:R-:W4:Y:S01]  /*19d40*/  LDCU UR14, c[0x0][0x3b0] ;  /* 0x00007600ff0e77ac */ /* 0x000f220008000800 */
[----:B------:R-:W-:Y:S01]  /*19d50*/  IMAD.MOV.U32 R41, RZ, RZ, R49 ;  /* 0x000000ffff297224 */ /* 0x000fe200078e0031 */
[----:B------:R0:W-:Y:S01]  /*19d60*/  STL [R1+0x350], R6 ;  /* 0x0003500601007387 */ /* 0x0001e20000100800 */
[----:B------:R-:W-:Y:S01]  /*19d70*/  IMAD.MOV.U32 R49, RZ, RZ, R76 ;  /* 0x000000ffff317224 */ /* 0x000fe200078e004c */
[----:B------:R-:W-:Y:S01]  /*19d80*/  SHF.R.S32.HI R11, RZ, 0x1f, R10 ;  /* 0x0000001fff0b7819 */ /* 0x000fe2000001140a */
[----:B------:R-:W-:Y:S01]  /*19d90*/  IMAD.MOV.U32 R76, RZ, RZ, R77 ;  /* 0x000000ffff4c7224 */ /* 0x000fe200078e004d */
[----:B------:R1:W-:Y:S01]  /*19da0*/  STL [R1+0x35c], R0 ;  /* 0x00035c0001007387 */ /* 0x0003e20000100800 */
[----:B------:R-:W-:Y:S01]  /*19db0*/  IMAD.MOV.U32 R77, RZ, RZ, R84 ;  /* 0x000000ffff4d7224 */ /* 0x000fe200078e0054 */
[C---:B0-----:R-:W-:Y:S01]  /*19dc0*/  IADD3 R6, P0, PT, R10.reuse, R9, RZ ;  /* 0x000000090a067210 */ /* 0x041fe20007f1e0ff */
[----:B------:R-:W-:Y:S01]  /*19dd0*/  IMAD.MOV.U32 R84, RZ, RZ, R58 ;  /* 0x000000ffff547224 */ /* 0x000fe200078e003a */
[----:B-1----:R-:W-:Y:S01]  /*19de0*/  IADD3 R0, P3, PT, R10, R8, RZ ;  /* 0x000000080a007210 */ /* 0x002fe20007f7e0ff */
[----:B---3--:R-:W-:Y:S02]  /*19df0*/  STL [R1+0xf98], R93 ;  /* 0x000f985d01007387 */ /* 0x008fe40000100800 */
[----:B------:R-:W-:-:S02]  /*19e00*/  IMAD.X R14, R11, 0x1, R7, P0 ;  /* 0x000000010b0e7824 */ /* 0x000fc400000e0607 */
[----:B------:R-:W-:Y:S01]  /*19e10*/  IMAD.MOV.U32 R58, RZ, RZ, R78 ;  /* 0x000000ffff3a7224 */ /* 0x000fe200078e004e */
[----:B------:R0:W-:Y:S01]  /*19e20*/  STL [R1+0x358], R2 ;  /* 0x0003580201007387 */ /* 0x0001e20000100800 */
[----:B------:R-:W-:Y:S02]  /*19e30*/  IMAD.MOV.U32 R78, RZ, RZ, R79 ;  /* 0x000000ffff4e7224 */ /* 0x000fe400078e004f */
[----:B------:R-:W-:Y:S01]  /*19e40*/  IMAD.MOV.U32 R79, RZ, RZ, R53 ;  /* 0x000000ffff4f7224 */ /* 0x000fe200078e0035 */
[----:B------:R-:W-:Y:S01]  /*19e50*/  STL [R1+0x364], R6 ;  /* 0x0003640601007387 */ /* 0x000fe20000100800 */
[----:B------:R-:W-:Y:S02]  /*19e60*/  IMAD.MOV.U32 R53, RZ, RZ, R52 ;  /* 0x000000ffff357224 */ /* 0x000fe400078e0034 */
[----:B------:R-:W-:Y:S02]  /*19e70*/  @P1 IMAD.MOV.U32 R10, RZ, RZ, R6 ;  /* 0x000000ffff0a1224 */ /* 0x000fe400078e0006 */
[----:B0-----:R-:W-:-:S02]  /*19e80*/  IMAD.X R2, R11, 0x1, R5, P3 ;  /* 0x000000010b027824 */ /* 0x001fc400018e0605 */
[----:B------:R-:W-:Y:S02]  /*19e90*/  @P1 IMAD.MOV.U32 R11, RZ, RZ, R14 ;  /* 0x000000ffff0b1224 */ /* 0x000fe400078e000e */
[----:B------:R-:W-:Y:S02]  /*19ea0*/  IMAD.MOV.U32 R52, RZ, RZ, R46 ;  /* 0x000000ffff347224 */ /* 0x000fe400078e002e */
[----:B------:R-:W-:Y:S01]  /*19eb0*/  IMAD.MOV.U32 R46, RZ, RZ, R45 ;  /* 0x000000ffff2e7224 */ /* 0x000fe200078e002d */
[----:B------:R0:W3:Y:S01]  /*19ec0*/  @P1 LDG.E.U8 R91, desc[UR20][R10.64] ;  /* 0x000000140a5b1981 */ /* 0x0000e2000c1e1100 */
[----:B------:R-:W-:Y:S02]  /*19ed0*/  IMAD.MOV.U32 R45, RZ, RZ, R38 ;  /* 0x000000ffff2d7224 */ /* 0x000fe400078e0026 */
[----:B------:R-:W-:Y:S02]  /*19ee0*/  IMAD.MOV.U32 R38, RZ, RZ, R42 ;  /* 0x000000ffff267224 */ /* 0x000fe400078e002a */
[----:B0-----:R-:W-:-:S02]  /*19ef0*/  @P5 IMAD.MOV.U32 R10, RZ, RZ, R0 ;  /* 0x000000ffff0a5224 */ /* 0x001fc400078e0000 */
[----:B------:R-:W-:-:S05]  /*19f00*/  @P5 IMAD.MOV.U32 R11, RZ, RZ, R2 ;  /* 0x000000ffff0b5224 */ /* 0x000fca00078e0002 */
[----:B------:R0:W4:Y:S04]  /*19f10*/  @P5 LDG.E.U8 R90, desc[UR20][R10.64] ;  /* 0x000000140a5a5981 */ /* 0x000128000c1e1100 */
[----:B--2---:R-:W-:Y:S04]  /*19f20*/  STL [R1+0xf9c], R92 ;  /* 0x000f9c5c01007387 */ /* 0x004fe80000100800 */
[----:B------:R-:W-:Y:S04]  /*19f30*/  STL [R1+0x36c], R0 ;  /* 0x00036c0001007387 */ /* 0x000fe80000100800 */
[----:B------:R1:W-:Y:S04]  /*19f40*/  STL [R1+0x360], R14 ;  /* 0x0003600e01007387 */ /* 0x0003e80000100800 */
[----:B------:R-:W-:Y:S04]  /*19f50*/  STL [R1+0x368], R2 ;  /* 0x0003680201007387 */ /* 0x000fe80000100800 */
[----:B------:R-:W2:Y:S01]  /*19f60*/  LDL.LU R42, [R1+0x144] ;  /* 0x00014400012a7983 */ /* 0x000ea20000300800 */
[----:B------:R-:W-:-:S02]  /*19f70*/  IMAD.MOV.U32 R75, RZ, RZ, R41 ;  /* 0x000000ffff4b7224 */ /* 0x000fc400078e0029 */
[----:B------:R-:W-:Y:S02]  /*19f80*/  IMAD.MOV.U32 R41, RZ, RZ, R49 ;  /* 0x000000ffff297224 */ /* 0x000fe400078e0031 */
[----:B------:R-:W-:Y:S02]  /*19f90*/  IMAD.MOV.U32 R49, RZ, RZ, R76 ;  /* 0x000000ffff317224 */ /* 0x000fe400078e004c */
[----:B------:R-:W-:Y:S02]  /*19fa0*/  IMAD.MOV.U32 R76, RZ, RZ, R77 ;  /* 0x000000ffff4c7224 */ /* 0x000fe400078e004d */
[----:B------:R-:W-:Y:S02]  /*19fb0*/  IMAD.MOV.U32 R77, RZ, RZ, R84 ;  /* 0x000000ffff4d7224 */ /* 0x000fe400078e0054 */
[----:B------:R-:W-:Y:S02]  /*19fc0*/  IMAD.MOV.U32 R84, RZ, RZ, R58 ;  /* 0x000000ffff547224 */ /* 0x000fe400078e003a */
[----:B------:R-:W-:-:S02]  /*19fd0*/  IMAD.MOV.U32 R58, RZ, RZ, R78 ;  /* 0x000000ffff3a7224 */ /* 0x000fc400078e004e */
[----:B------:R-:W-:Y:S02]  /*19fe0*/  IMAD.MOV.U32 R78, RZ, RZ, R79 ;  /* 0x000000ffff4e7224 */ /* 0x000fe400078e004f */
[----:B------:R-:W-:Y:S02]  /*19ff0*/  IMAD.MOV.U32 R79, RZ, RZ, R53 ;  /* 0x000000ffff4f7224 */ /* 0x000fe400078e0035 */
[----:B------:R-:W-:Y:S02]  /*1a000*/  IMAD.MOV.U32 R53, RZ, RZ, R52 ;  /* 0x000000ffff357224 */ /* 0x000fe400078e0034 */
[----:B------:R-:W-:Y:S02]  /*1a010*/  IMAD.MOV.U32 R52, RZ, RZ, R46 ;  /* 0x000000ffff347224 */ /* 0x000fe400078e002e */
[----:B------:R-:W-:Y:S02]  /*1a020*/  IMAD.MOV.U32 R46, RZ, RZ, R45 ;  /* 0x000000ffff2e7224 */ /* 0x000fe400078e002d */
[----:B------:R-:W-:Y:S01]  /*1a030*/  IMAD.MOV.U32 R45, RZ, RZ, R38 ;  /* 0x000000ffff2d7224 */ /* 0x000fe200078e0026 */
[----:B---3--:R-:W-:Y:S01]  /*1a040*/  STL [R1+0xfa0], R91 ;  /* 0x000fa05b01007387 */ /* 0x008fe20000100800 */
[----:B0-----:R-:W-:-:S02]  /*1a050*/  IMAD R10, R75, UR54, RZ ;  /* 0x000000364b0a7c24 */ /* 0x001fc4000f8e02ff */
[----:B------:R-:W-:Y:S02]  /*1a060*/  IMAD R11, R41, UR15, RZ ;  /* 0x0000000f290b7c24 */ /* 0x000fe4000f8e02ff */
[----:B------:R-:W-:Y:S01]  /*1a070*/  IMAD R27, R46, UR35, RZ ;  /* 0x000000232e1b7c24 */ /* 0x000fe2000f8e02ff */
[----:B------:R-:W-:Y:S01]  /*1a080*/  SHF.R.S32.HI R48, RZ, 0x1f, R10 ;  /* 0x0000001fff307819 */ /* 0x000fe2000001140a */
[----:B------:R-:W-:Y:S01]  /*1a090*/  IMAD R32, R45, UR40, RZ ;  /* 0x000000282d207c24 */ /* 0x000fe2000f8e02ff */
[-C--:B------:R-:W-:Y:S01]  /*1a0a0*/  IADD3 R60, P0, PT, R10, R9.reuse, RZ ;  /* 0x000000090a3c7210 */ /* 0x080fe20007f1e0ff */
[----:B------:R-:W-:Y:S01]  /*1a0b0*/  IMAD R46, R4, UR47, RZ ;  /* 0x0000002f042e7c24 */ /* 0x000fe2000f8e02ff */
[-C--:B------:R-:W-:Y:S01]  /*1a0c0*/  IADD3 R4, P3, PT, R10, R8.reuse, RZ ;  /* 0x000000080a047210 */ /* 0x080fe20007f7e0ff */
[----:B------:R-:W-:Y:S01]  /*1a0d0*/  IMAD R40, R50, UR43, RZ ;  /* 0x0000002b32287c24 */ /* 0x000fe2000f8e02ff */
[----:B------:R-:W-:Y:S01]  /*1a0e0*/  SHF.R.S32.HI R50, RZ, 0x1f, R11 ;  /* 0x0000001fff327819 */ /* 0x000fe2000001140b */
[----:B------:R-:W-:Y:S01]  /*1a0f0*/  IMAD R45, R3, UR6, RZ ;  /* 0x00000006032d7c24 */ /* 0x000fe2000f8e02ff */
[----:B------:R-:W-:Y:S01]  /*1a100*/  IADD3 R3, P6, PT, R11, R9, RZ ;  /* 0x000000090b037210 */ /* 0x000fe20007fde0ff */
[----:B------:R-:W-:Y:S01]  /*1a110*/  IMAD R12, R49, UR16, RZ ;  /* 0x00000010310c7c24 */ /* 0x000fe2000f8e02ff */
[----:B------:R-:W-:Y:S01]  /*1a120*/  IADD3 R11, P4, PT, R11, R8, RZ ;  /* 0x000000080b0b7210 */ /* 0x000fe20007f9e0ff */
[----:B------:R-:W-:-:S02]  /*1a130*/  IMAD.X R10, R48, 0x1, R7, P0 ;  /* 0x00000001300a7824 */ /* 0x000fc400000e0607 */
[----:B------:R-:W-:Y:S02]  /*1a140*/  IMAD R13, R76, UR17, RZ ;  /* 0x000000114c0d7c24 */ /* 0x000fe4000f8e02ff */
[----:B------:R-:W-:Y:S01]  /*1a150*/  IMAD R21, R53, UR29, RZ ;  /* 0x0000001d35157c24 */ /* 0x000fe2000f8e02ff */
[----:B------:R-:W-:Y:S01]  /*1a160*/  SHF.R.S32.HI R53, RZ, 0x1f, R12 ;  /* 0x0000001fff357819 */ /* 0x000fe2000001140c */
[----:B-1----:R-:W-:Y:S01]  /*1a170*/  IMAD R14, R77, UR19, RZ ;  /* 0x000000134d0e7c24 */ /* 0x002fe2000f8e02ff */
[----:B------:R-:W-:Y:S01]  /*1a180*/  SHF.R.S32.HI R55, RZ, 0x1f, R13 ;  /* 0x0000001fff377819 */ /* 0x000fe2000001140d */
[----:B------:R-:W-:Y:S02]  /*1a190*/  IMAD R15, R84, UR23, RZ ;  /* 0x00000017540f7c24 */ /* 0x000fe4000f8e02ff */
[----:B------:R-:W-:Y:S01]  /*1a1a0*/  IMAD R17, R58, UR25, RZ ;  /* 0x000000193a117c24 */ /* 0x000fe2000f8e02ff */
[----:B------:R-:W-:Y:S01]  /*1a1b0*/  SHF.R.S32.HI R58, RZ, 0x1f, R14 ;  /* 0x0000001fff3a7819 */ /* 0x000fe2000001140e */
[----:B----4-:R-:W-:Y:S01]  /*1a1c0*/  IMAD R54, R82, UR14, RZ ;  /* 0x0000000e52367c24 */ /* 0x010fe2000f8e02ff */
[----:B------:R-:W-:-:S02]  /*1a1d0*/  SHF.R.S32.HI R82, RZ, 0x1f, R16 ;  /* 0x0000001fff527819 */ /* 0x000fc40000011410 */
[----:B------:R-:W-:Y:S01]  /*1a1e0*/  SHF.R.S32.HI R83, RZ, 0x1f, R17 ;  /* 0x0000001fff537819 */ /* 0x000fe20000011411 */
[----:B------:R-:W-:Y:S01]  /*1a1f0*/  IMAD R19, R78, UR27, RZ ;  /* 0x0000001b4e137c24 */ /* 0x000fe2000f8e02ff */
[----:B------:R-:W-:Y:S01]  /*1a200*/  SHF.R.S32.HI R84, RZ, 0x1f, R18 ;  /* 0x0000001fff547819 */ /* 0x000fe20000011412 */
[----:B------:R-:W-:Y:S02]  /*1a210*/  IMAD R20, R79, UR28, RZ ;  /* 0x0000001c4f147c24 */ /* 0x000fe4000f8e02ff */
[----:B------:R-:W-:Y:S02]  /*1a220*/  IMAD R26, R52, UR34, RZ ;  /* 0x00000022341a7c24 */ /* 0x000fe4000f8e02ff */
[----:B------:R-:W-:Y:S01]  /*1a230*/  IMAD R52, R85, UR50, RZ ;  /* 0x0000003255347c24 */ /* 0x000fe2000f8e02ff */
[----:B------:R-:W-:Y:S02]  /*1a240*/  SHF.R.S32.HI R85, RZ, 0x1f, R19 ;  /* 0x0000001fff557819 */ /* 0x000fe40000011413 */
[----:B------:R-:W-:-:S02]  /*1a250*/  SHF.R.S32.HI R86, RZ, 0x1f, R20 ;  /* 0x0000001fff567819 */ /* 0x000fc40000011414 */
[----:B------:R-:W-:Y:S01]  /*1a260*/  SHF.R.S32.HI R87, RZ, 0x1f, R21 ;  /* 0x0000001fff577819 */ /* 0x000fe20000011415 */
[----:B------:R-:W-:Y:S01]  /*1a270*/  IMAD R49, R88, UR13, RZ ;  /* 0x0000000d58317c24 */ /* 0x000fe2000f8e02ff */
[----:B------:R-:W-:Y:S01]  /*1a280*/  SHF.R.S32.HI R88, RZ, 0x1f, R22 ;  /* 0x0000001fff587819 */ /* 0x000fe20000011416 */
[----:B------:R-:W-:Y:S02]  /*1a290*/  IMAD R24, R24, UR32, RZ ;  /* 0x0000002018187c24 */ /* 0x000fe4000f8e02ff */
[----:B------:R-:W-:Y:S01]  /*1a2a0*/  IMAD R41, R89, UR44, RZ ;  /* 0x0000002c59297c24 */ /* 0x000fe2000f8e02ff */
[----:B------:R-:W-:Y:S01]  /*1a2b0*/  SHF.R.S32.HI R89, RZ, 0x1f, R23 ;  /* 0x0000001fff597819 */ /* 0x000fe20000011417 */
[----:B------:R-:W-:Y:S01]  /*1a2c0*/  IMAD R25, R25, UR33, RZ ;  /* 0x0000002119197c24 */ /* 0x000fe2000f8e02ff */
[----:B------:R-:W-:Y:S01]  /*1a2d0*/  SHF.R.S32.HI R59, RZ, 0x1f, R24 ;  /* 0x0000001fff3b7819 */ /* 0x000fe20000011418 */
[----:B--2---:R-:W-:Y:S02]  /*1a2e0*/  IMAD.MOV.U32 R38, RZ, RZ, R42 ;  /* 0x000000ffff267224 */ /* 0x004fe400078e002a */
[----:B------:R-:W-:-:S02]  /*1a2f0*/  IMAD.MOV.U32 R42, RZ, RZ, R39 ;  /* 0x000000ffff2a7224 */ /* 0x000fc400078e0027 */
[----:B------:R-:W2:Y:S04]  /*1a300*/  LDL.LU R39, [R1+0x138] ;  /* 0x0001380001277983 */ /* 0x000ea80000300800 */
[----:B------:R-:W-:Y:S04]  /*1a310*/  STL [R1+0xfa4], R90 ;  /* 0x000fa45a01007387 */ /* 0x000fe80000100800 */
[----:B------:R-:W-:Y:S04]  /*1a320*/  STL [R1+0x8b8], R60 ;  /* 0x0008b83c01007387 */ /* 0x000fe80000100800 */
[----:B------:R0:W-:Y:S04]  /*1a330*/  STL [R1+0x8c0], R4 ;  /* 0x0008c00401007387 */ /* 0x0001e80000100800 */
[----:B------:R-:W-:Y:S04]  /*1a340*/  STL [R1+0x3cc], R11 ;  /* 0x0003cc0b01007387 */ /* 0x000fe80000100800 */
[----:B------:R-:W-:Y:S01]  /*1a350*/  STL [R1+0x3c4], R3 ;  /* 0x0003c40301007387 */ /* 0x000fe20000100800 */
[----:B0-----:R-:W-:-:S03]  /*1a360*/  IADD3 R4, P0, PT, R12, R9, RZ ;  /* 0x000000090c047210 */ /* 0x001fc60007f1e0ff */
[----:B------:R0:W-:Y:S04]  /*1a370*/  STL [R1+0x8b4], R10 ;  /* 0x0008b40a01007387 */ /* 0x0001e80000100800 */
[----:B------:R1:W-:Y:S01]  /*1a380*/  STL [R1+0x3d4], R4 ;  /* 0x0003d40401007387 */ /* 0x0003e20000100800 */
[----:B0-----:R-:W-:-:S03]  /*1a390*/  IMAD.X R10, R48, 0x1, R5, P3 ;  /* 0x00000001300a7824 */ /* 0x001fc600018e0605 */
[----:B------:R-:W-:Y:S01]  /*1a3a0*/  STL [R1+0x1080], R48 ;  /* 0x0010803001007387 */ /* 0x000fe20000100800 */
[----:B-1----:R-:W-:-:S03]  /*1a3b0*/  IADD3 R4, P3, PT, R12, R8, RZ ;  /* 0x000000080c047210 */ /* 0x002fc60007f7e0ff */
[----:B------:R0:W-:Y:S01]  /*1a3c0*/  STL [R1+0x8bc], R10 ;  /* 0x0008bc0a01007387 */ /* 0x0001e20000100800 */
[----:B------:R-:W-:-:S03]  /*1a3d0*/  IMAD.X R11, R50, 0x1, R7, P6 ;  /* 0x00000001320b7824 */ /* 0x000fc600030e0607 */
[----:B------:R-:W-:Y:S04]  /*1a3e0*/  STL [R1+0x1028], R12 ;  /* 0x0010280c01007387 */ /* 0x000fe80000100800 */
[----:B------:R1:W-:Y:S01]  /*1a3f0*/  STL [R1+0x3dc], R4 ;  /* 0x0003dc0401007387 */ /* 0x0003e20000100800 */
[----:B0-----:R-:W-:-:S03]  /*1a400*/  IMAD.X R10, R50, 0x1, R5, P4 ;  /* 0x00000001320a7824 */ /* 0x001fc600020e0605 */
[----:B------:R0:W-:Y:S01]  /*1a410*/  STL [R1+0x3c0], R11 ;  /* 0x0003c00b01007387 */ /* 0x0001e20000100800 */
[----:B-1----:R-:W-:-:S03]  /*1a420*/  IADD3 R4, P6, PT, R13, R9, RZ ;  /* 0x000000090d047210 */ /* 0x002fc60007fde0ff */
        /* <DEDUP_REMOVED lines=18> */
[----:B------:R-:W-:Y:S01]  /*1a550*/  STL [R1+0x3e0], R11 ;  /* 0x0003e00b01007387 */ /* 0x000fe20000100800 */
[----:B-1----:R-:W-:-:S03]  /*1a560*/  IADD3 R4, P6, PT, R15, R9, RZ ;  /* 0x000000090f047210 */ /* 0x002fc60007fde0ff */
[----:B------:R-:W-:Y:S04]  /*1a570*/  STL [R1+0x10a0], R55 ;  /* 0x0010a03701007387 */ /* 0x000fe80000100800 */
[----:B------:R0:W-:Y:S01]  /*1a580*/  STL [R1+0x444], R4 ;  /* 0x0004440401007387 */ /* 0x0001e20000100800 */
[----:B------:R-:W-:-:S03]  /*1a590*/  IMAD R33, R38, UR4, RZ ;  /* 0x0000000426217c24 */ /* 0x000fc6000f8e02ff */
[----:B------:R1:W-:Y:S01]  /*1a5a0*/  STL [R1+0x3e8], R10 ;  /* 0x0003e80a01007387 */ /* 0x0003e20000100800 */
[----:B------:R-:W-:Y:S01]  /*1a5b0*/  IMAD R38, R42, UR42, RZ ;  /* 0x0000002a2a267c24 */ /* 0x000fe2000f8e02ff */
[----:B0-----:R-:W-:Y:S02]  /*1a5c0*/  IADD3 R4, P4, PT, R15, R8, RZ ;  /* 0x000000080f047210 */ /* 0x001fe40007f9e0ff */
[----:B------:R-:W-:Y:S01]  /*1a5d0*/  STL [R1+0x1044], R15 ;  /* 0x0010440f01007387 */ /* 0x000fe20000100800 */
[----:B-1----:R-:W-:-:S03]  /*1a5e0*/  IMAD.X R10, R58, 0x1, R7, P0 ;  /* 0x000000013a0a7824 */ /* 0x002fc600000e0607 */
[----:B------:R0:W-:Y:S01]  /*1a5f0*/  STL [R1+0x44c], R4 ;  /* 0x00044c0401007387 */ /* 0x0001e20000100800 */
[----:B------:R-:W-:Y:S01]  /*1a600*/  IMAD R42, R81, UR5, RZ ;  /* 0x00000005512a7c24 */ /* 0x000fe2000f8e02ff */
[----:B------:R-:W-:Y:S01]  /*1a610*/  SHF.R.S32.HI R81, RZ, 0x1f, R15 ;  /* 0x0000001fff517819 */ /* 0x000fe2000001140f */
[----:B------:R-:W-:Y:S01]  /*1a620*/  IMAD.X R55, R58, 0x1, R5, P3 ;  /* 0x000000013a377824 */ /* 0x000fe200018e0605 */
[----:B------:R1:W-:Y:S01]  /*1a630*/  STL [R1+0x430], R10 ;  /* 0x0004300a01007387 */ /* 0x0003e20000100800 */
[----:B0-----:R-:W-:-:S03]  /*1a640*/  IADD3 R4, P0, PT, R16, R9, RZ ;  /* 0x0000000910047210 */ /* 0x001fc60007f1e0ff */
[----:B------:R-:W-:Y:S01]  /*1a650*/  STL [R1+0x10ac], R58 ;  /* 0x0010ac3a01007387 */ /* 0x000fe20000100800 */
[----:B-1----:R-:W-:-:S03]  /*1a660*/  IADD3 R10, P3, PT, R16, R8, RZ ;  /* 0x00000008100a7210 */ /* 0x002fc60007f7e0ff */
[----:B------:R0:W-:Y:S04]  /*1a670*/  STL [R1+0x454], R4 ;  /* 0x0004540401007387 */ /* 0x0001e80000100800 */
[----:B------:R-:W-:Y:S04]  /*1a680*/  STL [R1+0x1050], R16 ;  /* 0x0010501001007387 */ /* 0x000fe80000100800 */
[----:B------:R1:W-:Y:S01]  /*1a690*/  STL [R1+0x45c], R10 ;  /* 0x00045c0a01007387 */ /* 0x0003e20000100800 */
[----:B0-----:R-:W-:-:S03]  /*1a6a0*/  IMAD.X R4, R81, 0x1, R7, P6 ;  /* 0x0000000151047824 */ /* 0x001fc600030e0607 */
[----:B------:R-:W-:Y:S04]  /*1a6b0*/  STL [R1+0x438], R55 ;  /* 0x0004383701007387 */ /* 0x000fe80000100800 */
[----:B------:R-:W-:Y:S01]  /*1a6c0*/  STL [R1+0x10a4], R55 ;  /* 0x0010a43701007387 */ /* 0x000fe20000100800 */
[----:B-1----:R-:W-:-:S03]  /*1a6d0*/  IADD3 R10, P6, PT, R17, R9, RZ ;  /* 0x00000009110a7210 */ /* 0x002fc60007fde0ff */
[----:B------:R0:W-:Y:S04]  /*1a6e0*/  STL [R1+0x440], R4 ;  /* 0x0004400401007387 */ /* 0x0001e80000100800 */
[----:B------:R-:W-:Y:S04]  /*1a6f0*/  STL [R1+0x108c], R81 ;  /* 0x00108c5101007387 */ /* 0x000fe80000100800 */
[----:B------:R1:W-:Y:S01]  /*1a700*/  STL [R1+0x494], R10 ;  /* 0x0004940a01007387 */ /* 0x0003e20000100800 */
[----:B0-----:R-:W-:Y:S01]  /*1a710*/  IMAD.X R4, R81, 0x1, R5, P4 ;  /* 0x0000000151047824 */ /* 0x001fe200020e0605 */
[----:B------:R-:W-:-:S04]  /*1a720*/  IADD3 R53, P4, PT, R17, R8, RZ ;  /* 0x0000000811357210 */ /* 0x000fc80007f9e0ff */
[----:B------:R0:W-:Y:S01]  /*1a730*/  STL [R1+0x448], R4 ;  /* 0x0004480401007387 */ /* 0x0001e20000100800 */
[----:B-1----:R-:W-:-:S03]  /*1a740*/  IMAD.X R10, R82, 0x1, R7, P0 ;  /* 0x00000001520a7824 */ /* 0x002fc600000e0607 */
[----:B------:R-:W-:Y:S04]  /*1a750*/  STL [R1+0x1054], R17 ;  /* 0x0010541101007387 */ /* 0x000fe80000100800 */
[----:B------:R-:W-:Y:S01]  /*1a760*/  STL [R1+0x49c], R53 ;  /* 0x00049c3501007387 */ /* 0x000fe20000100800 */
[----:B0-----:R-:W-:-:S03]  /*1a770*/  IADD3 R4, P0, PT, R18, R9, RZ ;  /* 0x0000000912047210 */ /* 0x001fc60007f1e0ff */
[----:B------:R0:W-:Y:S01]  /*1a780*/  STL [R1+0x450], R10 ;  /* 0x0004500a01007387 */ /* 0x0001e20000100800 */
[----:B------:R-:W-:-:S03]  /*1a790*/  IMAD.X R11, R83, 0x1, R7, P6 ;  /* 0x00000001530b7824 */ /* 0x000fc600030e0607 */
[----:B------:R1:W-:Y:S01]  /*1a7a0*/  STL [R1+0x4a4], R4 ;  /* 0x0004a40401007387 */ /* 0x0003e20000100800 */
[----:B0-----:R-:W-:-:S03]  /*1a7b0*/  IMAD.X R10, R82, 0x1, R5, P3 ;  /* 0x00000001520a7824 */ /* 0x001fc600018e0605 */
[----:B------:R-:W-:Y:S01]  /*1a7c0*/  STL [R1+0x1094], R82 ;  /* 0x0010945201007387 */ /* 0x000fe20000100800 */
[----:B-1----:R-:W-:-:S03]  /*1a7d0*/  IADD3 R4, P3, PT, R18, R8, RZ ;  /* 0x0000000812047210 */ /* 0x002fc60007f7e0ff */
[----:B------:R0:W-:Y:S04]  /*1a7e0*/  STL [R1+0x458], R10 ;  /* 0x0004580a01007387 */ /* 0x0001e80000100800 */
[----:B------:R-:W-:Y:S04]  /*1a7f0*/  STL [R1+0x1060], R18 ;  /* 0x0010601201007387 */ /* 0x000fe80000100800 */
[----:B------:R1:W-:Y:S01]  /*1a800*/  STL [R1+0x4ac], R4 ;  /* 0x0004ac0401007387 */ /* 0x0003e20000100800 */
[----:B0-----:R-:W-:-:S03]  /*1a810*/  IADD3 R10, P6, PT, R19, R9, RZ ;  /* 0x00000009130a7210 */ /* 0x001fc60007fde0ff */
[----:B------:R-:W-:Y:S04]  /*1a820*/  STL [R1+0x490], R11 ;  /* 0x0004900b01007387 */ /* 0x000fe80000100800 */
[----:B------:R-:W-:Y:S01]  /*1a830*/  STL [R1+0x1098], R83 ;  /* 0x0010985301007387 */ /* 0x000fe20000100800 */
[----:B-1----:R-:W-:-:S03]  /*1a840*/  IMAD.X R4, R83, 0x1, R5, P4 ;  /* 0x0000000153047824 */ /* 0x002fc600020e0605 */
[----:B------:R0:W-:Y:S04]  /*1a850*/  STL [R1+0x4b4], R10 ;  /* 0x0004b40a01007387 */ /* 0x0001e80000100800 */
[----:B------:R1:W-:Y:S01]  /*1a860*/  STL [R1+0x498], R4 ;  /* 0x0004980401007387 */ /* 0x0003e20000100800 */
[----:B0-----:R-:W-:-:S03]  /*1a870*/  IADD3 R10, P4, PT, R19, R8, RZ ;  /* 0x00000008130a7210 */ /* 0x001fc60007f9e0ff */
[----:B------:R-:W-:Y:S01]  /*1a880*/  STL [R1+0x1064], R19 ;  /* 0x0010641301007387 */ /* 0x000fe20000100800 */
[----:B-1----:R-:W-:Y:S01]  /*1a890*/  IMAD.X R4, R84, 0x1, R7, P0 ;  /* 0x0000000154047824 */ /* 0x002fe200000e0607 */
[----:B------:R-:W-:Y:S02]  /*1a8a0*/  IADD3 R11, P0, PT, R20, R9, RZ ;  /* 0x00000009140b7210 */ /* 0x000fe40007f1e0ff */
[----:B------:R0:W-:Y:S04]  /*1a8b0*/  STL [R1+0x4bc], R10 ;  /* 0x0004bc0a01007387 */ /* 0x0001e80000100800 */
[----:B------:R1:W-:Y:S01]  /*1a8c0*/  STL [R1+0x4a0], R4 ;  /* 0x0004a00401007387 */ /* 0x0003e20000100800 */
[----:B0-----:R-:W-:-:S03]  /*1a8d0*/  IMAD.X R10, R84, 0x1, R5, P3 ;  /* 0x00000001540a7824 */ /* 0x001fc600018e0605 */
[----:B------:R-:W-:Y:S01]  /*1a8e0*/  STL [R1+0x4f4], R11 ;  /* 0x0004f40b01007387 */ /* 0x000fe20000100800 */
[----:B-1----:R-:W-:-:S03]  /*1a8f0*/  IADD3 R4, P3, PT, R20, R8, RZ ;  /* 0x0000000814047210 */ /* 0x002fc60007f7e0ff */
[----:B------:R-:W-:Y:S04]  /*1a900*/  STL [R1+0x1070], R20 ;  /* 0x0010701401007387 */ /* 0x000fe80000100800 */
[----:B------:R0:W-:Y:S04]  /*1a910*/  STL [R1+0x4a8], R10 ;  /* 0x0004a80a01007387 */ /* 0x0001e80000100800 */
[----:B------:R1:W-:Y:S01]  /*1a920*/  STL [R1+0x4fc], R4 ;  /* 0x0004fc0401007387 */ /* 0x0003e20000100800 */
[----:B0-----:R-:W-:Y:S01]  /*1a930*/  IMAD.X R10, R85, 0x1, R7, P6 ;  /* 0x00000001550a7824 */ /* 0x001fe200030e0607 */
[----:B------:R-:W-:Y:S01]  /*1a940*/  IADD3 R83, P6, PT, R21, R9, RZ ;  /* 0x0000000915537210 */ /* 0x000fe20007fde0ff */
[----:B-1----:R-:W-:-:S03]  /*1a950*/  IMAD.X R4, R85, 0x1, R5, P4 ;  /* 0x0000000155047824 */ /* 0x002fc600020e0605 */
[----:B------:R0:W-:Y:S01]  /*1a960*/  STL [R1+0x4b0], R10 ;  /* 0x0004b00a01007387 */ /* 0x0001e20000100800 */
[----:B------:R-:W-:-:S03]  /*1a970*/  IADD3 R82, P4, PT, R21, R8, RZ ;  /* 0x0000000815527210 */ /* 0x000fc60007f9e0ff */
[----:B------:R-:W-:Y:S04]  /*1a980*/  STL [R1+0x1074], R21 ;  /* 0x0010741501007387 */ /* 0x000fe80000100800 */
[----:B------:R1:W-:Y:S01]  /*1a990*/  STL [R1+0x4b8], R4 ;  /* 0x0004b80401007387 */ /* 0x0003e20000100800 */
[----:B0-----:R-:W-:-:S03]  /*1a9a0*/  IMAD.X R10, R86, 0x1, R7, P0 ;  /* 0x00000001560a7824 */ /* 0x001fc600000e0607 */
[----:B------:R-:W-:Y:S04]  /*1a9b0*/  STL [R1+0x504], R83 ;  /* 0x0005045301007387 */ /* 0x000fe80000100800 */
[----:B------:R-:W-:Y:S01]  /*1a9c0*/  STL [R1+0x50c], R82 ;  /* 0x00050c5201007387 */ /* 0x000fe20000100800 */
[----:B-1----:R-:W-:-:S03]  /*1a9d0*/  IADD3 R4, P0, PT, R22, R9, RZ ;  /* 0x0000000916047210 */ /* 0x002fc60007f1e0ff */
[----:B------:R0:W-:Y:S01]  /*1a9e0*/  STL [R1+0x4f0], R10 ;  /* 0x0004f00a01007387 */ /* 0x0001e20000100800 */
[----:B------:R-:W-:-:S03]  /*1a9f0*/  IMAD.X R11, R87, 0x1, R7, P6 ;  /* 0x00000001570b7824 */ /* 0x000fc600030e0607 */
[----:B------:R1:W-:Y:S01]  /*1aa00*/  STL [R1+0x514], R4 ;  /* 0x0005140401007387 */ /* 0x0003e20000100800 */
[----:B0-----:R-:W-:-:S03]  /*1aa10*/  IMAD.X R10, R86, 0x1, R5, P3 ;  /* 0x00000001560a7824 */ /* 0x001fc600018e0605 */
[----:B------:R-:W-:Y:S01]  /*1aa20*/  STL [R1+0x1084], R22 ;  /* 0x0010841601007387 */ /* 0x000fe20000100800 */
[----:B-1----:R-:W-:-:S03]  /*1aa30*/  IADD3 R4, P3, PT, R22, R8, RZ ;  /* 0x0000000816047210 */ /* 0x002fc60007f7e0ff */
[----:B------:R0:W-:Y:S04]  /*1aa40*/  STL [R1+0x4f8], R10 ;  /* 0x0004f80a01007387 */ /* 0x0001e80000100800 */
[----:B------:R1:W-:Y:S01]  /*1aa50*/  STL [R1+0x51c], R4 ;  /* 0x00051c0401007387 */ /* 0x0003e20000100800 */
[----:B0-----:R-:W-:-:S03]  /*1aa60*/  IMAD.X R10, R87, 0x1, R5, P4 ;  /* 0x00000001570a7824 */ /* 0x001fc600020e0605 */
[----:B------:R0:W-:Y:S01]  /*1aa70*/  STL [R1+0x500], R11 ;  /* 0x0005000b01007387 */ /* 0x0001e20000100800 */
[C---:B------:R-:W-:Y:S02]  /*1aa80*/  IADD3 R81, P4, PT, R23.reuse, R8, RZ ;  /* 0x0000000817517210 */ /* 0x040fe40007f9e0ff */
[----:B-1----:R-:W-:Y:S01]  /*1aa90*/  IADD3 R4, P6, PT, R23, R9, RZ ;  /* 0x0000000917047210 */ /* 0x002fe20007fde0ff */
[----:B------:R-:W-:Y:S04]  /*1aaa0*/  STL [R1+0x1088], R23 ;  /* 0x0010881701007387 */ /* 0x000fe80000100800 */
        /* <DEDUP_REMOVED lines=8> */
[----:B-1----:R-:W-:-:S04]  /*1ab30*/  IADD3 R10, P3, PT, R24, R8, RZ ;  /* 0x00000008180a7210 */ /* 0x002fc80007f7e0ff */
[----:B------:R-:W-:Y:S01]  /*1ab40*/  STL [R1+0x518], R11 ;  /* 0x0005180b01007387 */ /* 0x000fe20000100800 */
[----:B------:R-:W-:-:S03]  /*1ab50*/  IMAD.X R50, R89, 0x1, R7, P6 ;  /* 0x0000000159327824 */ /* 0x000fc600030e0607 */
[----:B------:R0:W-:Y:S01]  /*1ab60*/  STL [R1+0x56c], R10 ;  /* 0x00056c0a01007387 */ /* 0x0001e20000100800 */
[----:B------:R-:W-:-:S03]  /*1ab70*/  IADD3 R23, P6, PT, R25, R9, RZ ;  /* 0x0000000919177210 */ /* 0x000fc60007fde0ff */
[----:B------:R-:W-:Y:S01]  /*1ab80*/  STL [R1+0x550], R50 ;  /* 0x0005503201007387 */ /* 0x000fe20000100800 */
[----:B0-----:R-:W-:-:S05]  /*1ab90*/  IMAD.X R10, R89, 0x1, R5, P4 ;  /* 0x00000001590a7824 */ /* 0x001fca00020e0605 */
[----:B------:R0:W-:Y:S01]  /*1aba0*/  STL [R1+0x558], R10 ;  /* 0x0005580a01007387 */ /* 0x0001e20000100800 */
[----:B------:R-:W-:-:S03]  /*1abb0*/  IADD3 R22, P4, PT, R25, R8, RZ ;  /* 0x0000000819167210 */ /* 0x000fc60007f9e0ff */
[----:B------:R-:W-:Y:S01]  /*1abc0*/  STL [R1+0x574], R23 ;  /* 0x0005741701007387 */ /* 0x000fe20000100800 */
[----:B0-----:R-:W-:Y:S01]  /*1abd0*/  IMAD.X R10, R59, 0x1, R7, P0 ;  /* 0x000000013b0a7824 */ /* 0x001fe200000e0607 */
[----:B------:R-:W-:-:S04]  /*1abe0*/  SHF.R.S32.HI R36, RZ, 0x1f, R25 ;  /* 0x0000001fff247819 */ /* 0x000fc80000011419 */
[----:B------:R0:W-:Y:S01]  /*1abf0*/  STL [R1+0x560], R10 ;  /* 0x0005600a01007387 */ /* 0x0001e20000100800 */
[----:B------:R-:W-:-:S03]  /*1ac00*/  IADD3 R48, P0, PT, R26, R9, RZ ;  /* 0x000000091a307210 */ /* 0x000fc60007f1e0ff */
[----:B------:R-:W-:Y:S01]  /*1ac10*/  STL [R1+0x57c], R22 ;  /* 0x00057c1601007387 */ /* 0x000fe20000100800 */
[----:B0-----:R-:W-:Y:S01]  /*1ac20*/  IMAD.X R10, R59, 0x1, R5, P3 ;  /* 0x000000013b0a7824 */ /* 0x001fe200018e0605 */
[----:B------:R-:W-:Y:S02]  /*1ac30*/  IADD3 R11, P3, PT, R26, R8, RZ ;  /* 0x000000081a0b7210 */ /* 0x000fe40007f7e0ff */
[----:B------:R-:W-:Y:S02]  /*1ac40*/  SHF.R.S32.HI R35, RZ, 0x1f, R26 ;  /* 0x0000001fff237819 */ /* 0x000fe4000001141a */
[----:B------:R0:W-:Y:S01]  /*1ac50*/  STL [R1+0x568], R10 ;  /* 0x0005680a01007387 */ /* 0x0001e20000100800 */
[----:B------:R-:W-:-:S03]  /*1ac60*/  IMAD R28, R28, UR36, RZ ;  /* 0x000000241c1c7c24 */ /* 0x000fc6000f8e02ff */
[----:B------:R-:W-:Y:S01]  /*1ac70*/  STL [R1+0x5b4], R48 ;  /* 0x0005b43001007387 */ /* 0x000fe20000100800 */
[----:B0-----:R-:W-:-:S03]  /*1ac80*/  IMAD.X R10, R36, 0x1, R7, P6 ;  /* 0x00000001240a7824 */ /* 0x001fc600030e0607 */
[----:B------:R0:W-:Y:S01]  /*1ac90*/  STL [R1+0x5bc], R11 ;  /* 0x0005bc0b01007387 */ /* 0x0001e20000100800 */
[----:B------:R-:W-:-:S03]  /*1aca0*/  IADD3 R79, P6, PT, R27, R9, RZ ;  /* 0x000000091b4f7210 */ /* 0x000fc60007fde0ff */
[----:B------:R1:W-:Y:S01]  /*1acb0*/  STL [R1+0x570], R10 ;  /* 0x0005700a01007387 */ /* 0x0003e20000100800 */
[----:B0-----:R-:W-:Y:S01]  /*1acc0*/  IMAD.X R11, R36, 0x1, R5, P4 ;  /* 0x00000001240b7824 */ /* 0x001fe200020e0605 */
[----:B------:R-:W-:Y:S01]  /*1acd0*/  IADD3 R21, P4, PT, R27, R8, RZ ;  /* 0x000000081b157210 */ /* 0x000fe20007f9e0ff */
[----:B-1----:R-:W-:-:S03]  /*1ace0*/  IMAD.X R10, R35, 0x1, R7, P0 ;  /* 0x00000001230a7824 */ /* 0x002fc600000e0607 */
[----:B------:R0:W-:Y:S01]  /*1acf0*/  STL [R1+0x578], R11 ;  /* 0x0005780b01007387 */ /* 0x0001e20000100800 */
[----:B------:R-:W-:-:S03]  /*1ad00*/  SHF.R.S32.HI R34, RZ, 0x1f, R27 ;  /* 0x0000001fff227819 */ /* 0x000fc6000001141b */
[----:B------:R-:W-:Y:S01]  /*1ad10*/  STL [R1+0x5c4], R79 ;  /* 0x0005c44f01007387 */ /* 0x000fe20000100800 */
[----:B------:R-:W-:-:S03]  /*1ad20*/  IMAD R29, R29, UR37, RZ ;  /* 0x000000251d1d7c24 */ /* 0x000fc6000f8e02ff */
[----:B------:R1:W-:Y:S01]  /*1ad30*/  STL [R1+0x5b0], R10 ;  /* 0x0005b00a01007387 */ /* 0x0003e20000100800 */
[----:B0-----:R-:W-:-:S03]  /*1ad40*/  IADD3 R11, P0, PT, R28, R9, RZ ;  /* 0x000000091c0b7210 */ /* 0x001fc60007f1e0ff */
[----:B------:R-:W-:Y:S01]  /*1ad50*/  STL [R1+0x5cc], R21 ;  /* 0x0005cc1501007387 */ /* 0x000fe20000100800 */
[----:B------:R-:W-:Y:S01]  /*1ad60*/  SHF.R.S32.HI R6, RZ, 0x1f, R28 ;  /* 0x0000001fff067819 */ /* 0x000fe2000001141c */
[--C-:B-1----:R-:W-:Y:S02]  /*1ad70*/  IMAD.X R10, R35, 0x1, R5.reuse, P3 ;  /* 0x00000001230a7824 */ /* 0x102fe400018e0605 */
[----:B------:R0:W-:Y:S01]  /*1ad80*/  STL [R1+0x5d4], R11 ;  /* 0x0005d40b01007387 */ /* 0x0001e20000100800 */
[----:B------:R-:W-:Y:S01]  /*1ad90*/  IADD3 R20, P3, PT, R28, R8, RZ ;  /* 0x000000081c147210 */ /* 0x000fe20007f7e0ff */
[----:B------:R-:W-:Y:S02]  /*1ada0*/  IMAD R30, R30, UR38, RZ ;  /* 0x000000261e1e7c24 */ /* 0x000fe4000f8e02ff */
[----:B------:R1:W-:Y:S01]  /*1adb0*/  STL [R1+0x5b8], R10 ;  /* 0x0005b80a01007387 */ /* 0x0003e20000100800 */
[C---:B------:R-:W-:Y:S02]  /*1adc0*/  IMAD.X R78, R34.reuse, 0x1, R5, P4 ;  /* 0x00000001224e7824 */ /* 0x040fe400020e0605 */
[----:B0-----:R-:W-:Y:S01]  /*1add0*/  IMAD.X R11, R34, 0x1, R7, P6 ;  /* 0x00000001220b7824 */ /* 0x001fe200030e0607 */
[----:B-1----:R-:W-:-:S04]  /*1ade0*/  IADD3 R10, P6, PT, R29, R9, RZ ;  /* 0x000000091d0a7210 */ /* 0x002fc80007fde0ff */
[----:B------:R0:W-:Y:S01]  /*1adf0*/  STL [R1+0x5c0], R11 ;  /* 0x0005c00b01007387 */ /* 0x0001e20000100800 */
[----:B------:R-:W-:-:S03]  /*1ae00*/  IADD3 R76, P4, PT, R29, R8, RZ ;  /* 0x000000081d4c7210 */ /* 0x000fc60007f9e0ff */
[----:B------:R-:W-:Y:S01]  /*1ae10*/  STL [R1+0x5dc], R20 ;  /* 0x0005dc1401007387 */ /* 0x000fe20000100800 */
[----:B------:R-:W-:-:S03]  /*1ae20*/  SHF.R.S32.HI R2, RZ, 0x1f, R29 ;  /* 0x0000001fff027819 */ /* 0x000fc6000001141d */
[----:B------:R1:W-:Y:S01]  /*1ae30*/  STL [R1+0x614], R10 ;  /* 0x0006140a01007387 */ /* 0x0003e20000100800 */
[C---:B0-----:R-:W-:Y:S02]  /*1ae40*/  IMAD.X R11, R6.reuse, 0x1, R7, P0 ;  /* 0x00000001060b7824 */ /* 0x041fe400000e0607 */
[----:B------:R-:W-:Y:S01]  /*1ae50*/  IMAD.X R6, R6, 0x1, R5, P3 ;  /* 0x0000000106067824 */ /* 0x000fe200018e0605 */
[----:B------:R-:W-:Y:S01]  /*1ae60*/  STL [R1+0x5c8], R78 ;  /* 0x0005c84e01007387 */ /* 0x000fe20000100800 */
[----:B------:R-:W-:Y:S01]  /*1ae70*/  IMAD R31, R31, UR39, RZ ;  /* 0x000000271f1f7c24 */ /* 0x000fe2000f8e02ff */
[----:B-1----:R-:W-:Y:S02]  /*1ae80*/  IADD3 R10, P0, PT, R30, R9, RZ ;  /* 0x000000091e0a7210 */ /* 0x002fe40007f1e0ff */
[----:B------:R-:W-:Y:S01]  /*1ae90*/  STL [R1+0x5d0], R11 ;  /* 0x0005d00b01007387 */ /* 0x000fe20000100800 */
[----:B------:R-:W-:-:S03]  /*1aea0*/  SHF.R.S32.HI R0, RZ, 0x1f, R30 ;  /* 0x0000001fff007819 */ /* 0x000fc6000001141e */
[----:B------:R-:W-:Y:S01]  /*1aeb0*/  STL [R1+0x61c], R76 ;  /* 0x00061c4c01007387 */ /* 0x000fe20000100800 */
[----:B------:R-:W-:-:S03]  /*1aec0*/  IMAD.X R77, R2, 0x1, R5, P4 ;  /* 0x00000001024d7824 */ /* 0x000fc600020e0605 */
[----:B------:R0:W-:Y:S04]  /*1aed0*/  STL [R1+0x624], R10 ;  /* 0x0006240a01007387 */ /* 0x0001e80000100800 */
[----:B------:R1:W-:Y:S01]  /*1aee0*/  STL [R1+0x5d8], R6 ;  /* 0x0005d80601007387 */ /* 0x0003e20000100800 */
[----:B0-----:R-:W-:Y:S01]  /*1aef0*/  IADD3 R10, P3, PT, R30, R8, RZ ;  /* 0x000000081e0a7210 */ /* 0x001fe20007f7e0ff */
[--C-:B-1----:R-:W-:Y:S01]  /*1af00*/  IMAD.X R6, R2, 0x1, R7.reuse, P6 ;  /* 0x0000000102067824 */ /* 0x102fe200030e0607 */
[----:B------:R-:W-:Y:S01]  /*1af10*/  IADD3 R19, P6, PT, R31, R9, RZ ;  /* 0x000000091f137210 */ /* 0x000fe20007fde0ff */
[C---:B------:R-:W-:Y:S02]  /*1af20*/  IMAD.X R2, R0.reuse, 0x1, R7, P0 ;  /* 0x0000000100027824 */ /* 0x040fe400000e0607 */
[----:B------:R0:W-:Y:S01]  /*1af30*/  STL [R1+0x62c], R10 ;  /* 0x00062c0a01007387 */ /* 0x0001e20000100800 */
[----:B------:R-:W-:-:S03]  /*1af40*/  IMAD.X R0, R0, 0x1, R5, P3 ;  /* 0x0000000100007824 */ /* 0x000fc600018e0605 */
[----:B------:R1:W-:Y:S01]  /*1af50*/  STL [R1+0x610], R6 ;  /* 0x0006100601007387 */ /* 0x0003e20000100800 */
[----:B------:R-:W-:-:S03]  /*1af60*/  IADD3 R18, P4, PT, R31, R8, RZ ;  /* 0x000000081f127210 */ /* 0x000fc60007f9e0ff */
[----:B------:R-:W-:Y:S04]  /*1af70*/  STL [R1+0x618], R77 ;  /* 0x0006184d01007387 */ /* 0x000fe80000100800 */
[----:B------:R-:W-:Y:S01]  /*1af80*/  STL [R1+0x634], R19 ;  /* 0x0006341301007387 */ /* 0x000fe20000100800 */
[----:B0-----:R-:W-:-:S03]  /*1af90*/  SHF.R.S32.HI R10, RZ, 0x1f, R31 ;  /* 0x0000001fff0a7819 */ /* 0x001fc6000001141f */
[----:B------:R-:W-:Y:S04]  /*1afa0*/  STL [R1+0x620], R2 ;  /* 0x0006200201007387 */ /* 0x000fe80000100800 */
[----:B------:R0:W-:Y:S01]  /*1afb0*/  STL [R1+0x628], R0 ;  /* 0x0006280001007387 */ /* 0x0001e20000100800 */
[----:B-1----:R-:W-:-:S03]  /*1afc0*/  IADD3 R6, P0, PT, R32, R8, RZ ;  /* 0x0000000820067210 */ /* 0x002fc60007f1e0ff */
[----:B------:R-:W-:Y:S01]  /*1afd0*/  STL [R1+0x63c], R18 ;  /* 0x00063c1201007387 */ /* 0x000fe20000100800 */
[----:B0-----:R-:W-:Y:S01]  /*1afe0*/  IADD3 R0, P3, PT, R32, R9, RZ ;  /* 0x0000000920007210 */ /* 0x001fe20007f7e0ff */
[----:B------:R-:W-:Y:S01]  /*1aff0*/  IMAD.X R2, R10, 0x1, R7, P6 ;  /* 0x000000010a027824 */ /* 0x000fe200030e0607 */
[----:B------:R-:W-:-:S03]  /*1b000*/  SHF.R.S32.HI R11, RZ, 0x1f, R32 ;  /* 0x0000001fff0b7819 */ /* 0x000fc60000011420 */
[----:B------:R0:W-:Y:S01]  /*1b010*/  STL [R1+0x674], R0 ;  /* 0x0006740001007387 */ /* 0x0001e20000100800 */
[----:B------:R-:W-:-:S03]  /*1b020*/  IADD3 R74, P6, PT, R33, R9, RZ ;  /* 0x00000009214a7210 */ /* 0x000fc60007fde0ff */
[----:B------:R-:W-:Y:S01]  /*1b030*/  STL [R1+0x67c], R6 ;  /* 0x00067c0601007387 */ /* 0x000fe20000100800 */
[----:B0-----:R-:W-:-:S03]  /*1b040*/  IMAD.X R0, R10, 0x1, R5, P4 ;  /* 0x000000010a007824 */ /* 0x001fc600020e0605 */
[----:B------:R0:W-:Y:S01]  /*1b050*/  STL [R1+0x630], R2 ;  /* 0x0006300201007387 */ /* 0x0001e20000100800 */
[----:B------:R-:W-:-:S03]  /*1b060*/  IMAD R37, R37, UR41, RZ ;  /* 0x0000002925257c24 */ /* 0x000fc6000f8e02ff */
[----:B------:R1:W-:Y:S01]  /*1b070*/  STL [R1+0x638], R0 ;  /* 0x0006380001007387 */ /* 0x0003e20000100800 */
[----:B------:R-:W-:Y:S01]  /*1b080*/  IADD3 R17, P4, PT, R33, R8, RZ ;  /* 0x0000000821117210 */ /* 0x000fe20007f9e0ff */
[C---:B0-----:R-:W-:Y:S02]  /*1b090*/  IMAD.X R2, R11.reuse, 0x1, R7, P3 ;  /* 0x000000010b027824 */ /* 0x041fe400018e0607 */
[----:B------:R-:W-:Y:S01]  /*1b0a0*/  STL [R1+0x684], R74 ;  /* 0x0006844a01007387 */ /* 0x000fe20000100800 */
[----:B-1----:R-:W-:-:S03]  /*1b0b0*/  IMAD.X R0, R11, 0x1, R5, P0 ;  /* 0x000000010b007824 */ /* 0x002fc600000e0605 */
[----:B------:R-:W-:Y:S01]  /*1b0c0*/  STL [R1+0x670], R2 ;  /* 0x0006700201007387 */ /* 0x000fe20000100800 */
[----:B------:R-:W-:-:S03]  /*1b0d0*/  SHF.R.S32.HI R10, RZ, 0x1f, R33 ;  /* 0x0000001fff0a7819 */ /* 0x000fc60000011421 */
[----:B------:R0:W-:Y:S01]  /*1b0e0*/  STL [R1+0x678], R0 ;  /* 0x0006780001007387 */ /* 0x0001e20000100800 */
[----:B------:R-:W-:-:S03]  /*1b0f0*/  IADD3 R16, P0, PT, R37, R8, RZ ;  /* 0x0000000825107210 */ /* 0x000fc60007f1e0ff */
[----:B------:R-:W-:Y:S01]  /*1b100*/  STL [R1+0x68c], R17 ;  /* 0x00068c1101007387 */ /* 0x000fe20000100800 */
[----:B0-----:R-:W-:-:S03]  /*1b110*/  IADD3 R0, P3, PT, R37, R9, RZ ;  /* 0x0000000925007210 */ /* 0x001fc60007f7e0ff */
[----:B------:R-:W-:Y:S04]  /*1b120*/  STL [R1+0x1020], R37 ;  /* 0x0010202501007387 */ /* 0x000fe80000100800 */
[----:B------:R0:W-:Y:S01]  /*1b130*/  STL [R1+0x694], R0 ;  /* 0x0006940001007387 */ /* 0x0001e20000100800 */
[C---:B------:R-:W-:Y:S01]  /*1b140*/  IMAD.X R75, R10.reuse, 0x1, R7, P6 ;  /* 0x000000010a4b7824 */ /* 0x040fe200030e0607 */
[----:B------:R-:W-:Y:S02]  /*1b150*/  SHF.R.S32.HI R11, RZ, 0x1f, R37 ;  /* 0x0000001fff0b7819 */ /* 0x000fe40000011425 */
[----:B------:R-:W-:Y:S01]  /*1b160*/  STL [R1+0x69c], R16 ;  /* 0x00069c1001007387 */ /* 0x000fe20000100800 */
[----:B0-----:R-:W-:-:S05]  /*1b170*/  IMAD.X R0, R10, 0x1, R5, P4 ;  /* 0x000000010a007824 */ /* 0x001fca00020e0605 */
[----:B------:R0:W-:Y:S01]  /*1b180*/  STL [R1+0x688], R0 ;  /* 0x0006880001007387 */ /* 0x0001e20000100800 */
[C---:B------:R-:W-:Y:S01]  /*1b190*/  IADD3 R73, P4, PT, R38.reuse, R8, RZ ;  /* 0x0000000826497210 */ /* 0x040fe20007f9e0ff */
[----:B------:R-:W-:Y:S02]  /*1b1a0*/  IMAD.X R2, R11, 0x1, R7, P3 ;  /* 0x000000010b027824 */ /* 0x000fe400018e0607 */
[----:B------:R-:W-:Y:S01]  /*1b1b0*/  STL [R1+0x680], R75 ;  /* 0x0006804b01007387 */ /* 0x000fe20000100800 */
[----:B0-----:R-:W-:-:S03]  /*1b1c0*/  IADD3 R0, P6, PT, R38, R9, RZ ;  /* 0x0000000926007210 */ /* 0x001fc60007fde0ff */
[----:B------:R-:W-:Y:S01]  /*1b1d0*/  STL [R1+0x1024], R38 ;  /* 0x0010242601007387 */ /* 0x000fe20000100800 */
[----:B--2---:R-:W-:-:S03]  /*1b1e0*/  IMAD R39, R39, UR12, RZ ;  /* 0x0000000c27277c24 */ /* 0x004fc6000f8e02ff */
[----:B------:R0:W-:Y:S01]  /*1b1f0*/  STL [R1+0x6d4], R0 ;  /* 0x0006d40001007387 */ /* 0x0001e20000100800 */
[----:B------:R-:W-:-:S03]  /*1b200*/  SHF.R.S32.HI R10, RZ, 0x1f, R38 ;  /* 0x0000001fff0a7819 */ /* 0x000fc60000011426 */
[----:B------:R-:W-:Y:S01]  /*1b210*/  STL [R1+0x6dc], R73 ;  /* 0x0006dc4901007387 */ /* 0x000fe20000100800 */
[----:B0-----:R-:W-:-:S03]  /*1b220*/  IMAD.X R0, R11, 0x1, R5, P0 ;  /* 0x000000010b007824 */ /* 0x001fc600000e0605 */
[----:B------:R-:W-:Y:S04]  /*1b230*/  STL [R1+0x690], R2 ;  /* 0x0006900201007387 */ /* 0x000fe80000100800 */
[----:B------:R0:W-:Y:S01]  /*1b240*/  STL [R1+0x698], R0 ;  /* 0x0006980001007387 */ /* 0x0001e20000100800 */
[----:B------:R-:W-:-:S03]  /*1b250*/  IADD3 R92, P3, PT, R39, R9, RZ ;  /* 0x00000009275c7210 */ /* 0x000fc60007f7e0ff */
[----:B------:R-:W-:Y:S01]  /*1b260*/  STL [R1+0x1038], R39 ;  /* 0x0010382701007387 */ /* 0x000fe20000100800 */
[----:B0-----:R-:W-:Y:S01]  /*1b270*/  IADD3 R0, P0, PT, R39, R8, RZ ;  /* 0x0000000827007210 */ /* 0x001fe20007f1e0ff */
[----:B------:R-:W-:Y:S01]  /*1b280*/  IMAD.X R2, R10, 0x1, R7, P6 ;  /* 0x000000010a027824 */ /* 0x000fe200030e0607 */
[----:B------:R-:W-:-:S03]  /*1b290*/  SHF.R.S32.HI R11, RZ, 0x1f, R39 ;  /* 0x0000001fff0b7819 */ /* 0x000fc60000011427 */
[----:B------:R0:W-:Y:S01]  /*1b2a0*/  STL [R1+0x6ec], R0 ;  /* 0x0006ec0001007387 */ /* 0x0001e20000100800 */
[----:B------:R-:W-:Y:S01]  /*1b2b0*/  IADD3 R15, P6, PT, R40, R9, RZ ;  /* 0x00000009280f7210 */ /* 0x000fe20007fde0ff */
[----:B------:R-:W-:Y:S02]  /*1b2c0*/  IMAD.X R72, R11, 0x1, R7, P3 ;  /* 0x000000010b487824 */ /* 0x000fe400018e0607 */
[----:B------:R-:W-:Y:S01]  /*1b2d0*/  STL [R1+0x6e4], R92 ;  /* 0x0006e45c01007387 */ /* 0x000fe20000100800 */
[----:B0-----:R-:W-:-:S03]  /*1b2e0*/  IMAD.X R0, R10, 0x1, R5, P4 ;  /* 0x000000010a007824 */ /* 0x001fc600020e0605 */
[----:B------:R-:W-:Y:S01]  /*1b2f0*/  STL [R1+0x6d0], R2 ;  /* 0x0006d00201007387 */ /* 0x000fe20000100800 */
[----:B------:R-:W-:Y:S02]  /*1b300*/  IADD3 R14, P4, PT, R40, R8, RZ ;  /* 0x00000008280e7210 */ /* 0x000fe40007f9e0ff */
[----:B------:R-:W-:Y:S01]  /*1b310*/  SHF.R.S32.HI R10, RZ, 0x1f, R40 ;  /* 0x0000001fff0a7819 */ /* 0x000fe20000011428 */
[----:B------:R0:W-:Y:S04]  /*1b320*/  STL [R1+0x6d8], R0 ;  /* 0x0006d80001007387 */ /* 0x0001e80000100800 */
[----:B------:R1:W-:Y:S04]  /*1b330*/  STL [R1+0x103c], R40 ;  /* 0x00103c2801007387 */ /* 0x0003e80000100800 */
[----:B------:R-:W-:Y:S01]  /*1b340*/  STL [R1+0x6f4], R15 ;  /* 0x0006f40f01007387 */ /* 0x000fe20000100800 */
[----:B0-----:R-:W-:-:S03]  /*1b350*/  IMAD.X R0, R11, 0x1, R5, P0 ;  /* 0x000000010b007824 */ /* 0x001fc600000e0605 */
[----:B------:R-:W-:Y:S01]  /*1b360*/  STL [R1+0x6fc], R14 ;  /* 0x0006fc0e01007387 */ /* 0x000fe20000100800 */
[----:B------:R-:W-:Y:S01]  /*1b370*/  IMAD.X R2, R10, 0x1, R7, P6 ;  /* 0x000000010a027824 */ /* 0x000fe200030e0607 */
[----:B-1----:R-:W-:Y:S02]  /*1b380*/  IADD3 R40, P3, PT, R41, R9, RZ ;  /* 0x0000000929287210 */ /* 0x002fe40007f7e0ff */
[----:B------:R-:W-:Y:S01]  /*1b390*/  STL [R1+0x6e0], R72 ;  /* 0x0006e04801007387 */ /* 0x000fe20000100800 */
        /* <DEDUP_REMOVED lines=8> */
[C---:B------:R-:W-:Y:S02]  /*1b420*/  IADD3 R70, P4, PT, R42.reuse, R8, RZ ;  /* 0x000000082a467210 */ /* 0x040fe40007f9e0ff */
[----:B0-----:R-:W-:Y:S01]  /*1b430*/  IADD3 R2, P6, PT, R42, R9, RZ ;  /* 0x000000092a027210 */ /* 0x001fe20007fde0ff */
[----:B------:R-:W-:Y:S01]  /*1b440*/  STL [R1+0x73c], R71 ;  /* 0x00073c4701007387 */ /* 0x000fe20000100800 */
[----:B-1----:R-:W-:-:S03]  /*1b450*/  IMAD.X R0, R11, 0x1, R7, P3 ;  /* 0x000000010b007824 */ /* 0x002fc600018e0607 */
[----:B------:R-:W-:Y:S01]  /*1b460*/  STL [R1+0x744], R2 ;  /* 0x0007440201007387 */ /* 0x000fe20000100800 */
[----:B------:R-:W-:Y:S01]  /*1b470*/  IMAD.X R39, R11, 0x1, R5, P0 ;  /* 0x000000010b277824 */ /* 0x000fe200000e0605 */
[----:B------:R-:W-:Y:S02]  /*1b480*/  SHF.R.S32.HI R10, RZ, 0x1f, R42 ;  /* 0x0000001fff0a7819 */ /* 0x000fe4000001142a */
[----:B------:R0:W-:Y:S01]  /*1b490*/  STL [R1+0x730], R0 ;  /* 0x0007300001007387 */ /* 0x0001e20000100800 */
[----:B------:R-:W-:-:S03]  /*1b4a0*/  IMAD R44, R44, UR46, RZ ;  /* 0x0000002e2c2c7c24 */ /* 0x000fc6000f8e02ff */
[----:B------:R-:W-:Y:S01]  /*1b4b0*/  STL [R1+0x74c], R70 ;  /* 0x00074c4601007387 */ /* 0x000fe20000100800 */
[----:B0-----:R-:W-:-:S03]  /*1b4c0*/  IADD3 R0, P3, PT, R43, R9, RZ ;  /* 0x000000092b007210 */ /* 0x001fc60007f7e0ff */
[----:B------:R-:W-:Y:S01]  /*1b4d0*/  STL [R1+0x738], R39 ;  /* 0x0007382701007387 */ /* 0x000fe20000100800 */
[----:B------:R-:W-:-:S03]  /*1b4e0*/  SHF.R.S32.HI R11, RZ, 0x1f, R43 ;  /* 0x0000001fff0b7819 */ /* 0x000fc6000001142b */
[----:B------:R0:W-:Y:S01]  /*1b4f0*/  STL [R1+0x754], R0 ;  /* 0x0007540001007387 */ /* 0x0001e20000100800 */
[-C--:B------:R-:W-:Y:S01]  /*1b500*/  IADD3 R12, P0, PT, R43, R8.reuse, RZ ;  /* 0x000000082b0c7210 */ /* 0x080fe20007f1e0ff */
[C---:B------:R-:W-:Y:S02]  /*1b510*/  IMAD.X R13, R10.reuse, 0x1, R5, P4 ;  /* 0x000000010a0d7824 */ /* 0x040fe400020e0605 */
[--C-:B------:R-:W-:Y:S02]  /*1b520*/  IMAD.X R2, R11, 0x1, R7.reuse, P3 ;  /* 0x000000010b027824 */ /* 0x100fe400018e0607 */
[----:B0-----:R-:W-:Y:S01]  /*1b530*/  IMAD.X R0, R10, 0x1, R7, P6 ;  /* 0x000000010a007824 */ /* 0x001fe200030e0607 */
[C---:B------:R-:W-:Y:S02]  /*1b540*/  IADD3 R38, P6, PT, R44.reuse, R9, RZ ;  /* 0x000000092c267210 */ /* 0x040fe40007fde0ff */
[----:B------:R-:W-:Y:S02]  /*1b550*/  SHF.R.S32.HI R10, RZ, 0x1f, R44 ;  /* 0x0000001fff0a7819 */ /* 0x000fe4000001142c */
[----:B------:R0:W-:Y:S01]  /*1b560*/  STL [R1+0x740], R0 ;  /* 0x0007400001007387 */ /* 0x0001e20000100800 */
[----:B------:R-:W-:-:S03]  /*1b570*/  IADD3 R37, P4, PT, R44, R8, RZ ;  /* 0x000000082c257210 */ /* 0x000fc60007f9e0ff */
[----:B------:R-:W-:Y:S01]  /*1b580*/  STL [R1+0x75c], R12 ;  /* 0x00075c0c01007387 */ /* 0x000fe20000100800 */
[----:B------:R-:W-:-:S03]  /*1b590*/  IADD3 R68, P3, PT, R45, R9, RZ ;  /* 0x000000092d447210 */ /* 0x000fc60007f7e0ff */
[----:B------:R-:W-:Y:S01]  /*1b5a0*/  STL [R1+0x748], R13 ;  /* 0x0007480d01007387 */ /* 0x000fe20000100800 */
[----:B0-----:R-:W-:Y:S01]  /*1b5b0*/  IMAD.X R0, R11, 0x1, R5, P0 ;  /* 0x000000010b007824 */ /* 0x001fe200000e0605 */
[----:B------:R-:W-:Y:S02]  /*1b5c0*/  IADD3 R6, P0, PT, R45, R8, RZ ;  /* 0x000000082d067210 */ /* 0x000fe40007f1e0ff */
[----:B------:R-:W-:Y:S04]  /*1b5d0*/  STL [R1+0x794], R38 ;  /* 0x0007942601007387 */ /* 0x000fe80000100800 */
[----:B------:R0:W-:Y:S04]  /*1b5e0*/  STL [R1+0x750], R2 ;  /* 0x0007500201007387 */ /* 0x0001e80000100800 */
[----:B------:R1:W-:Y:S04]  /*1b5f0*/  STL [R1+0x758], R0 ;  /* 0x0007580001007387 */ /* 0x0003e80000100800 */
[----:B------:R-:W-:Y:S01]  /*1b600*/  STL [R1+0x79c], R37 ;  /* 0x00079c2501007387 */ /* 0x000fe20000100800 */
[----:B0-----:R-:W-:-:S03]  /*1b610*/  IMAD.X R2, R10, 0x1, R7, P6 ;  /* 0x000000010a027824 */ /* 0x001fc600030e0607 */
[----:B------:R-:W-:Y:S01]  /*1b620*/  STL [R1+0x7ac], R6 ;  /* 0x0007ac0601007387 */ /* 0x000fe20000100800 */
[----:B-1----:R-:W-:-:S03]  /*1b630*/  IMAD.X R0, R10, 0x1, R5, P4 ;  /* 0x000000010a007824 */ /* 0x002fc600020e0605 */
[----:B------:R-:W-:Y:S01]  /*1b640*/  STL [R1+0x7a4], R68 ;  /* 0x0007a44401007387 */ /* 0x000fe20000100800 */
[----:B------:R-:W-:-:S03]  /*1b650*/  SHF.R.S32.HI R11, RZ, 0x1f, R45 ;  /* 0x0000001fff0b7819 */ /* 0x000fc6000001142d */
[----:B------:R-:W-:Y:S04]  /*1b660*/  STL [R1+0x790], R2 ;  /* 0x0007900201007387 */ /* 0x000fe80000100800 */
[----:B------:R0:W-:Y:S01]  /*1b670*/  STL [R1+0x798], R0 ;  /* 0x0007980001007387 */ /* 0x0001e20000100800 */
[----:B------:R-:W-:Y:S01]  /*1b680*/  IMAD R47, R47, UR48, RZ ;  /* 0x000000302f2f7c24 */ /* 0x000fe2000f8e02ff */
[----:B------:R-:W-:Y:S02]  /*1b690*/  SHF.R.S32.HI R10, RZ, 0x1f, R46 ;  /* 0x0000001fff0a7819 */ /* 0x000fe4000001142e */
[C---:B------:R-:W-:Y:S02]  /*1b6a0*/  IADD3 R36, P4, PT, R46.reuse, R8, RZ ;  /* 0x000000082e247210 */ /* 0x040fe40007f9e0ff */
[----:B0-----:R-:W-:Y:S01]  /*1b6b0*/  IADD3 R0, P6, PT, R46, R9, RZ ;  /* 0x000000092e007210 */ /* 0x001fe20007fde0ff */
[----:B------:R-:W-:-:S04]  /*1b6c0*/  IMAD.X R69, R11, 0x1, R7, P3 ;  /* 0x000000010b457824 */ /* 0x000fc800018e0607 */
[----:B------:R0:W-:Y:S01]  /*1b6d0*/  STL [R1+0x7b4], R0 ;  /* 0x0007b40001007387 */ /* 0x0001e20000100800 */
[-C--:B------:R-:W-:Y:S01]  /*1b6e0*/  IADD3 R35, P3, PT, R47, R9.reuse, RZ ;  /* 0x000000092f237210 */ /* 0x080fe20007f7e0ff */
[----:B------:R-:W-:Y:S02]  /*1b6f0*/  IMAD.X R2, R10, 0x1, R7, P6 ;  /* 0x000000010a027824 */ /* 0x000fe400030e0607 */
[----:B------:R-:W-:Y:S01]  /*1b700*/  STL [R1+0x7bc], R36 ;  /* 0x0007bc2401007387 */ /* 0x000fe20000100800 */
[----:B0-----:R-:W-:Y:S01]  /*1b710*/  IMAD.X R0, R11, 0x1, R5, P0 ;  /* 0x000000010b007824 */ /* 0x001fe200000e0605 */
[----:B------:R-:W-:Y:S02]  /*1b720*/  SHF.R.S32.HI R11, RZ, 0x1f, R47 ;  /* 0x0000001fff0b7819 */ /* 0x000fe4000001142f */
[----:B------:R-:W-:Y:S02]  /*1b730*/  IADD3 R67, P0, PT, R47, R8, RZ ;  /* 0x000000082f437210 */ /* 0x000fe40007f1e0ff */
[----:B------:R0:W-:Y:S01]  /*1b740*/  STL [R1+0x7a8], R0 ;  /* 0x0007a80001007387 */ /* 0x0001e20000100800 */
[----:B------:R-:W-:-:S03]  /*1b750*/  IADD3 R66, P6, PT, R49, R9, RZ ;  /* 0x0000000931427210 */ /* 0x000fc60007fde0ff */
[----:B------:R-:W-:Y:S01]  /*1b760*/  STL [R1+0x7a0], R69 ;  /* 0x0007a04501007387 */ /* 0x000fe20000100800 */
[----:B------:R-:W-:-:S03]  /*1b770*/  IMAD R51, R51, UR49, RZ ;  /* 0x0000003133337c24 */ /* 0x000fc6000f8e02ff */
[----:B------:R-:W-:Y:S01]  /*1b780*/  STL [R1+0x7f4], R35 ;  /* 0x0007f42301007387 */ /* 0x000fe20000100800 */
[----:B0-----:R-:W-:Y:S01]  /*1b790*/  IMAD.X R0, R10, 0x1, R5, P4 ;  /* 0x000000010a007824 */ /* 0x001fe200020e0605 */
[----:B------:R-:W-:Y:S02]  /*1b7a0*/  IADD3 R6, P4, PT, R49, R8, RZ ;  /* 0x0000000831067210 */ /* 0x000fe40007f9e0ff */
[----:B------:R0:W-:Y:S01]  /*1b7b0*/  STL [R1+0x7b0], R2 ;  /* 0x0007b00201007387 */ /* 0x0001e20000100800 */
[----:B------:R-:W-:-:S03]  /*1b7c0*/  SHF.R.S32.HI R10, RZ, 0x1f, R49 ;  /* 0x0000001fff0a7819 */ /* 0x000fc60000011431 */
[----:B------:R1:W-:Y:S04]  /*1b7d0*/  STL [R1+0x7b8], R0 ;  /* 0x0007b80001007387 */ /* 0x0003e80000100800 */
[----:B------:R-:W-:Y:S01]  /*1b7e0*/  STL [R1+0x7fc], R67 ;  /* 0x0007fc4301007387 */ /* 0x000fe20000100800 */
[----:B0-----:R-:W-:-:S03]  /*1b7f0*/  IMAD.X R2, R11, 0x1, R7, P3 ;  /* 0x000000010b027824 */ /* 0x001fc600018e0607 */
[----:B------:R0:W-:Y:S01]  /*1b800*/  STL [R1+0x80c], R6 ;  /* 0x00080c0601007387 */ /* 0x0001e20000100800 */
[----:B-1----:R-:W-:Y:S01]  /*1b810*/  IMAD.X R0, R11, 0x1, R5, P0 ;  /* 0x000000010b007824 */ /* 0x002fe200000e0605 */
[----:B------:R-:W-:Y:S02]  /*1b820*/  IADD3 R65, P3, PT, R51, R9, RZ ;  /* 0x0000000933417210 */ /* 0x000fe40007f7e0ff */
[----:B------:R-:W-:Y:S01]  /*1b830*/  STL [R1+0x804], R66 ;  /* 0x0008044201007387 */ /* 0x000fe20000100800 */
[----:B------:R-:W-:-:S03]  /*1b840*/  SHF.R.S32.HI R11, RZ, 0x1f, R51 ;  /* 0x0000001fff0b7819 */ /* 0x000fc60000011433 */
[----:B------:R1:W-:Y:S01]  /*1b850*/  STL [R1+0x7f0], R2 ;  /* 0x0007f00201007387 */ /* 0x0003e20000100800 */
[----:B------:R-:W-:-:S03]  /*1b860*/  IADD3 R34, P0, PT, R51, R8, RZ ;  /* 0x0000000833227210 */ /* 0x000fc60007f1e0ff */
[----:B------:R2:W-:Y:S01]  /*1b870*/  STL [R1+0x7f8], R0 ;  /* 0x0007f80001007387 */ /* 0x0005e20000100800 */
[--C-:B0-----:R-:W-:Y:S02]  /*1b880*/  IMAD.X R6, R11, 0x1, R7.reuse, P3 ;  /* 0x000000010b067824 */ /* 0x101fe400018e0607 */
[----:B-1----:R-:W-:Y:S01]  /*1b890*/  IMAD.X R2, R10, 0x1, R7, P6 ;  /* 0x000000010a027824 */ /* 0x002fe200030e0607 */
[----:B------:R-:W-:Y:S01]  /*1b8a0*/  STL [R1+0x814], R65 ;  /* 0x0008144101007387 */ /* 0x000fe20000100800 */
[----:B------:R-:W-:Y:S01]  /*1b8b0*/  IADD3 R64, P6, PT, R52, R9, RZ ;  /* 0x0000000934407210 */ /* 0x000fe20007fde0ff */
[----:B--2---:R-:W-:Y:S02]  /*1b8c0*/  IMAD.X R0, R10, 0x1, R5, P4 ;  /* 0x000000010a007824 */ /* 0x004fe400020e0605 */
[----:B------:R0:W-:Y:S01]  /*1b8d0*/  STL [R1+0x800], R2 ;  /* 0x0008000201007387 */ /* 0x0001e20000100800 */
[----:B------:R-:W-:-:S03]  /*1b8e0*/  SHF.R.S32.HI R10, RZ, 0x1f, R52 ;  /* 0x0000001fff0a7819 */ /* 0x000fc60000011434 */
[----:B------:R1:W-:Y:S01]  /*1b8f0*/  STL [R1+0x808], R0 ;  /* 0x0008080001007387 */ /* 0x0003e20000100800 */
[----:B------:R-:W-:-:S03]  /*1b900*/  IMAD R56, R56, UR51, RZ ;  /* 0x0000003338387c24 */ /* 0x000fc6000f8e02ff */
[----:B------:R-:W-:Y:S01]  /*1b910*/  STL [R1+0x81c], R34 ;  /* 0x00081c2201007387 */ /* 0x000fe20000100800 */
[----:B0-----:R-:W-:-:S03]  /*1b920*/  IMAD.X R2, R11, 0x1, R5, P0 ;  /* 0x000000010b027824 */ /* 0x001fc600000e0605 */
[----:B------:R-:W-:Y:S01]  /*1b930*/  STL [R1+0x854], R64 ;  /* 0x0008544001007387 */ /* 0x000fe20000100800 */
[----:B-1----:R-:W-:-:S03]  /*1b940*/  IADD3 R0, P4, PT, R52, R8, RZ ;  /* 0x0000000834007210 */ /* 0x002fc60007f9e0ff */
[----:B------:R-:W-:Y:S01]  /*1b950*/  STL [R1+0x810], R6 ;  /* 0x0008100601007387 */ /* 0x000fe20000100800 */
[----:B------:R-:W-:Y:S02]  /*1b960*/  SHF.R.S32.HI R11, RZ, 0x1f, R54 ;  /* 0x0000001fff0b7819 */ /* 0x000fe40000011436 */
[C---:B------:R-:W-:Y:S01]  /*1b970*/  IADD3 R62, P3, PT, R54.reuse, R9, RZ ;  /* 0x00000009363e7210 */ /* 0x040fe20007f7e0ff */
[----:B------:R0:W-:Y:S01]  /*1b980*/  STL [R1+0x818], R2 ;  /* 0x0008180201007387 */ /* 0x0001e20000100800 */
[----:B------:R-:W-:Y:S01]  /*1b990*/  IADD3 R91, P0, PT, R54, R8, RZ ;  /* 0x00000008365b7210 */ /* 0x000fe20007f1e0ff */
[----:B------:R-:W-:Y:S02]  /*1b9a0*/  IMAD.X R61, R10, 0x1, R5, P4 ;  /* 0x000000010a3d7824 */ /* 0x000fe400020e0605 */
[----:B------:R-:W-:Y:S01]  /*1b9b0*/  STL [R1+0x85c], R0 ;  /* 0x00085c0001007387 */ /* 0x000fe20000100800 */
[----:B------:R-:W-:-:S03]  /*1b9c0*/  IMAD.X R63, R11, 0x1, R7, P3 ;  /* 0x000000010b3f7824 */ /* 0x000fc600018e0607 */
[----:B------:R-:W2:Y:S01]  /*1b9d0*/  LDL.LU R58, [R1+0x128] ;  /* 0x00012800013a7983 */ /* 0x000ea20000300800 */
[----:B0-----:R-:W-:Y:S01]  /*1b9e0*/  IMAD.X R2, R10, 0x1, R7, P6 ;  /* 0x000000010a027824 */ /* 0x001fe200030e0607 */
[----:B------:R-:W-:Y:S02]  /*1b9f0*/  IADD3 R60, P6, PT, R56, R9, RZ ;  /* 0x00000009383c7210 */ /* 0x000fe40007fde0ff */
[----:B------:R-:W3:Y:S01]  /*1ba00*/  LDL.LU R59, [R1+0x120] ;  /* 0x00012000013b7983 */ /* 0x000ee20000300800 */
[----:B------:R-:W-:-:S03]  /*1ba10*/  IMAD.X R93, R11, 0x1, R5, P0 ;  /* 0x000000010b5d7824 */ /* 0x000fc600000e0605 */
[----:B------:R0:W-:Y:S01]  /*1ba20*/  STL [R1+0x850], R2 ;  /* 0x0008500201007387 */ /* 0x0001e20000100800 */
[----:B------:R-:W-:-:S03]  /*1ba30*/  IADD3 R90, P0, PT, R57, R9, RZ ;  /* 0x00000009395a7210 */ /* 0x000fc60007f1e0ff */
[----:B------:R-:W-:Y:S01]  /*1ba40*/  STL [R1+0x864], R62 ;  /* 0x0008643e01007387 */ /* 0x000fe20000100800 */
[----:B------:R-:W-:-:S03]  /*1ba50*/  SHF.R.S32.HI R10, RZ, 0x1f, R56 ;  /* 0x0000001fff0a7819 */ /* 0x000fc60000011438 */
[----:B------:R-:W-:Y:S01]  /*1ba60*/  STL [R1+0x86c], R91 ;  /* 0x00086c5b01007387 */ /* 0x000fe20000100800 */
[----:B0-----:R-:W-:-:S03]  /*1ba70*/  IADD3 R2, P4, PT, R56, R8, RZ ;  /* 0x0000000838027210 */ /* 0x001fc60007f9e0ff */
[----:B------:R-:W-:Y:S01]  /*1ba80*/  STL [R1+0x858], R61 ;  /* 0x0008583d01007387 */ /* 0x000fe20000100800 */
[----:B------:R-:W-:Y:S01]  /*1ba90*/  IADD3 R6, P3, PT, R57, R8, RZ ;  /* 0x0000000839067210 */ /* 0x000fe20007f7e0ff */
[----:B------:R-:W-:Y:S02]  /*1baa0*/  IMAD R80, R80, UR53, RZ ;  /* 0x0000003550507c24 */ /* 0x000fe4000f8e02ff */
[----:B------:R-:W-:Y:S04]  /*1bab0*/  STL [R1+0x874], R60 ;  /* 0x0008743c01007387 */ /* 0x000fe80000100800 */
[----:B------:R-:W-:Y:S04]  /*1bac0*/  STL [R1+0x860], R63 ;  /* 0x0008603f01007387 */ /* 0x000fe80000100800 */
[----:B------:R-:W-:Y:S04]  /*1bad0*/  STL [R1+0x878], R2 ;  /* 0x0008780201007387 */ /* 0x000fe80000100800 */
[----:B------:R-:W-:Y:S04]  /*1bae0*/  STL [R1+0x868], R93 ;  /* 0x0008685d01007387 */ /* 0x000fe80000100800 */
[----:B------:R-:W4:Y:S04]  /*1baf0*/  LDL.LU R55, [R1+0x11c] ;  /* 0x00011c0001377983 */ /* 0x000f280000300800 */
[----:B------:R0:W-:Y:S04]  /*1bb00*/  STL [R1+0x8ac], R90 ;  /* 0x0008ac5a01007387 */ /* 0x0001e80000100800 */
[----:B------:R1:W-:Y:S01]  /*1bb10*/  STL [R1+0x8b0], R6 ;  /* 0x0008b00601007387 */ /* 0x0003e20000100800 */
[----:B0-----:R-:W-:Y:S01]  /*1bb20*/  IMAD.X R90, R10, 0x1, R7, P6 ;  /* 0x000000010a5a7824 */ /* 0x001fe200030e0607 */
[----:B-1----:R-:W-:-:S02]  /*1bb30*/  IADD3 R6, P6, PT, R80, R9, RZ ;  /* 0x0000000950067210 */ /* 0x002fc40007fde0ff */
[----:B------:R-:W2:Y:S01]  /*1bb40*/  LDL R9, [R1+0x3c0] ;  /* 0x0003c00001097983 */ /* 0x000ea20000100800 */
[----:B------:R-:W-:-:S03]  /*1bb50*/  SHF.R.S32.HI R11, RZ, 0x1f, R57 ;  /* 0x0000001fff0b7819 */ /* 0x000fc60000011439 */
[----:B------:R0:W-:Y:S04]  /*1bb60*/  STL [R1+0x328], R6 ;  /* 0x0003280601007387 */ /* 0x0001e80000100800 */
[----:B------:R-:W-:Y:S01]  /*1bb70*/  STL [R1+0x870], R90 ;  /* 0x0008705a01007387 */ /* 0x000fe20000100800 */
[----:B0-----:R-:W-:Y:S01]  /*1bb80*/  IMAD.X R6, R10, 0x1, R5, P4 ;  /* 0x000000010a067824 */ /* 0x001fe200020e0605 */
[----:B------:R-:W-:-:S05]  /*1bb90*/  IADD3 R8, P4, PT, R80, R8, RZ ;  /* 0x0000000850087210 */ /* 0x000fca0007f9e0ff */
[----:B------:R0:W-:Y:S01]  /*1bba0*/  STL [R1+0x324], R8 ;  /* 0x0003240801007387 */ /* 0x0001e20000100800 */
[----:B------:R-:W-:-:S03]  /*1bbb0*/  SHF.R.S32.HI R80, RZ, 0x1f, R80 ;  /* 0x0000001fff507819 */ /* 0x000fc60000011450 */
[----:B------:R-:W-:Y:S01]  /*1bbc0*/  STL [R1+0x310], R6 ;  /* 0x0003100601007387 */ /* 0x000fe20000100800 */
[----:B0-----:R-:W-:-:S05]  /*1bbd0*/  IMAD.X R8, R11, 0x1, R7, P0 ;  /* 0x000000010b087824 */ /* 0x001fca00000e0607 */
[----:B------:R0:W-:Y:S02]  /*1bbe0*/  STL [R1+0x314], R8 ;  /* 0x0003140801007387 */ /* 0x0001e40000100800 */
[----:B0-----:R-:W-:-:S05]  /*1bbf0*/  IMAD.X R8, R11, 0x1, R5, P3 ;  /* 0x000000010b087824 */ /* 0x001fca00018e0605 */
[----:B------:R0:W-:Y:S02]  /*1bc00*/  STL [R1+0x320], R8 ;  /* 0x0003200801007387 */ /* 0x0001e40000100800 */
[----:B0-----:R-:W-:-:S05]  /*1bc10*/  IMAD.X R8, R80, 0x1, R7, P6 ;  /* 0x0000000150087824 */ /* 0x001fca00030e0607 */
[----:B------:R0:W-:Y:S01]  /*1bc20*/  STL [R1+0x318], R8 ;  /* 0x0003180801007387 */ /* 0x0001e20000100800 */
[----:B------:R-:W-:Y:S01]  /*1bc30*/  PRMT R33, RZ, 0x7610, R33 ;  /* 0x00007610ff217816 */ /* 0x000fe20000000021 */
[----:B0-----:R-:W-:-:S05]  /*1bc40*/  IMAD.X R8, R80, 0x1, R5, P4 ;  /* 0x0000000150087824 */ /* 0x001fca00020e0605 */
[----:B------:R0:W-:Y:S02]  /*1bc50*/  STL [R1+0x31c], R8 ;  /* 0x00031c0801007387 */ /* 0x0001e40000100800 */
[----:B0-----:R-:W-:-:S05]  /*1bc60*/  @P1 IMAD.MOV.U32 R8, RZ, RZ, R3 ;  /* 0x000000ffff081224 */ /* 0x001fca00078e0003 */
[----:B--2---:R-:W2:Y:S04]  /*1bc70*/  @P1 LDG.E.U8 R33, desc[UR20][R8.64] ;  /* 0x0000001408211981 */ /* 0x004ea8000c1e1100 */
[----:B------:R-:W3:Y:S04]  /*1bc80*/  LDL R8, [R1+0x3c8] ;  /* 0x0003c80001087983 */ /* 0x000ee80000100800 */
[----:B------:R-:W3:Y:S01]  /*1bc90*/  LDL R9, [R1+0x3cc] ;  /* 0x0003cc0001097983 */ /* 0x000ee20000100800 */
[----:B------:R-:W0:Y:S01]  /*1bca0*/  S2R R3, SR_TID.X ;  /* 0x0000000000037919 */ /* 0x000e220000002100 */
[----:B------:R-:W-:-:S02]  /*1bcb0*/  PRMT R32, RZ, 0x7610, R32 ;  /* 0x00007610ff207816 */ /* 0x000fc40000000020 */
[----:B0-----:R-:W-:-:S04]  /*1bcc0*/  LOP3.LUT R3, R3, 0x7f, RZ, 0xc0, !PT ;  /* 0x0000007f03037812 */ /* 0x001fc800078ec0ff */
[----:B------:R-:W-:-:S05]  /*1bcd0*/  LOP3.LUT R3, R3, 0x20, RZ, 0x3c, !PT ;  /* 0x0000002003037812 */ /* 0x000fca00078e3cff */
[----:B------:R-:W-:Y:S04]  /*1bce0*/  STS.U8 [R3+UR8+0x1100], R58 ;  /* 0x0011003a03007988 */ /* 0x000fe80008000008 */
[----:B--2---:R0:W-:Y:S04]  /*1bcf0*/  STL [R1+0xfa8], R33 ;  /* 0x000fa82101007387 */ /* 0x0041e80000100800 */
[----:B0-----:R-:W2:Y:S01]  /*1bd00*/  LDL R33, [R1+0x3ec] ;  /* 0x0003ec0001217983 */ /* 0x001ea20000100800 */
[----:B---3--:R-:W-:-:S03]  /*1bd10*/  @P5 LOP3.LUT R9, R9, R8, RZ, 0x3c, !PT ;  /* 0x0000000809095212 */ /* 0x008fc600078e3cff */
[----:B------:R-:W3:Y:S01]  /*1bd20*/  LDL.LU R58, [R1+0x10ac] ;  /* 0x0010ac00013a7983 */ /* 0x000ee20000300800 */
[----:B------:R-:W-:-:S04]  /*1bd30*/  @P5 LOP3.LUT R8, R9, R8, RZ, 0x3c, !PT ;  /* 0x0000000809085212 */ /* 0x000fc800078e3cff */
[----:B------:R-:W-:-:S05]  /*1bd40*/  @P5 LOP3.LUT R9, R9, R8, RZ, 0x3c, !PT ;  /* 0x0000000809095212 */ /* 0x000fca00078e3cff */
[----:B------:R-:W2:Y:S04]  /*1bd50*/  @P5 LDG.E.U8 R32, desc[UR20][R8.64] ;  /* 0x0000001408205981 */ /* 0x000ea8000c1e1100 */
[----:B------:R-:W4:Y:S04]  /*1bd60*/  LDL R8, [R1+0x3d0] ;  /* 0x0003d00001087983 */ /* 0x000f280000100800 */
[----:B------:R-:W4:Y:S04]  /*1bd70*/  LDL R9, [R1+0x3d4] ;  /* 0x0003d40001097983 */ /* 0x000f280000100800 */
[----:B------:R-:W-:Y:S01]  /*1bd80*/  STS.U8 [R3+UR8+0x5100], R59 ;  /* 0x0051003b03007988 */ /* 0x000fe20008000008 */
[----:B---3--:R-:W-:-:S03]  /*1bd90*/  PRMT R58, RZ, 0x7610, R58 ;  /* 0x00007610ff3a7816 */ /* 0x008fc6000000003a */
[----:B--2---:R0:W-:Y:S04]  /*1bda0*/  STL [R1+0xfc0], R32 ;  /* 0x000fc02001007387 */ /* 0x0041e80000100800 */
[----:B0-----:R-:W2:Y:S01]  /*1bdb0*/  LDL R32, [R1+0x3e4] ;  /* 0x0003e40001207983 */ /* 0x001ea20000100800 */
[----:B----4-:R-:W-:-:S03]  /*1bdc0*/  @P1 LOP3.LUT R9, R9, R8, RZ, 0x3c, !PT ;  /* 0x0000000809091212 */ /* 0x010fc600078e3cff */
[----:B------:R-:W3:Y:S01]  /*1bdd0*/  LDL.LU R59, [R1+0x10a8] ;  /* 0x0010a800013b7983 */ /* 0x000ee20000300800 */
[----:B------:R-:W-:-:S04]  /*1bde0*/  @P1 LOP3.LUT R8, R9, R8, RZ, 0x3c, !PT ;  /* 0x0000000809081212 */ /* 0x000fc800078e3cff */
[----:B------:R-:W-:-:S05]  /*1bdf0*/  @P1 LOP3.LUT R9, R9, R8, RZ, 0x3c, !PT ;  /* 0x0000000809091212 */ /* 0x000fca00078e3cff */
[----:B------:R-:W3:Y:S04]  /*1be00*/  @P1 LDG.E.U8 R58, desc[UR20][R8.64] ;  /* 0x00000014083a1981 */ /* 0x000ee8000c1e1100 */
[----:B------:R-:W4:Y:S04]  /*1be10*/  LDL R8, [R1+0x3d8] ;  /* 0x0003d80001087983 */ /* 0x000f280000100800 */
[----:B------:R-:W4:Y:S01]  /*1be20*/  LDL R9, [R1+0x3dc] ;  /* 0x0003dc0001097983 */ /* 0x000f220000100800 */
[----:B------:R-:W-:-:S03]  /*1be30*/  PRMT R57, RZ, 0x7610, R57 ;  /* 0x00007610ff397816 */ /* 0x000fc60000000039 */
[----:B------:R-:W-:Y:S04]  /*1be40*/  STS.U8 [R3+UR8+0x1500], R55 ;  /* 0x0015003703007988 */ /* 0x000fe80008000008 */
[----:B---3--:R0:W-:Y:S04]  /*1be50*/  STL.64 [R1+0xfb8], R58 ;  /* 0x000fb83a01007387 */ /* 0x0081e80000100a00 */
[----:B0-----:R-:W3:Y:S01]  /*1be60*/  LDL.LU R58, [R1+0x10c] ;  /* 0x00010c00013a7983 */ /* 0x001ee20000300800 */
[----:B----4-:R-:W-:-:S03]  /*1be70*/  @P5 LOP3.LUT R9, R9, R8, RZ, 0x3c, !PT ;  /* 0x0000000809095212 */ /* 0x010fc600078e3cff */
[----:B------:R-:W4:Y:S01]  /*1be80*/  LDL R59, [R1+0x43c] ;  /* 0x00043c00013b7983 */ /* 0x000f220000100800 */
[----:B------:R-:W-:-:S03]  /*1be90*/  @P5 LOP3.LUT R8, R9, R8, RZ, 0x3c, !PT ;  /* 0x0000000809085212 */ /* 0x000fc600078e3cff */
[----:B------:R-:W2:Y:S01]  /*1bea0*/  LDL.LU R55, [R1+0x10a4] ;  /* 0x0010a40001377983 */ /* 0x000ea20000300800 */
[----:B------:R-:W-:-:S05]  /*1beb0*/  @P5 LOP3.LUT R9, R9, R8, RZ, 0x3c, !PT ;  /* 0x0000000809095212 */ /* 0x000fca00078e3cff */
[----:B------:R2:W2:Y:S04]  /*1bec0*/  @P5 LDG.E.U8 R57, desc[UR20][R8.64] ;  /* 0x0000001408395981 */ /* 0x0004a8000c1e1100 */
[----:B------:R-:W2:Y:S04]  /*1bed0*/  LDL.LU R8, [R1+0x118] ;  /* 0x0001180001087983 */ /* 0x000ea80000300800 */
[----:B------:R-:W3:Y:S01]  /*1bee0*/  LDL R9, [R1+0x3e0] ;  /* 0x0003e00001097983 */ /* 0x000ee20000100800 */
[----:B------:R-:W-:-:S03]  /*1bef0*/  PRMT R89, RZ, 0x7610, R89 ;  /* 0x00007610ff597816 */ /* 0x000fc60000000059 */
[----:B--2---:R0:W-:Y:S02]  /*1bf00*/  STS.U8 [R3+UR8+0x5500], R8 ;  /* 0x0055000803007988 */ /* 0x0041e40008000008 */
[----:B0-----:R-:W-:Y:S02]  /*1bf10*/  @P1 IMAD.MOV.U32 R8, RZ, RZ, R32 ;  /* 0x000000ffff081224 */ /* 0x001fe400078e0020 */
[----:B------:R-:W2:Y:S04]  /*1bf20*/  LDL R32, [R1+0x44c] ;  /* 0x00044c0001207983 */ /* 0x000ea80000100800 */
[----:B---3--:R0:W3:Y:S04]  /*1bf30*/  @P1 LDG.E.U8 R89, desc[UR20][R8.64] ;  /* 0x0000001408591981 */ /* 0x0080e8000c1e1100 */
[----:B------:R-:W2:Y:S04]  /*1bf40*/  LDL.LU R8, [R1+0x110] ;  /* 0x0001100001087983 */ /* 0x000ea80000300800 */
[----:B------:R-:W3:Y:S01]  /*1bf50*/  LDL R9, [R1+0x3e8] ;  /* 0x0003e80001097983 */ /* 0x000ee20000100800 */
[----:B------:R-:W-:-:S03]  /*1bf60*/  PRMT R88, RZ, 0x7610, R88 ;  /* 0x00007610ff587816 */ /* 0x000fc60000000058 */
[----:B--2---:R0:W-:Y:S02]  /*1bf70*/  STS.U8 [R3+UR8+0x1900], R8 ;  /* 0x0019000803007988 */ /* 0x0041e40008000008 */
[----:B0-----:R-:W-:Y:S02]  /*1bf80*/  @P5 IMAD.MOV.U32 R8, RZ, RZ, R33 ;  /* 0x000000ffff085224 */ /* 0x001fe400078e0021 */
[----:B------:R-:W2:Y:S04]  /*1bf90*/  LDL.LU R33, [R1+0xf4] ;  /* 0x0000f40001217983 */ /* 0x000ea80000300800 */
[----:B---3--:R-:W3:Y:S04]  /*1bfa0*/  @P5 LDG.E.U8 R88, desc[UR20][R8.64] ;  /* 0x0000001408585981 */ /* 0x008ee8000c1e1100 */
[----:B------:R-:W2:Y:S04]  /*1bfb0*/  LDL R8, [R1+0x430] ;  /* 0x0004300001087983 */ /* 0x000ea80000100800 */
[----:B------:R-:W2:Y:S01]  /*1bfc0*/  LDL R9, [R1+0x434] ;  /* 0x0004340001097983 */ /* 0x000ea20000100800 */
[----:B------:R-:W-:-:S03]  /*1bfd0*/  PRMT R31, RZ, 0x7610, R31 ;  /* 0x00007610ff1f7816 */ /* 0x000fc6000000001f */
[----:B------:R-:W-:Y:S04]  /*1bfe0*/  STS.U8 [R3+UR8+0x5900], R58 ;  /* 0x0059003a03007988 */ /* 0x000fe80008000008 */
[----:B---3--:R0:W-:Y:S04]  /*1bff0*/  STL.64 [R1+0xfb0], R88 ;  /* 0x000fb05801007387 */ /* 0x0081e80000100a00 */
[----:B0-----:R-:W3:Y:S01]  /*1c000*/  LDL.LU R88, [R1+0xf8] ;  /* 0x0000f80001587983 */ /* 0x001ee20000300800 */
[----:B--2---:R-:W-:-:S03]  /*1c010*/  @P1 LOP3.LUT R9, R9, R8, RZ, 0x3c, !PT ;  /* 0x0000000809091212 */ /* 0x004fc600078e3cff */
[----:B------:R-:W2:Y:S01]  /*1c020*/  LDL R89, [R1+0x458] ;  /* 0x0004580001597983 */ /* 0x000ea20000100800 */
[----:B------:R-:W-:-:S03]  /*1c030*/  @P1 LOP3.LUT R8, R9, R8, RZ, 0x3c, !PT ;  /* 0x0000000809081212 */ /* 0x000fc600078e3cff */
[----:B------:R-:W2:Y:S01]  /*1c040*/  LDL R58, [R1+0x45c] ;  /* 0x00045c00013a7983 */ /* 0x000ea20000100800 */
[----:B------:R-:W-:-:S05]  /*1c050*/  @P1 LOP3.LUT R9, R9, R8, RZ, 0x3c, !PT ;  /* 0x0000000809091212 */ /* 0x000fca00078e3cff */
[----:B------:R4:W2:Y:S04]  /*1c060*/  @P1 LDG.E.U8 R31, desc[UR20][R8.64] ;  /* 0x00000014081f1981 */ /* 0x0008a8000c1e1100 */
[----:B------:R-:W2:Y:S01]  /*1c070*/  LDL.LU R9, [R1+0x108] ;  /* 0x0001080001097983 */ /* 0x000ea20000300800 */
[----:B------:R-:W-:Y:S01]  /*1c080*/  PRMT R30, RZ, 0x7610, R30 ;  /* 0x00007610ff1e7816 */ /* 0x000fe2000000001e */
[----:B----4-:R-:W-:Y:S02]  /*1c090*/  @P5 IMAD.MOV.U32 R8, RZ, RZ, R59 ;  /* 0x000000ffff085224 */ /* 0x010fe400078e003b */
[----:B--2---:R0:W-:Y:S02]  /*1c0a0*/  STS.U8 [R3+UR8+0x1d00], R9 ;  /* 0x001d000903007988 */ /* 0x0041e40008000008 */
[----:B0-----:R-:W-:-:S02]  /*1c0b0*/  @P5 IMAD.MOV.U32 R9, RZ, RZ, R55 ;  /* 0x000000ffff095224 */ /* 0x001fc400078e0037 */
[----:B------:R-:W2:Y:S04]  /*1c0c0*/  LDL.LU R55, [R1+0x10a0] ;  /* 0x0010a00001377983 */ /* 0x000ea80000300800 */
[----:B------:R-:W4:Y:S04]  /*1c0d0*/  @P5 LDG.E.U8 R30, desc[UR20][R8.64] ;  /* 0x00000014081e5981 */ /* 0x000f28000c1e1100 */
[----:B------:R-:W2:Y:S04]  /*1c0e0*/  LDL R59, [R1+0x494] ;  /* 0x00049400013b7983 */ /* 0x000ea80000100800 */
[----:B------:R-:W2:Y:S04]  /*1c0f0*/  LDL R8, [R1+0x440] ;  /* 0x0004400001087983 */ /* 0x000ea80000100800 */
[----:B------:R-:W2:Y:S04]  /*1c100*/  LDL R9, [R1+0x444] ;  /* 0x0004440001097983 */ /* 0x000ea80000100800 */
[----:B----4-:R0:W-:Y:S04]  /*1c110*/  STL.64 [R1+0xfc8], R30 ;  /* 0x000fc81e01007387 */ /* 0x0101e80000100a00 */
[----:B0-----:R-:W4:Y:S01]  /*1c120*/  LDL.LU R30, [R1+0xfc] ;  /* 0x0000fc00011e7983 */ /* 0x001f220000300800 */
[----:B--2---:R-:W-:-:S02]  /*1c130*/  @P1 LOP3.LUT R9, R9, R8, RZ, 0x3c, !PT ;  /* 0x0000000809091212 */ /* 0x004fc400078e3cff */
[----:B------:R-:W-:Y:S01]  /*1c140*/  PRMT R56, RZ, 0x7610, R56 ;  /* 0x00007610ff387816 */ /* 0x000fe20000000038 */
[----:B------:R-:W2:Y:S01]  /*1c150*/  LDL R31, [R1+0x448] ;  /* 0x00044800011f7983 */ /* 0x000ea20000100800 */
[----:B------:R-:W-:-:S04]  /*1c160*/  @P1 LOP3.LUT R8, R9, R8, RZ, 0x3c, !PT ;  /* 0x0000000809081212 */ /* 0x000fc800078e3cff */
[----:B------:R-:W-:-:S05]  /*1c170*/  @P1 LOP3.LUT R9, R9, R8, RZ, 0x3c, !PT ;  /* 0x0000000809091212 */ /* 0x000fca00078e3cff */
[----:B------:R0:W2:Y:S04]  /*1c180*/  @P1 LDG.E.U8 R56, desc[UR20][R8.64] ;  /* 0x0000001408381981 */ /* 0x0000a8000c1e1100 */
[----:B----4-:R1:W-:Y:S04]  /*1c190*/  STS.U8 [R3+UR8+0x5d00], R30 ;  /* 0x005d001e03007988 */ /* 0x0103e80008000008 */
[----:B-1----:R-:W4:Y:S04]  /*1c1a0*/  LDL R30, [R1+0x498] ;  /* 0x00049800011e7983 */ /* 0x002f280000100800 */
[----:B------:R-:W3:Y:S01]  /*1c1b0*/  LDL.LU R9, [R1+0x100] ;  /* 0x0001000001097983 */ /* 0x000ee20000300800 */
[----:B------:R-:W-:Y:S01]  /*1c1c0*/  PRMT R55, RZ, 0x7610, R55 ;  /* 0x00007610ff377816 */ /* 0x000fe20000000037 */
[----:B0-----:R-:W-:-:S02]  /*1c1d0*/  @P5 IMAD.MOV.U32 R8, RZ, RZ, R32 ;  /* 0x000000ffff085224 */ /* 0x001fc400078e0020 */
[----:B--2---:R0:W-:Y:S04]  /*1c1e0*/  STL.64 [R1+0xfd0], R56 ;  /* 0x000fd03801007387 */ /* 0x0041e80000100a00 */
[----:B0-----:R-:W2:Y:S04]  /*1c1f0*/  LDL R56, [R1+0x490] ;  /* 0x0004900001387983 */ /* 0x001ea80000100800 */
[----:B------:R-:W2:Y:S04]  /*1c200*/  LDL.LU R57, [R1+0xec] ;  /* 0x0000ec0001397983 */ /* 0x000ea80000300800 */
[----:B------:R-:W2:Y:S04]  /*1c210*/  LDL.LU R32, [R1+0xe8] ;  /* 0x0000e80001207983 */ /* 0x000ea80000300800 */
[----:B---3--:R0:W-:Y:S02]  /*1c220*/  STS.U8 [R3+UR8+0x2100], R9 ;  /* 0x0021000903007988 */ /* 0x0081e40008000008 */
[----:B0-----:R-:W-:Y:S01]  /*1c230*/  @P5 IMAD.MOV.U32 R9, RZ, RZ, R31 ;  /* 0x000000ffff095224 */ /* 0x001fe200078e001f */
[----:B------:R-:W-:-:S02]  /*1c240*/  PRMT R87, RZ, 0x7610, R87 ;  /* 0x00007610ff577816 */ /* 0x000fc40000000057 */
[----:B------:R-:W-:Y:S01]  /*1c250*/  PRMT R86, RZ, 0x7610, R86 ;  /* 0x00007610ff567816 */ /* 0x000fe20000000056 */
[----:B------:R0:W-:Y:S04]  /*1c260*/  STS.U8 [R3+UR8+0x6100], R33 ;  /* 0x0061002103007988 */ /* 0x0001e80008000008 */
[----:B------:R1:W3:Y:S04]  /*1c270*/  @P5 LDG.E.U8 R55, desc[UR20][R8.64] ;  /* 0x0000001408375981 */ /* 0x0002e8000c1e1100 */
[----:B------:R-:W2:Y:S04]  /*1c280*/  LDL R31, [R1+0x4a0] ;  /* 0x0004a000011f7983 */ /* 0x000ea80000100800 */
[----:B0-----:R-:W2:Y:S04]  /*1c290*/  LDL R33, [R1+0x4a4] ;  /* 0x0004a40001217983 */ /* 0x001ea80000100800 */
[----:B------:R-:W1:Y:S04]  /*1c2a0*/  LDL R8, [R1+0x450] ;  /* 0x0004500001087983 */ /* 0x000e680000100800 */
[----:B------:R-:W1:Y:S04]  /*1c2b0*/  LDL R9, [R1+0x454] ;  /* 0x0004540001097983 */ /* 0x000e680000100800 */
[----:B------:R0:W-:Y:S04]  /*1c2c0*/  STS.U8 [R3+UR8+0x2500], R88 ;  /* 0x0025005803007988 */ /* 0x0001e80008000008 */
[----:B0-----:R-:W2:Y:S01]  /*1c2d0*/  LDL.LU R88, [R1+0xe0] ;  /* 0x0000e00001587983 */ /* 0x001ea20000300800 */
[----:B-1----:R-:W-:-:S04]  /*1c2e0*/  @P1 LOP3.LUT R9, R9, R8, RZ, 0x3c, !PT ;  /* 0x0000000809091212 */ /* 0x002fc800078e3cff */
[----:B------:R-:W-:-:S04]  /*1c2f0*/  @P1 LOP3.LUT R8, R9, R8, RZ, 0x3c, !PT ;  /* 0x0000000809081212 */ /* 0x000fc800078e3cff */
[----:B------:R-:W-:-:S05]  /*1c300*/  @P1 LOP3.LUT R9, R9, R8, RZ, 0x3c, !PT ;  /* 0x0000000809091212 */ /* 0x000fca00078e3cff */
[----:B------:R0:W2:Y:S02]  /*1c310*/  @P1 LDG.E.U8 R87, desc[UR20][R8.64] ;  /* 0x0000001408571981 */ /* 0x0000a4000c1e1100 */
[----:B0-----:R-:W-:Y:S02]  /*1c320*/  @P5 IMAD.MOV.U32 R8, RZ, RZ, R58 ;  /* 0x000000ffff085224 */ /* 0x001fe400078e003a */
[----:B------:R-:W-:Y:S02]  /*1c330*/  @P5 IMAD.MOV.U32 R9, RZ, RZ, R89 ;  /* 0x000000ffff095224 */ /* 0x000fe400078e0059 */
[----:B------:R-:W2:Y:S04]  /*1c340*/  LDL R89, [R1+0x4ac] ;  /* 0x0004ac0001597983 */ /* 0x000ea80000100800 */
[----:B------:R-:W2:Y:S04]  /*1c350*/  LDL.LU R58, [R1+0xe4] ;  /* 0x0000e400013a7983 */ /* 0x000ea80000300800 */
[----:B------:R0:W2:Y:S04]  /*1c360*/  @P5 LDG.E.U8 R86, desc[UR20][R8.64] ;  /* 0x0000001408565981 */ /* 0x0000a8000c1e1100 */
[----:B------:R-:W2:Y:S01]  /*1c370*/  LDL.LU R9, [R1+0xf0] ;  /* 0x0000f00001097983 */ /* 0x000ea20000300800 */
[----:B------:R-:W-:Y:S01]  /*1c380*/  PRMT R29, RZ, 0x7610, R29 ;  /* 0x00007610ff1d7816 */ /* 0x000fe2000000001d */
[----:B0-----:R-:W-:Y:S01]  /*1c390*/  @P1 IMAD.MOV.U32 R8, RZ, RZ, R59 ;  /* 0x000000ffff081224 */ /* 0x001fe200078e003b */
[----:B------:R-:W-:Y:S01]  /*1c3a0*/  PRMT R28, RZ, 0x7610, R28 ;  /* 0x00007610ff1c7816 */ /* 0x000fe2000000001c */
[----:B--2---:R0:W-:Y:S02]  /*1c3b0*/  STS.U8 [R3+UR8+0x6500], R9 ;  /* 0x0065000903007988 */ /* 0x0041e40008000008 */
[----:B0-----:R-:W-:-:S05]  /*1c3c0*/  @P1 IMAD.MOV.U32 R9, RZ, RZ, R56 ;  /* 0x000000ffff091224 */ /* 0x001fca00078e0038 */
[----:B------:R0:W2:Y:S02]  /*1c3d0*/  @P1 LDG.E.U8 R29, desc[UR20][R8.64] ;  /* 0x00000014081d1981 */ /* 0x0000a4000c1e1100 */
[----:B0-----:R-:W-:Y:S02]  /*1c3e0*/  @P5 IMAD.MOV.U32 R8, RZ, RZ, R53 ;  /* 0x000000ffff085224 */ /* 0x001fe400078e0035 */
[----:B----4-:R-:W-:-:S05]  /*1c3f0*/  @P5 IMAD.MOV.U32 R9, RZ, RZ, R30 ;  /* 0x000000ffff095224 */ /* 0x010fca00078e001e */
[----:B------:R0:W2:Y:S04]  /*1c400*/  @P5 LDG.E.U8 R28, desc[UR20][R8.64] ;  /* 0x00000014081c5981 */ /* 0x0000a8000c1e1100 */
[----:B------:R1:W-:Y:S01]  /*1c410*/  STL.64 [R1+0xfe0], R86 ;  /* 0x000fe05601007387 */ /* 0x0003e20000100a00 */
[----:B------:R-:W-:-:S03]  /*1c420*/  PRMT R54, RZ, 0x7610, R54 ;  /* 0x00007610ff367816 */ /* 0x000fc60000000036 */
[----:B------:R4:W-:Y:S01]  /*1c430*/  STS.U8 [R3+UR8+0x2900], R57 ;  /* 0x0029003903007988 */ /* 0x0009e20008000008 */
[----:B0-----:R-:W-:Y:S02]  /*1c440*/  @P1 IMAD.MOV.U32 R8, RZ, RZ, R33 ;  /* 0x000000ffff081224 */ /* 0x001fe400078e0021 */
[----:B------:R-:W-:Y:S01]  /*1c450*/  @P1 IMAD.MOV.U32 R9, RZ, RZ, R31 ;  /* 0x000000ffff091224 */ /* 0x000fe200078e001f */
[----:B-1----:R-:W3:Y:S04]  /*1c460*/  LDL R86, [R1+0x4b0] ;  /* 0x0004b00001567983 */ /* 0x002ee80000100800 */
[----:B------:R-:W3:Y:S04]  /*1c470*/  LDL R87, [R1+0x4b4] ;  /* 0x0004b40001577983 */ /* 0x000ee80000100800 */
[----:B------:R-:W3:Y:S04]  /*1c480*/  LDL.LU R59, [R1+0xdc] ;  /* 0x0000dc00013b7983 */ /* 0x000ee80000300800 */
[----:B------:R-:W3:Y:S04]  /*1c490*/  LDL.LU R53, [R1+0x109c] ;  /* 0x00109c0001357983 */ /* 0x000ee80000300800 */
[----:B------:R-:W3:Y:S04]  /*1c4a0*/  LDL.LU R56, [R1+0xd8] ;  /* 0x0000d80001387983 */ /* 0x000ee80000300800 */
[----:B----4-:R-:W4:Y:S04]  /*1c4b0*/  LDL R57, [R1+0x4f0] ;  /* 0x0004f00001397983 */ /* 0x010f280000100800 */
[----:B------:R-:W4:Y:S04]  /*1c4c0*/  LDL R30, [R1+0x4f4] ;  /* 0x0004f400011e7983 */ /* 0x000f280000100800 */
[----:B------:R-:W-:Y:S04]  /*1c4d0*/  STS.U8 [R3+UR8+0x6900], R32 ;  /* 0x0069002003007988 */ /* 0x000fe80008000008 */
[----:B------:R0:W4:Y:S04]  /*1c4e0*/  @P1 LDG.E.U8 R54, desc[UR20][R8.64] ;  /* 0x0000001408361981 */ /* 0x000128000c1e1100 */
[----:B--2---:R1:W-:Y:S04]  /*1c4f0*/  STL.64 [R1+0xfe8], R28 ;  /* 0x000fe81c01007387 */ /* 0x0043e80000100a00 */
[----:B-1----:R-:W2:Y:S04]  /*1c500*/  LDL R28, [R1+0x4bc] ;  /* 0x0004bc00011c7983 */ /* 0x002ea80000100800 */
[----:B------:R-:W2:Y:S04]  /*1c510*/  LDL.LU R32, [R1+0xd4] ;  /* 0x0000d40001207983 */ /* 0x000ea80000300800 */
[----:B------:R-:W2:Y:S04]  /*1c520*/  LDL R29, [R1+0x4f8] ;  /* 0x0004f800011d7983 */ /* 0x000ea80000100800 */
[----:B------:R-:W2:Y:S04]  /*1c530*/  LDL R31, [R1+0x4fc] ;  /* 0x0004fc00011f7983 */ /* 0x000ea80000100800 */
[----:B------:R-:W2:Y:S04]  /*1c540*/  LDL.LU R33, [R1+0xd0] ;  /* 0x0000d00001217983 */ /* 0x000ea80000300800 */
[----:B------:R-:W2:Y:S01]  /*1c550*/  LDL R9, [R1+0x4a8] ;  /* 0x0004a80001097983 */ /* 0x000ea20000100800 */
[----:B---3--:R-:W-:Y:S01]  /*1c560*/  PRMT R53, RZ, 0x7610, R53 ;  /* 0x00007610ff357816 */ /* 0x008fe20000000035 */
[----:B0-----:R-:W-:Y:S01]  /*1c570*/  @P5 IMAD.MOV.U32 R8, RZ, RZ, R89 ;  /* 0x000000ffff085224 */ /* 0x001fe200078e0059 */
[----:B------:R-:W-:Y:S01]  /*1c580*/  PRMT R85, RZ, 0x7610, R85 ;  /* 0x00007610ff557816 */ /* 0x000fe20000000055 */
[----:B------:R0:W-:Y:S04]  /*1c590*/  STS.U8 [R3+UR8+0x2d00], R88 ;  /* 0x002d005803007988 */ /* 0x0001e80008000008 */
[----:B0-----:R-:W3:Y:S04]  /*1c5a0*/  LDL R88, [R1+0x500] ;  /* 0x0005000001587983 */ /* 0x001ee80000100800 */
[----:B------:R-:W3:Y:S04]  /*1c5b0*/  LDL.LU R89, [R1+0xcc] ;  /* 0x0000cc0001597983 */ /* 0x000ee80000300800 */
[----:B--2---:R0:W2:Y:S02]  /*1c5c0*/  @P5 LDG.E.U8 R53, desc[UR20][R8.64] ;  /* 0x0000001408355981 */ /* 0x0040a4000c1e1100 */
[----:B0-----:R-:W-:-:S02]  /*1c5d0*/  @P1 IMAD.MOV.U32 R8, RZ, RZ, R87 ;  /* 0x000000ffff081224 */ /* 0x001fc400078e0057 */
[----:B------:R-:W-:-:S05]  /*1c5e0*/  @P1 IMAD.MOV.U32 R9, RZ, RZ, R86 ;  /* 0x000000ffff091224 */ /* 0x000fca00078e0056 */
[----:B------:R0:W2:Y:S04]  /*1c5f0*/  @P1 LDG.E.U8 R85, desc[UR20][R8.64] ;  /* 0x0000001408551981 */ /* 0x0000a8000c1e1100 */
[----:B------:R-:W2:Y:S01]  /*1c600*/  LDL R9, [R1+0x4b8] ;  /* 0x0004b80001097983 */ /* 0x000ea20000100800 */
[----:B------:R-:W-:Y:S01]  /*1c610*/  PRMT R84, RZ, 0x7610, R84 ;  /* 0x00007610ff547816 */ /* 0x000fe20000000054 */
[----:B0-----:R-:W-:Y:S01]  /*1c620*/  @P5 IMAD.MOV.U32 R8, RZ, RZ, R28 ;  /* 0x000000ffff085224 */ /* 0x001fe200078e001c */
[----:B------:R-:W-:Y:S01]  /*1c630*/  PRMT R27, RZ, 0x7610, R27 ;  /* 0x00007610ff1b7816 */ /* 0x000fe2000000001b */
[----:B------:R0:W-:Y:S01]  /*1c640*/  STS.U8 [R3+UR8+0x6d00], R58 ;  /* 0x006d003a03007988 */ /* 0x0001e20008000008 */
[----:B------:R-:W-:-:S03]  /*1c650*/  PRMT R26, RZ, 0x7610, R26 ;  /* 0x00007610ff1a7816 */ /* 0x000fc6000000001a */
[----:B------:R1:W-:Y:S01]  /*1c660*/  STS.U8 [R3+UR8+0x3100], R59 ;  /* 0x0031003b03007988 */ /* 0x0003e20008000008 */
[----:B------:R-:W-:-:S03]  /*1c670*/  PRMT R52, RZ, 0x7610, R52 ;  /* 0x00007610ff347816 */ /* 0x000fc60000000034 */
[----:B------:R1:W-:Y:S04]  /*1c680*/  STS.U8 [R3+UR8+0x7100], R56 ;  /* 0x0071003803007988 */ /* 0x0003e80008000008 */
[----:B0-----:R-:W3:Y:S04]  /*1c690*/  LDL R58, [R1+0x508] ;  /* 0x00050800013a7983 */ /* 0x001ee80000100800 */
[----:B------:R-:W3:Y:S04]  /*1c6a0*/  LDL.LU R86, [R1+0xc8] ;  /* 0x0000c80001567983 */ /* 0x000ee80000300800 */
[----:B------:R-:W3:Y:S04]  /*1c6b0*/  LDL R87, [R1+0x510] ;  /* 0x0005100001577983 */ /* 0x000ee80000100800 */
[----:B-1----:R-:W3:Y:S04]  /*1c6c0*/  LDL R59, [R1+0x514] ;  /* 0x00051400013b7983 */ /* 0x002ee80000100800 */
[----:B------:R-:W3:Y:S04]  /*1c6d0*/  LDL.LU R56, [R1+0xc4] ;  /* 0x0000c40001387983 */ /* 0x000ee80000300800 */
[----:B------:R0:W-:Y:S04]  /*1c6e0*/  STS.U8 [R3+UR8+0x3500], R32 ;  /* 0x0035002003007988 */ /* 0x0001e80008000008 */
[----:B------:R1:W-:Y:S04]  /*1c6f0*/  STS.U8 [R3+UR8+0x7500], R33 ;  /* 0x0075002103007988 */ /* 0x0003e80008000008 */
[----:B--2---:R4:W2:Y:S02]  /*1c700*/  @P5 LDG.E.U8 R84, desc[UR20][R8.64] ;  /* 0x0000001408545981 */ /* 0x0048a4000c1e1100 */
[----:B----4-:R-:W-:-:S02]  /*1c710*/  @P1 IMAD.MOV.U32 R8, RZ, RZ, R30 ;  /* 0x000000ffff081224 */ /* 0x010fc400078e001e */
[----:B------:R-:W-:Y:S01]  /*1c720*/  @P1 IMAD.MOV.U32 R9, RZ, RZ, R57 ;  /* 0x000000ffff091224 */ /* 0x000fe200078e0039 */
[----:B------:R-:W4:Y:S04]  /*1c730*/  LDL R30, [R1+0x51c] ;  /* 0x00051c00011e7983 */ /* 0x000f280000100800 */
[----:B------:R1:W2:Y:S04]  /*1c740*/  @P1 LDG.E.U8 R27, desc[UR20][R8.64] ;  /* 0x00000014081b1981 */ /* 0x0002a8000c1e1100 */
[----:B------:R-:W2:Y:S04]  /*1c750*/  LDL R57, [R1+0x518] ;  /* 0x0005180001397983 */ /* 0x000ea80000100800 */
[----:B0-----:R-:W2:Y:S01]  /*1c760*/  LDL.LU R32, [R1+0xbc] ;  /* 0x0000bc0001207983 */ /* 0x001ea20000300800 */
[----:B-1----:R-:W-:-:S02]  /*1c770*/  @P5 IMAD.MOV.U32 R8, RZ, RZ, R31 ;  /* 0x000000ffff085224 */ /* 0x002fc400078e001f */
[----:B------:R-:W-:Y:S01]  /*1c780*/  @P5 IMAD.MOV.U32 R9, RZ, RZ, R29 ;  /* 0x000000ffff095224 */ /* 0x000fe200078e001d */
[----:B------:R-:W2:Y:S04]  /*1c790*/  LDL.LU R33, [R1+0xc0] ;  /* 0x0000c00001217983 */ /* 0x000ea80000300800 */
[----:B------:R0:W2:Y:S02]  /*1c7a0*/  @P5 LDG.E.U8 R26, desc[UR20][R8.64] ;  /* 0x00000014081a5981 */ /* 0x0000a4000c1e1100 */
[----:B0-----:R-:W-:Y:S02]  /*1c7b0*/  @P1 IMAD.MOV.U32 R8, RZ, RZ, R83 ;  /* 0x000000ffff081224 */ /* 0x001fe400078e0053 */
[----:B---3--:R-:W-:Y:S01]  /*1c7c0*/  @P1 IMAD.MOV.U32 R9, RZ, RZ, R88 ;  /* 0x000000ffff091224 */ /* 0x008fe200078e0058 */
[----:B------:R-:W3:Y:S04]  /*1c7d0*/  LDL.LU R83, [R1+0x1098] ;  /* 0x0010980001537983 */ /* 0x000ee80000300800 */
[----:B------:R-:W2:Y:S04]  /*1c7e0*/  LDL R31, [R1+0x558] ;  /* 0x00055800011f7983 */ /* 0x000ea80000100800 */
[----:B------:R0:W2:Y:S04]  /*1c7f0*/  @P1 LDG.E.U8 R52, desc[UR20][R8.64] ;  /* 0x0000001408341981 */ /* 0x0000a8000c1e1100 */
[----:B------:R-:W2:Y:S01]  /*1c800*/  LDL.LU R88, [R1+0xb4] ;  /* 0x0000b40001587983 */ /* 0x000ea20000300800 */
[----:B0-----:R-:W-:-:S03]  /*1c810*/  @P5 IMAD.MOV.U32 R8, RZ, RZ, R82 ;  /* 0x000000ffff085224 */ /* 0x001fc600078e0052 */
[----:B------:R-:W2:Y:S01]  /*1c820*/  LDL.LU R82, [R1+0x1094] ;  /* 0x0010940001527983 */ /* 0x000ea20000300800 */
[----:B------:R-:W-:Y:S01]  /*1c830*/  PRMT R51, RZ, 0x7610, R51 ;  /* 0x00007610ff337816 */ /* 0x000fe20000000033 */
[----:B------:R-:W-:Y:S02]  /*1c840*/  @P5 IMAD.MOV.U32 R9, RZ, RZ, R58 ;  /* 0x000000ffff095224 */ /* 0x000fe400078e003a */
[----:B------:R0:W-:Y:S04]  /*1c850*/  STS.U8 [R3+UR8+0x3900], R89 ;  /* 0x0039005903007988 */ /* 0x0001e80008000008 */
[----:B------:R1:W2:Y:S04]  /*1c860*/  @P5 LDG.E.U8 R51, desc[UR20][R8.64] ;  /* 0x0000001408335981 */ /* 0x0002a8000c1e1100 */
[----:B------:R-:W2:Y:S04]  /*1c870*/  LDL R58, [R1+0x564] ;  /* 0x00056400013a7983 */ /* 0x000ea80000100800 */
[----:B0-----:R-:W2:Y:S01]  /*1c880*/  LDL R89, [R1+0x560] ;  /* 0x0005600001597983 */ /* 0x001ea20000100800 */
[----:B-1----:R-:W-:-:S02]  /*1c890*/  @P1 IMAD.MOV.U32 R8, RZ, RZ, R59 ;  /* 0x000000ffff081224 */ /* 0x002fc400078e003b */
[----:B------:R-:W-:Y:S01]  /*1c8a0*/  @P1 IMAD.MOV.U32 R9, RZ, RZ, R87 ;  /* 0x000000ffff091224 */ /* 0x000fe200078e0057 */
[----:B------:R-:W2:Y:S04]  /*1c8b0*/  LDL.LU R59, [R1+0xb8] ;  /* 0x0000b800013b7983 */ /* 0x000ea80000300800 */
[----:B------:R-:W2:Y:S04]  /*1c8c0*/  LDL R28, [R1+0x568] ;  /* 0x00056800011c7983 */ /* 0x000ea80000100800 */
[----:B------:R-:W2:Y:S04]  /*1c8d0*/  LDL R29, [R1+0x56c] ;  /* 0x00056c00011d7983 */ /* 0x000ea80000100800 */
[----:B------:R0:W-:Y:S04]  /*1c8e0*/  STS.U8 [R3+UR8+0x3d00], R56 ;  /* 0x003d003803007988 */ /* 0x0001e80008000008 */
[----:B------:R-:W2:Y:S04]  /*1c8f0*/  LDL.LU R87, [R1+0xb0] ;  /* 0x0000b00001577983 */ /* 0x000ea80000300800 */
[----:B0-----:R-:W2:Y:S01]  /*1c900*/  LDL R56, [R1+0x570] ;  /* 0x0005700001387983 */ /* 0x001ea20000100800 */
[----:B------:R-:W-:-:S03]  /*1c910*/  PRMT R25, RZ, 0x7610, R25 ;  /* 0x00007610ff197816 */ /* 0x000fc60000000019 */
[----:B------:R-:W-:Y:S01]  /*1c920*/  STS.U8 [R3+UR8+0x7900], R86 ;  /* 0x0079005603007988 */ /* 0x000fe20008000008 */
[----:B---3--:R-:W-:-:S06]  /*1c930*/  PRMT R83, RZ, 0x7610, R83 ;  /* 0x00007610ff537816 */ /* 0x008fcc0000000053 */
[----:B------:R4:W3:Y:S02]  /*1c940*/  @P1 LDG.E.U8 R83, desc[UR20][R8.64] ;  /* 0x0000001408531981 */ /* 0x0008e4000c1e1100 */
[----:B----4-:R-:W-:Y:S02]  /*1c950*/  @P5 IMAD.MOV.U32 R8, RZ, RZ, R30 ;  /* 0x000000ffff085224 */ /* 0x010fe400078e001e */
[----:B--2---:R-:W-:Y:S01]  /*1c960*/  @P5 IMAD.MOV.U32 R9, RZ, RZ, R57 ;  /* 0x000000ffff095224 */ /* 0x004fe200078e0039 */
[----:B------:R-:W-:Y:S01]  /*1c970*/  PRMT R82, RZ, 0x7610, R82 ;  /* 0x00007610ff527816 */ /* 0x000fe20000000052 */
[----:B------:R-:W2:Y:S04]  /*1c980*/  LDL.LU R57, [R1+0xac] ;  /* 0x0000ac0001397983 */ /* 0x000ea80000300800 */
[----:B------:R-:W4:Y:S04]  /*1c990*/  LDL R30, [R1+0x578] ;  /* 0x00057800011e7983 */ /* 0x000f280000100800 */
[----:B------:R0:W2:Y:S02]  /*1c9a0*/  @P5 LDG.E.U8 R82, desc[UR20][R8.64] ;  /* 0x0000001408525981 */ /* 0x0000a4000c1e1100 */
[----:B0-----:R-:W-:-:S02]  /*1c9b0*/  @P1 IMAD.MOV.U32 R8, RZ, RZ, R4 ;  /* 0x000000ffff081224 */ /* 0x001fc400078e0004 */
[----:B------:R-:W0:Y:S01]  /*1c9c0*/  S2R R4, SR_TID.X ;  /* 0x0000000000047919 */ /* 0x000e220000002100 */
[----:B------:R-:W-:Y:S02]  /*1c9d0*/  @P1 IMAD.MOV.U32 R9, RZ, RZ, R50 ;  /* 0x000000ffff091224 */ /* 0x000fe400078e0032 */
[----:B------:R-:W2:Y:S04]  /*1c9e0*/  LDL.LU R50, [R1+0x1090] ;  /* 0x0010900001327983 */ /* 0x000ea80000300800 */
[----:B------:R1:W-:Y:S04]  /*1c9f0*/  STS.U8 [R3+UR8+0x7d00], R32 ;  /* 0x007d002003007988 */ /* 0x0003e80008000008 */
[----:B------:R1:W3:Y:S04]  /*1ca00*/  @P1 LDG.E.U8 R25, desc[UR20][R8.64] ;  /* 0x0000001408191981 */ /* 0x0002e8000c1e1100 */
[----:B-1----:R-:W3:Y:S01]  /*1ca10*/  LDL.LU R32, [R1+0xa8] ;  /* 0x0000a80001207983 */ /* 0x002ee20000300800 */
[----:B------:R-:W-:Y:S01]  /*1ca20*/  @P5 IMAD.MOV.U32 R8, RZ, RZ, R81 ;  /* 0x000000ffff085224 */ /* 0x000fe200078e0051 */
[----:B0-----:R-:W-:-:S04]  /*1ca30*/  LOP3.LUT R4, R4, 0x7f, RZ, 0xc0, !PT ;  /* 0x0000007f04047812 */ /* 0x001fc800078ec0ff */
[----:B------:R-:W-:-:S05]  /*1ca40*/  LOP3.LUT R4, R4, 0x30, RZ, 0x3c, !PT ;  /* 0x0000003004047812 */ /* 0x000fca00078e3cff */
[----:B------:R0:W-:Y:S04]  /*1ca50*/  STS.U8 [R4+UR8+0x180], R33 ;  /* 0x0001802104007988 */ /* 0x0001e80008000008 */
[----:B0-----:R-:W3:Y:S04]  /*1ca60*/  LDL R33, [R1+0x5b0] ;  /* 0x0005b00001217983 */ /* 0x001ee80000100800 */
[----:B------:R-:W3:Y:S01]  /*1ca70*/  LDL.LU R81, [R1+0x108c] ;  /* 0x00108c0001517983 */ /* 0x000ee20000300800 */
[----:B------:R-:W-:Y:S01]  /*1ca80*/  PRMT R24, RZ, 0x7610, R24 ;  /* 0x00007610ff187816 */ /* 0x000fe20000000018 */
[----:B------:R-:W-:Y:S01]  /*1ca90*/  @P5 IMAD.MOV.U32 R9, RZ, RZ, R31 ;  /* 0x000000ffff095224 */ /* 0x000fe200078e001f */
[----:B------:R-:W-:Y:S01]  /*1caa0*/  PRMT R49, RZ, 0x7610, R49 ;  /* 0x00007610ff317816 */ /* 0x000fe20000000031 */
[----:B------:R0:W-:Y:S04]  /*1cab0*/  STS.U8 [R4+UR8+0x4180], R88 ;  /* 0x0041805804007988 */ /* 0x0001e80008000008 */
[----:B------:R1:W4:Y:S04]  /*1cac0*/  @P5 LDG.E.U8 R24, desc[UR20][R8.64] ;  /* 0x0000001408185981 */ /* 0x000328000c1e1100 */
[----:B------:R-:W4:Y:S04]  /*1cad0*/  LDL.LU R86, [R1+0xa0] ;  /* 0x0000a00001567983 */ /* 0x000f280000300800 */
[----:B------:R-:W4:Y:S01]  /*1cae0*/  LDL R31, [R1+0x5b8] ;  /* 0x0005b800011f7983 */ /* 0x000f220000100800 */
[----:B-1----:R-:W-:-:S02]  /*1caf0*/  @P1 IMAD.MOV.U32 R8, RZ, RZ, R58 ;  /* 0x000000ffff081224 */ /* 0x002fc400078e003a */
[----:B------:R-:W-:Y:S01]  /*1cb00*/  @P1 IMAD.MOV.U32 R9, RZ, RZ, R89 ;  /* 0x000000ffff091224 */ /* 0x000fe200078e0059 */
[----:B0-----:R-:W4:Y:S04]  /*1cb10*/  LDL R88, [R1+0x5bc] ;  /* 0x0005bc0001587983 */ /* 0x001f280000100800 */
[----:B------:R-:W4:Y:S04]  /*1cb20*/  LDL.LU R89, [R1+0xa4] ;  /* 0x0000a40001597983 */ /* 0x000f280000300800 */
[----:B------:R-:W4:Y:S04]  /*1cb30*/  LDL R58, [R1+0x5c0] ;  /* 0x0005c000013a7983 */ /* 0x000f280000100800 */
[----:B------:R0:W-:Y:S04]  /*1cb40*/  STS.U8 [R4+UR8+0x580], R59 ;  /* 0x0005803b04007988 */ /* 0x0001e80008000008 */
[----:B------:R1:W-:Y:S04]  /*1cb50*/  STS.U8 [R4+UR8+0x4580], R87 ;  /* 0x0045805704007988 */ /* 0x0003e80008000008 */
[----:B0-----:R-:W4:Y:S01]  /*1cb60*/  LDL.LU R59, [R1+0x9c] ;  /* 0x00009c00013b7983 */ /* 0x001f220000300800 */
[----:B------:R-:W-:-:S02]  /*1cb70*/  PRMT R80, RZ, 0x7610, R80 ;  /* 0x00007610ff507816 */ /* 0x000fc40000000050 */
[----:B--2---:R-:W-:-:S06]  /*1cb80*/  PRMT R50, RZ, 0x7610, R50 ;  /* 0x00007610ff327816 */ /* 0x004fcc0000000032 */
[----:B------:R0:W2:Y:S02]  /*1cb90*/  @P1 LDG.E.U8 R50, desc[UR20][R8.64] ;  /* 0x0000001408321981 */ /* 0x0000a4000c1e1100 */
[----:B0-----:R-:W-:Y:S02]  /*1cba0*/  @P5 IMAD.MOV.U32 R8, RZ, RZ, R29 ;  /* 0x000000ffff085224 */ /* 0x001fe400078e001d */
[----:B------:R-:W-:-:S05]  /*1cbb0*/  @P5 IMAD.MOV.U32 R9, RZ, RZ, R28 ;  /* 0x000000ffff095224 */ /* 0x000fca00078e001c */
[----:B------:R0:W2:Y:S02]  /*1cbc0*/  @P5 LDG.E.U8 R49, desc[UR20][R8.64] ;  /* 0x0000001408315981 */ /* 0x0000a4000c1e1100 */
[----:B0-----:R-:W-:Y:S02]  /*1cbd0*/  @P1 IMAD.MOV.U32 R8, RZ, RZ, R23 ;  /* 0x000000ffff081224 */ /* 0x001fe400078e0017 */
[----:B------:R-:W-:Y:S01]  /*1cbe0*/  @P1 IMAD.MOV.U32 R9, RZ, RZ, R56 ;  /* 0x000000ffff091224 */ /* 0x000fe200078e0038 */
[----:B------:R-:W2:Y:S04]  /*1cbf0*/  LDL.LU R23, [R1+0x1088] ;  /* 0x0010880001177983 */ /* 0x000ea80000300800 */
[----:B-1----:R-:W2:Y:S04]  /*1cc00*/  LDL R87, [R1+0x5d0] ;  /* 0x0005d00001577983 */ /* 0x002ea80000100800 */
[----:B------:R-:W2:Y:S01]  /*1cc10*/  LDL R56, [R1+0x5d4] ;  /* 0x0005d40001387983 */ /* 0x000ea20000100800 */
[----:B---3--:R-:W-:-:S06]  /*1cc20*/  PRMT R81, RZ, 0x7610, R81 ;  /* 0x00007610ff517816 */ /* 0x008fcc0000000051 */
[----:B------:R0:W3:Y:S02]  /*1cc30*/  @P1 LDG.E.U8 R81, desc[UR20][R8.64] ;  /* 0x0000001408511981 */ /* 0x0000e4000c1e1100 */
[----:B0-----:R-:W-:Y:S02]  /*1cc40*/  @P5 IMAD.MOV.U32 R8, RZ, RZ, R22 ;  /* 0x000000ffff085224 */ /* 0x001fe400078e0016 */
[----:B------:R-:W3:Y:S01]  /*1cc50*/  LDL.LU R22, [R1+0x1084] ;  /* 0x0010840001167983 */ /* 0x000ee20000300800 */
[----:B----4-:R-:W-:-:S03]  /*1cc60*/  @P5 IMAD.MOV.U32 R9, RZ, RZ, R30 ;  /* 0x000000ffff095224 */ /* 0x010fc600078e001e */
[----:B------:R0:W-:Y:S04]  /*1cc70*/  STS.U8 [R4+UR8+0x4980], R32 ;  /* 0x0049802004007988 */ /* 0x0001e80008000008 */
[----:B------:R1:W4:Y:S04]  /*1cc80*/  @P5 LDG.E.U8 R80, desc[UR20][R8.64] ;  /* 0x0000001408505981 */ /* 0x000328000c1e1100 */
[----:B0-----:R-:W4:Y:S01]  /*1cc90*/  LDL R32, [R1+0x5d8] ;  /* 0x0005d80001207983 */ /* 0x001f220000100800 */
[----:B-1----:R-:W-:-:S03]  /*1cca0*/  @P1 IMAD.MOV.U32 R8, RZ, RZ, R48 ;  /* 0x000000ffff081224 */ /* 0x002fc600078e0030 */
[----:B------:R-:W4:Y:S01]  /*1ccb0*/  LDL.LU R48, [R1+0x1080] ;  /* 0x0010800001307983 */ /* 0x000f220000300800 */
[----:B------:R-:W-:-:S03]  /*1ccc0*/  @P1 IMAD.MOV.U32 R9, RZ, RZ, R33 ;  /* 0x000000ffff091224 */ /* 0x000fc600078e0021 */
[----:B------:R0:W-:Y:S04]  /*1ccd0*/  STS.U8 [R4+UR8+0x980], R57 ;  /* 0x0009803904007988 */ /* 0x0001e80008000008 */
[----:B0-----:R-:W4:Y:S04]  /*1cce0*/  LDL.LU R57, [R1+0x98] ;  /* 0x0000980001397983 */ /* 0x001f280000300800 */
[----:B------:R-:W4:Y:S04]  /*1ccf0*/  LDL R30, [R1+0x610] ;  /* 0x00061000011e7983 */ /* 0x000f280000100800 */
[----:B------:R-:W4:Y:S01]  /*1cd00*/  LDL R33, [R1+0x614] ;  /* 0x0006140001217983 */ /* 0x000f220000100800 */
[----:B--2---:R-:W-:-:S06]  /*1cd10*/  PRMT R23, RZ, 0x7610, R23 ;  /* 0x00007610ff177816 */ /* 0x004fcc0000000017 */
[----:B------:R0:W2:Y:S02]  /*1cd20*/  @P1 LDG.E.U8 R23, desc[UR20][R8.64] ;  /* 0x0000001408171981 */ /* 0x0000a4000c1e1100 */
[----:B0-----:R-:W-:Y:S02]  /*1cd30*/  @P5 IMAD.MOV.U32 R8, RZ, RZ, R88 ;  /* 0x000000ffff085224 */ /* 0x001fe400078e0058 */
[----:B------:R-:W-:Y:S02]  /*1cd40*/  @P5 IMAD.MOV.U32 R9, RZ, RZ, R31 ;  /* 0x000000ffff095224 */ /* 0x000fe400078e001f */
[----:B------:R-:W2:Y:S01]  /*1cd50*/  LDL.LU R31, [R1+0x94] ;  /* 0x00009400011f7983 */ /* 0x000ea20000300800 */
[----:B---3--:R-:W-:-:S06]  /*1cd60*/  PRMT R22, RZ, 0x7610, R22 ;  /* 0x00007610ff167816 */ /* 0x008fcc0000000016 */
[----:B------:R0:W3:Y:S02]  /*1cd70*/  @P5 LDG.E.U8 R22, desc[UR20][R8.64] ;  /* 0x0000001408165981 */ /* 0x0000e4000c1e1100 */
[----:B0-----:R-:W-:Y:S02]  /*1cd80*/  @P1 IMAD.MOV.U32 R8, RZ, RZ, R79 ;  /* 0x000000ffff081224 */ /* 0x001fe400078e004f */
[----:B------:R-:W2:Y:S01]  /*1cd90*/  LDL.LU R79, [R1+0x107c] ;  /* 0x00107c00014f7983 */ /* 0x000ea20000300800 */
[----:B------:R-:W-:Y:S01]  /*1cda0*/  @P1 IMAD.MOV.U32 R9, RZ, RZ, R58 ;  /* 0x000000ffff091224 */ /* 0x000fe200078e003a */
[----:B----4-:R-:W-:Y:S02]  /*1cdb0*/  PRMT R48, RZ, 0x7610, R48 ;  /* 0x00007610ff307816 */ /* 0x010fe40000000030 */
[----:B------:R-:W4:Y:S04]  /*1cdc0*/  LDL.LU R88, [R1+0x90] ;  /* 0x0000900001587983 */ /* 0x000f280000300800 */
[----:B------:R0:W3:Y:S02]  /*1cdd0*/  @P1 LDG.E.U8 R48, desc[UR20][R8.64] ;  /* 0x0000001408301981 */ /* 0x0000e4000c1e1100 */
[----:B0-----:R-:W-:-:S02]  /*1cde0*/  @P5 IMAD.MOV.U32 R9, RZ, RZ, R78 ;  /* 0x000000ffff095224 */ /* 0x001fc400078e004e */
[----:B------:R-:W3:Y:S01]  /*1cdf0*/  LDL.LU R78, [R1+0x1078] ;  /* 0x00107800014e7983 */ /* 0x000ee20000300800 */
[----:B------:R-:W-:-:S03]  /*1ce00*/  @P5 IMAD.MOV.U32 R8, RZ, RZ, R21 ;  /* 0x000000ffff085224 */ /* 0x000fc600078e0015 */
[----:B------:R-:W4:Y:S01]  /*1ce10*/  LDL.LU R21, [R1+0x1074] ;  /* 0x0010740001157983 */ /* 0x000f220000300800 */
[----:B------:R-:W-:-:S03]  /*1ce20*/  PRMT R47, RZ, 0x7610, R47 ;  /* 0x00007610ff2f7816 */ /* 0x000fc6000000002f */
[----:B------:R0:W-:Y:S04]  /*1ce30*/  STS.U8 [R4+UR8+0x4d80], R89 ;  /* 0x004d805904007988 */ /* 0x0001e80008000008 */
[----:B------:R1:W4:Y:S04]  /*1ce40*/  @P5 LDG.E.U8 R47, desc[UR20][R8.64] ;  /* 0x00000014082f5981 */ /* 0x000328000c1e1100 */
[----:B------:R0:W-:Y:S04]  /*1ce50*/  STS.U8 [R4+UR8+0x1180], R59 ;  /* 0x0011803b04007988 */ /* 0x0001e80008000008 */
[----:B------:R-:W4:Y:S01]  /*1ce60*/  LDL R29, [R1+0x620] ;  /* 0x00062000011d7983 */ /* 0x000f220000100800 */
[----:B-1----:R-:W-:-:S02]  /*1ce70*/  @P1 IMAD.MOV.U32 R8, RZ, RZ, R56 ;  /* 0x000000ffff081224 */ /* 0x002fc400078e0038 */
[----:B------:R-:W-:Y:S01]  /*1ce80*/  @P1 IMAD.MOV.U32 R9, RZ, RZ, R87 ;  /* 0x000000ffff091224 */ /* 0x000fe200078e0057 */
[----:B0-----:R-:W4:Y:S04]  /*1ce90*/  LDL R89, [R1+0x624] ;  /* 0x0006240001597983 */ /* 0x001f280000100800 */
[----:B------:R-:W4:Y:S04]  /*1cea0*/  LDL R58, [R1+0x628] ;  /* 0x00062800013a7983 */ /* 0x000f280000100800 */
[----:B------:R-:W4:Y:S04]  /*1ceb0*/  LDL R59, [R1+0x62c] ;  /* 0x00062c00013b7983 */ /* 0x000f280000100800 */
[----:B------:R-:W-:Y:S04]  /*1cec0*/  STS.U8 [R4+UR8+0xd80], R86 ;  /* 0x000d805604007988 */ /* 0x000fe80008000008 */
[----:B------:R-:W-:Y:S04]  /*1ced0*/  STS.U8 [R4+UR8+0x5580], R57 ;  /* 0x0055803904007988 */ /* 0x000fe80008000008 */
[----:B--2---:R0:W-:Y:S02]  /*1cee0*/  STS.U8 [R4+UR8+0x5180], R79 ;  /* 0x0051804f04007988 */ /* 0x0041e40008000008 */
[----:B0-----:R-:W-:-:S06]  /*1cef0*/  PRMT R79, RZ, 0x7610, R79 ;  /* 0x00007610ff4f7816 */ /* 0x001fcc000000004f */
[----:B------:R0:W2:Y:S04]  /*1cf00*/  @P1 LDG.E.U8 R79, desc[UR20][R8.64] ;  /* 0x00000014084f1981 */ /* 0x0000a8000c1e1100 */
[----:B---3--:R1:W-:Y:S01]  /*1cf10*/  STS.U8 [R4+UR8+0x1580], R78 ;  /* 0x0015804e04007988 */ /* 0x0083e20008000008 */
[----:B0-----:R-:W-:-:S03]  /*1cf20*/  @P5 IMAD.MOV.U32 R8, RZ, RZ, R20 ;  /* 0x000000ffff085224 */ /* 0x001fc600078e0014 */
[----:B------:R-:W3:Y:S01]  /*1cf30*/  LDL.LU R20, [R1+0x1070] ;  /* 0x0010700001147983 */ /* 0x000ee20000300800 */
[----:B------:R-:W-:Y:S01]  /*1cf40*/  @P5 IMAD.MOV.U32 R9, RZ, RZ, R32 ;  /* 0x000000ffff095224 */ /* 0x000fe200078e0020 */
[----:B-1----:R-:W-:Y:S02]  /*1cf50*/  PRMT R78, RZ, 0x7610, R78 ;  /* 0x00007610ff4e7816 */ /* 0x002fe4000000004e */
[----:B----4-:R-:W-:Y:S01]  /*1cf60*/  PRMT R21, RZ, 0x7610, R21 ;  /* 0x00007610ff157816 */ /* 0x010fe20000000015 */
[----:B------:R-:W4:Y:S04]  /*1cf70*/  LDL R86, [R1+0x630] ;  /* 0x0006300001567983 */ /* 0x000f280000100800 */
[----:B------:R0:W2:Y:S04]  /*1cf80*/  @P5 LDG.E.U8 R78, desc[UR20][R8.64] ;  /* 0x00000014084e5981 */ /* 0x0000a8000c1e1100 */
[----:B------:R-:W2:Y:S04]  /*1cf90*/  LDL.LU R32, [R1+0x8c] ;  /* 0x00008c0001207983 */ /* 0x000ea80000300800 */
[----:B------:R-:W2:Y:S01]  /*1cfa0*/  LDL R87, [R1+0x638] ;  /* 0x0006380001577983 */ /* 0x000ea20000100800 */
[----:B0-----:R-:W-:-:S02]  /*1cfb0*/  @P1 IMAD.MOV.U32 R8, RZ, RZ, R33 ;  /* 0x000000ffff081224 */ /* 0x001fc400078e0021 */
[----:B------:R-:W-:Y:S01]  /*1cfc0*/  @P1 IMAD.MOV.U32 R9, RZ, RZ, R30 ;  /* 0x000000ffff091224 */ /* 0x000fe200078e001e */
[----:B------:R-:W2:Y:S04]  /*1cfd0*/  LDL.LU R33, [R1+0x84] ;  /* 0x0000840001217983 */ /* 0x000ea80000300800 */
[----:B------:R0:W2:Y:S04]  /*1cfe0*/  @P1 LDG.E.U8 R21, desc[UR20][R8.64] ;  /* 0x0000001408151981 */ /* 0x0000a8000c1e1100 */
[----:B------:R-:W2:Y:S04]  /*1cff0*/  LDL R57, [R1+0x670] ;  /* 0x0006700001397983 */ /* 0x000ea80000100800 */
[----:B------:R-:W2:Y:S01]  /*1d000*/  LDL R30, [R1+0x674] ;  /* 0x00067400011e7983 */ /* 0x000ea20000100800 */
[----:B0-----:R-:W-:-:S03]  /*1d010*/  @P5 IMAD.MOV.U32 R9, RZ, RZ, R77 ;  /* 0x000000ffff095224 */ /* 0x001fc600078e004d */
[----:B------:R-:W2:Y:S01]  /*1d020*/  LDL.LU R77, [R1+0x106c] ;  /* 0x00106c00014d7983 */ /* 0x000ea20000300800 */
[----:B------:R-:W-:Y:S01]  /*1d030*/  @P5 IMAD.MOV.U32 R8, RZ, RZ, R76 ;  /* 0x000000ffff085224 */ /* 0x000fe200078e004c */
[----:B------:R-:W-:Y:S02]  /*1d040*/  PRMT R46, RZ, 0x7610, R46 ;  /* 0x00007610ff2e7816 */ /* 0x000fe4000000002e */
[----:B------:R-:W-:Y:S01]  /*1d050*/  PRMT R45, RZ, 0x7610, R45 ;  /* 0x00007610ff2d7816 */ /* 0x000fe2000000002d */
[----:B------:R-:W4:Y:S04]  /*1d060*/  LDL.LU R76, [R1+0x1068] ;  /* 0x00106800014c7983 */ /* 0x000f280000300800 */
[----:B------:R0:W-:Y:S04]  /*1d070*/  STS.U8 [R4+UR8+0x1980], R31 ;  /* 0x0019801f04007988 */ /* 0x0001e80008000008 */
[----:B------:R1:W-:Y:S04]  /*1d080*/  STS.U8 [R4+UR8+0x5980], R88 ;  /* 0x0059805804007988 */ /* 0x0003e80008000008 */
[----:B------:R-:W4:Y:S04]  /*1d090*/  LDL.LU R56, [R1+0x88] ;  /* 0x0000880001387983 */ /* 0x000f280000300800 */
[----:B0-----:R-:W4:Y:S04]  /*1d0a0*/  LDL R31, [R1+0x678] ;  /* 0x00067800011f7983 */ /* 0x001f280000100800 */
[----:B-1----:R-:W4:Y:S01]  /*1d0b0*/  LDL R88, [R1+0x67c] ;  /* 0x00067c0001587983 */ /* 0x002f220000100800 */
[----:B---3--:R-:W-:-:S06]  /*1d0c0*/  PRMT R20, RZ, 0x7610, R20 ;  /* 0x00007610ff147816 */ /* 0x008fcc0000000014 */
[----:B------:R0:W3:Y:S02]  /*1d0d0*/  @P5 LDG.E.U8 R20, desc[UR20][R8.64] ;  /* 0x0000001408145981 */ /* 0x0000e4000c1e1100 */
[----:B0-----:R-:W-:Y:S02]  /*1d0e0*/  @P1 IMAD.MOV.U32 R8, RZ, RZ, R89 ;  /* 0x000000ffff081224 */ /* 0x001fe400078e0059 */
[----:B------:R-:W-:Y:S01]  /*1d0f0*/  @P1 IMAD.MOV.U32 R9, RZ, RZ, R29 ;  /* 0x000000ffff091224 */ /* 0x000fe200078e001d */
[----:B------:R-:W3:Y:S04]  /*1d100*/  LDL.LU R89, [R1+0x80] ;  /* 0x0000800001597983 */ /* 0x000ee80000300800 */
[----:B------:R0:W3:Y:S02]  /*1d110*/  @P1 LDG.E.U8 R46, desc[UR20][R8.64] ;  /* 0x00000014082e1981 */ /* 0x0000e4000c1e1100 */
[----:B0-----:R-:W-:-:S02]  /*1d120*/  @P5 IMAD.MOV.U32 R8, RZ, RZ, R59 ;  /* 0x000000ffff085224 */ /* 0x001fc400078e003b */
[----:B------:R-:W-:Y:S02]  /*1d130*/  @P5 IMAD.MOV.U32 R9, RZ, RZ, R58 ;  /* 0x000000ffff095224 */ /* 0x000fe400078e003a */
[----:B------:R-:W3:Y:S04]  /*1d140*/  LDL.LU R58, [R1+0x7c] ;  /* 0x00007c00013a7983 */ /* 0x000ee80000300800 */
[----:B--2---:R0:W-:Y:S04]  /*1d150*/  STS.U8 [R4+UR8+0x1d80], R77 ;  /* 0x001d804d04007988 */ /* 0x0041e80008000008 */
[----:B------:R1:W2:Y:S04]  /*1d160*/  @P5 LDG.E.U8 R45, desc[UR20][R8.64] ;  /* 0x00000014082d5981 */ /* 0x0002a8000c1e1100 */
[----:B------:R-:W2:Y:S01]  /*1d170*/  LDL R59, [R1+0x688] ;  /* 0x00068800013b7983 */ /* 0x000ea20000100800 */
[----:B0-----:R-:W-:Y:S01]  /*1d180*/  PRMT R77, RZ, 0x7610, R77 ;  /* 0x00007610ff4d7816 */ /* 0x001fe2000000004d */
[----:B-1----:R-:W-:-:S02]  /*1d190*/  @P1 IMAD.MOV.U32 R8, RZ, RZ, R19 ;  /* 0x000000ffff081224 */ /* 0x002fc400078e0013 */
[----:B----4-:R-:W-:Y:S01]  /*1d1a0*/  @P1 IMAD.MOV.U32 R9, RZ, RZ, R86 ;  /* 0x000000ffff091224 */ /* 0x010fe200078e0056 */
[----:B------:R-:W4:Y:S04]  /*1d1b0*/  LDL.LU R19, [R1+0x1064] ;  /* 0x0010640001137983 */ /* 0x000f280000300800 */
[----:B------:R0:W2:Y:S04]  /*1d1c0*/  @P1 LDG.E.U8 R77, desc[UR20][R8.64] ;  /* 0x00000014084d1981 */ /* 0x0000a8000c1e1100 */
[----:B------:R1:W-:Y:S04]  /*1d1d0*/  STS.U8 [R4+UR8+0x2180], R32 ;  /* 0x0021802004007988 */ /* 0x0003e80008000008 */
[----:B------:R-:W2:Y:S01]  /*1d1e0*/  LDL R86, [R1+0x690] ;  /* 0x0006900001567983 */ /* 0x000ea20000100800 */
[----:B0-----:R-:W-:-:S03]  /*1d1f0*/  @P5 IMAD.MOV.U32 R8, RZ, RZ, R18 ;  /* 0x000000ffff085224 */ /* 0x001fc600078e0012 */
[----:B-1----:R-:W2:Y:S04]  /*1d200*/  LDL R32, [R1+0x694] ;  /* 0x0006940001207983 */ /* 0x002ea80000100800 */
[----:B------:R-:W2:Y:S01]  /*1d210*/  LDL.LU R18, [R1+0x1060] ;  /* 0x0010600001127983 */ /* 0x000ea20000300800 */
[----:B------:R-:W-:-:S03]  /*1d220*/  @P5 IMAD.MOV.U32 R9, RZ, RZ, R87 ;  /* 0x000000ffff095224 */ /* 0x000fc600078e0057 */
[----:B------:R0:W-:Y:S02]  /*1d230*/  STS.U8 [R4+UR8+0x5d80], R76 ;  /* 0x005d804c04007988 */ /* 0x0001e40008000008 */
[----:B0-----:R-:W-:-:S06]  /*1d240*/  PRMT R76, RZ, 0x7610, R76 ;  /* 0x00007610ff4c7816 */ /* 0x001fcc000000004c */
[----:B------:R0:W3:Y:S04]  /*1d250*/  @P5 LDG.E.U8 R76, desc[UR20][R8.64] ;  /* 0x00000014084c5981 */ /* 0x0000e8000c1e1100 */
[----:B------:R1:W-:Y:S01]  /*1d260*/  STS.U8 [R4+UR8+0x6180], R33 ;  /* 0x0061802104007988 */ /* 0x0003e20008000008 */
[----:B0-----:R-:W-:Y:S02]  /*1d270*/  @P1 IMAD.MOV.U32 R8, RZ, RZ, R30 ;  /* 0x000000ffff081224 */ /* 0x001fe400078e001e */
[----:B------:R-:W-:Y:S01]  /*1d280*/  @P1 IMAD.MOV.U32 R9, RZ, RZ, R57 ;  /* 0x000000ffff091224 */ /* 0x000fe200078e0039 */
[----:B-1----:R-:W3:Y:S04]  /*1d290*/  LDL R33, [R1+0x698] ;  /* 0x0006980001217983 */ /* 0x002ee80000100800 */
[----:B------:R-:W3:Y:S04]  /*1d2a0*/  LDL.LU R87, [R1+0x78] ;  /* 0x0000780001577983 */ /* 0x000ee80000300800 */
[----:B------:R-:W3:Y:S04]  /*1d2b0*/  LDL R57, [R1+0x6d0] ;  /* 0x0006d00001397983 */ /* 0x000ee80000100800 */
[----:B------:R-:W3:Y:S04]  /*1d2c0*/  LDL R30, [R1+0x6d4] ;  /* 0x0006d400011e7983 */ /* 0x000ee80000100800 */
[----:B------:R0:W-:Y:S01]  /*1d2d0*/  STS.U8 [R4+UR8+0x2580], R56 ;  /* 0x0025803804007988 */ /* 0x0001e20008000008 */
[----:B----4-:R-:W-:-:S06]  /*1d2e0*/  PRMT R19, RZ, 0x7610, R19 ;  /* 0x00007610ff137816 */ /* 0x010fcc0000000013 */
[----:B------:R1:W4:Y:S02]  /*1d2f0*/  @P1 LDG.E.U8 R19, desc[UR20][R8.64] ;  /* 0x0000001408131981 */ /* 0x000324000c1e1100 */
[----:B-1----:R-:W-:Y:S02]  /*1d300*/  @P5 IMAD.MOV.U32 R8, RZ, RZ, R88 ;  /* 0x000000ffff085224 */ /* 0x002fe400078e0058 */
[----:B------:R-:W-:Y:S02]  /*1d310*/  @P5 IMAD.MOV.U32 R9, RZ, RZ, R31 ;  /* 0x000000ffff095224 */ /* 0x000fe400078e001f */
[----:B------:R-:W4:Y:S01]  /*1d320*/  LDL.LU R31, [R1+0x74] ;  /* 0x00007400011f7983 */ /* 0x000f220000300800 */
[----:B--2---:R-:W-:-:S03]  /*1d330*/  PRMT R18, RZ, 0x7610, R18 ;  /* 0x00007610ff127816 */ /* 0x004fc60000000012 */
[----:B0-----:R-:W2:Y:S04]  /*1d340*/  LDL R56, [R1+0x6d8] ;  /* 0x0006d80001387983 */ /* 0x001ea80000100800 */
[----:B------:R0:W2:Y:S04]  /*1d350*/  @P5 LDG.E.U8 R18, desc[UR20][R8.64] ;  /* 0x0000001408125981 */ /* 0x0000a8000c1e1100 */
[----:B------:R-:W2:Y:S01]  /*1d360*/  LDL.LU R88, [R1+0x70] ;  /* 0x0000700001587983 */ /* 0x000ea20000300800 */
[----:B0-----:R-:W-:-:S03]  /*1d370*/  @P1 IMAD.MOV.U32 R9, RZ, RZ, R75 ;  /* 0x000000ffff091224 */ /* 0x001fc600078e004b */
[----:B------:R-:W2:Y:S01]  /*1d380*/  LDL.LU R75, [R1+0x105c] ;  /* 0x00105c00014b7983 */ /* 0x000ea20000300800 */
[----:B------:R-:W-:Y:S01]  /*1d390*/  PRMT R44, RZ, 0x7610, R44 ;  /* 0x00007610ff2c7816 */ /* 0x000fe2000000002c */
[----:B------:R-:W-:Y:S01]  /*1d3a0*/  @P1 IMAD.MOV.U32 R8, RZ, RZ, R74 ;  /* 0x000000ffff081224 */ /* 0x000fe200078e004a */
[----:B------:R-:W-:Y:S01]  /*1d3b0*/  PRMT R43, RZ, 0x7610, R43 ;  /* 0x00007610ff2b7816 */ /* 0x000fe2000000002b */
[----:B------:R-:W4:Y:S04]  /*1d3c0*/  LDL.LU R74, [R1+0x1058] ;  /* 0x00105800014a7983 */ /* 0x000f280000300800 */
[----:B------:R0:W4:Y:S04]  /*1d3d0*/  @P1 LDG.E.U8 R44, desc[UR20][R8.64] ;  /* 0x00000014082c1981 */ /* 0x000128000c1e1100 */
[----:B---3--:R1:W-:Y:S01]  /*1d3e0*/  STS.U8 [R4+UR8+0x6580], R89 ;  /* 0x0065805904007988 */ /* 0x0083e20008000008 */
[----:B0-----:R-:W-:-:S02]  /*1d3f0*/  @P5 IMAD.MOV.U32 R8, RZ, RZ, R17 ;  /* 0x000000ffff085224 */ /* 0x001fc400078e0011 */
[----:B------:R-:W-:Y:S01]  /*1d400*/  @P5 IMAD.MOV.U32 R9, RZ, RZ, R59 ;  /* 0x000000ffff095224 */ /* 0x000fe200078e003b */
[----:B-1----:R-:W3:Y:S04]  /*1d410*/  LDL.LU R89, [R1+0x6c] ;  /* 0x00006c0001597983 */ /* 0x002ee80000300800 */
[----:B------:R0:W3:Y:S04]  /*1d420*/  @P5 LDG.E.U8 R43, desc[UR20][R8.64] ;  /* 0x00000014082b5981 */ /* 0x0000e8000c1e1100 */
[----:B------:R-:W3:Y:S04]  /*1d430*/  LDL.LU R17, [R1+0x1054] ;  /* 0x0010540001117983 */ /* 0x000ee80000300800 */
[----:B------:R1:W-:Y:S01]  /*1d440*/  STS.U8 [R4+UR8+0x2980], R58 ;  /* 0x0029803a04007988 */ /* 0x0003e20008000008 */
[----:B0-----:R-:W-:-:S02]  /*1d450*/  @P1 IMAD.MOV.U32 R8, RZ, RZ, R32 ;  /* 0x000000ffff081224 */ /* 0x001fc400078e0020 */
[----:B------:R-:W-:Y:S01]  /*1d460*/  @P1 IMAD.MOV.U32 R9, RZ, RZ, R86 ;  /* 0x000000ffff091224 */ /* 0x000fe200078e0056 */
[----:B------:R-:W3:Y:S04]  /*1d470*/  LDL R59, [R1+0x6ec] ;  /* 0x0006ec00013b7983 */ /* 0x000ee80000100800 */
[----:B------:R-:W3:Y:S04]  /*1d480*/  LDL R32, [R1+0x6f0] ;  /* 0x0006f00001207983 */ /* 0x000ee80000100800 */
[----:B-1----:R-:W3:Y:S04]  /*1d490*/  LDL R58, [R1+0x6e8] ;  /* 0x0006e800013a7983 */ /* 0x002ee80000100800 */
[----:B--2---:R0:W-:Y:S02]  /*1d4a0*/  STS.U8 [R4+UR8+0x6980], R75 ;  /* 0x0069804b04007988 */ /* 0x0041e40008000008 */
[----:B0-----:R-:W-:-:S06]  /*1d4b0*/  PRMT R75, RZ, 0x7610, R75 ;  /* 0x00007610ff4b7816 */ /* 0x001fcc000000004b */
[----:B------:R0:W2:Y:S02]  /*1d4c0*/  @P1 LDG.E.U8 R75, desc[UR20][R8.64] ;  /* 0x00000014084b1981 */ /* 0x0000a4000c1e1100 */
[----:B0-----:R-:W-:Y:S02]  /*1d4d0*/  @P5 IMAD.MOV.U32 R8, RZ, RZ, R16 ;  /* 0x000000ffff085224 */ /* 0x001fe400078e0010 */
[----:B------:R-:W2:Y:S01]  /*1d4e0*/  LDL.LU R16, [R1+0x1050] ;  /* 0x0010500001107983 */ /* 0x000ea20000300800 */
[----:B------:R-:W-:-:S03]  /*1d4f0*/  @P5 IMAD.MOV.U32 R9, RZ, RZ, R33 ;  /* 0x000000ffff095224 */ /* 0x000fc600078e0021 */
[----:B----4-:R0:W-:Y:S01]  /*1d500*/  STS.U8 [R4+UR8+0x2d80], R74 ;  /* 0x002d804a04007988 */ /* 0x0101e20008000008 */
[----:B---3--:R-:W-:-:S03]  /*1d510*/  PRMT R17, RZ, 0x7610, R17 ;  /* 0x00007610ff117816 */ /* 0x008fc60000000011 */
[----:B------:R-:W3:Y:S01]  /*1d520*/  LDL R33, [R1+0x6f8] ;  /* 0x0006f80001217983 */ /* 0x000ee20000100800 */
[----:B0-----:R-:W-:-:S06]  /*1d530*/  PRMT R74, RZ, 0x7610, R74 ;  /* 0x00007610ff4a7816 */ /* 0x001fcc000000004a */
[----:B------:R0:W4:Y:S02]  /*1d540*/  @P5 LDG.E.U8 R74, desc[UR20][R8.64] ;  /* 0x00000014084a5981 */ /* 0x000124000c1e1100 */
[----:B0-----:R-:W-:Y:S02]  /*1d550*/  @P1 IMAD.MOV.U32 R8, RZ, RZ, R30 ;  /* 0x000000ffff081224 */ /* 0x001fe400078e001e */
[----:B------:R-:W-:Y:S01]  /*1d560*/  @P1 IMAD.MOV.U32 R9, RZ, RZ, R57 ;  /* 0x000000ffff091224 */ /* 0x000fe200078e0039 */
[----:B------:R0:W-:Y:S04]  /*1d570*/  STS.U8 [R4+UR8+0x3180], R31 ;  /* 0x0031801f04007988 */ /* 0x0001e80008000008 */
[----:B------:R1:W3:Y:S04]  /*1d580*/  @P1 LDG.E.U8 R17, desc[UR20][R8.64] ;  /* 0x0000001408111981 */ /* 0x0002e8000c1e1100 */
[----:B------:R-:W3:Y:S01]  /*1d590*/  LDL.LU R57, [R1+0x68] ;  /* 0x0000680001397983 */ /* 0x000ee20000300800 */
[----:B------:R-:W-:-:S03]  /*1d5a0*/  PRMT R42, RZ, 0x7610, R42 ;  /* 0x00007610ff2a7816 */ /* 0x000fc6000000002a */
[----:B------:R-:W3:Y:S01]  /*1d5b0*/  LDL R30, [R1+0x730] ;  /* 0x00073000011e7983 */ /* 0x000ee20000100800 */
[----:B-1----:R-:W-:Y:S02]  /*1d5c0*/  @P5 IMAD.MOV.U32 R8, RZ, RZ, R73 ;  /* 0x000000ffff085224 */ /* 0x002fe400078e0049 */
[----:B------:R-:W-:Y:S01]  /*1d5d0*/  @P5 IMAD.MOV.U32 R9, RZ, RZ, R56 ;  /* 0x000000ffff095224 */ /* 0x000fe200078e0038 */
[----:B0-----:R-:W3:Y:S04]  /*1d5e0*/  LDL.LU R31, [R1+0x64] ;  /* 0x00006400011f7983 */ /* 0x001ee80000300800 */
[----:B------:R-:W3:Y:S01]  /*1d5f0*/  LDL.LU R73, [R1+0x104c] ;  /* 0x00104c0001497983 */ /* 0x000ee20000300800 */
[----:B------:R-:W-:-:S03]  /*1d600*/  PRMT R41, RZ, 0x7610, R41 ;  /* 0x00007610ff297816 */ /* 0x000fc60000000029 */
[----:B------:R0:W-:Y:S04]  /*1d610*/  STS.U8 [R4+UR8+0x7180], R88 ;  /* 0x0071805804007988 */ /* 0x0001e80008000008 */
[----:B------:R1:W-:Y:S01]  /*1d620*/  STS.U8 [R4+UR8+0x3580], R89 ;  /* 0x0035805904007988 */ /* 0x0003e20008000008 */
[----:B--2---:R-:W-:-:S06]  /*1d630*/  PRMT R16, RZ, 0x7610, R16 ;  /* 0x00007610ff107816 */ /* 0x004fcc0000000010 */
[----:B------:R2:W4:Y:S02]  /*1d640*/  @P5 LDG.E.U8 R16, desc[UR20][R8.64] ;  /* 0x0000001408105981 */ /* 0x000524000c1e1100 */
[----:B--2---:R-:W-:Y:S02]  /*1d650*/  @P1 IMAD.MOV.U32 R8, RZ, RZ, R92 ;  /* 0x000000ffff081224 */ /* 0x004fe400078e005c */
[----:B------:R-:W-:Y:S02]  /*1d660*/  @P1 IMAD.MOV.U32 R9, RZ, RZ, R72 ;  /* 0x000000ffff091224 */ /* 0x000fe400078e0048 */
[----:B------:R-:W2:Y:S04]  /*1d670*/  LDL.LU R72, [R1+0x1048] ;  /* 0x0010480001487983 */ /* 0x000ea80000300800 */
[----:B------:R1:W4:Y:S04]  /*1d680*/  @P1 LDG.E.U8 R42, desc[UR20][R8.64] ;  /* 0x00000014082a1981 */ /* 0x000328000c1e1100 */
[----:B------:R-:W4:Y:S04]  /*1d690*/  LDL.LU R92, [R1+0x5c] ;  /* 0x00005c00015c7983 */ /* 0x000f280000300800 */
[----:B0-----:R-:W4:Y:S01]  /*1d6a0*/  LDL.LU R88, [R1+0x60] ;  /* 0x0000600001587983 */ /* 0x001f220000300800 */
[----:B-1----:R-:W-:-:S02]  /*1d6b0*/  @P5 IMAD.MOV.U32 R8, RZ, RZ, R59 ;  /* 0x000000ffff085224 */ /* 0x002fc400078e003b */
[----:B------:R-:W-:Y:S01]  /*1d6c0*/  @P5 IMAD.MOV.U32 R9, RZ, RZ, R58 ;  /* 0x000000ffff095224 */ /* 0x000fe200078e003a */
[----:B------:R-:W4:Y:S04]  /*1d6d0*/  LDL R89, [R1+0x740] ;  /* 0x0007400001597983 */ /* 0x000f280000100800 */
[----:B------:R0:W4:Y:S04]  /*1d6e0*/  @P5 LDG.E.U8 R41, desc[UR20][R8.64] ;  /* 0x0000001408295981 */ /* 0x000128000c1e1100 */
[----:B------:R-:W4:Y:S01]  /*1d6f0*/  LDL R58, [R1+0x744] ;  /* 0x00074400013a7983 */ /* 0x000f220000100800 */
[----:B0-----:R-:W-:-:S03]  /*1d700*/  @P1 IMAD.MOV.U32 R8, RZ, RZ, R15 ;  /* 0x000000ffff081224 */ /* 0x001fc600078e000f */
[----:B------:R-:W4:Y:S01]  /*1d710*/  LDL.LU R15, [R1+0x1044] ;  /* 0x00104400010f7983 */ /* 0x000f220000300800 */
[----:B------:R-:W-:-:S03]  /*1d720*/  @P1 IMAD.MOV.U32 R9, RZ, RZ, R32 ;  /* 0x000000ffff091224 */ /* 0x000fc600078e0020 */
[----:B---3--:R0:W-:Y:S04]  /*1d730*/  STS.U8 [R4+UR8+0x7580], R73 ;  /* 0x0075804904007988 */ /* 0x0081e80008000008 */
[----:B------:R-:W3:Y:S01]  /*1d740*/  LDL.LU R59, [R1+0x58] ;  /* 0x00005800013b7983 */ /* 0x000ee20000300800 */
[----:B0-----:R-:W-:-:S06]  /*1d750*/  PRMT R73, RZ, 0x7610, R73 ;  /* 0x00007610ff497816 */ /* 0x001fcc0000000049 */
[----:B------:R0:W3:Y:S02]  /*1d760*/  @P1 LDG.E.U8 R73, desc[UR20][R8.64] ;  /* 0x0000001408491981 */ /* 0x0000e4000c1e1100 */
[----:B0-----:R-:W-:Y:S02]  /*1d770*/  @P5 IMAD.MOV.U32 R8, RZ, RZ, R14 ;  /* 0x000000ffff085224 */ /* 0x001fe400078e000e */
[----:B------:R-:W-:Y:S01]  /*1d780*/  @P5 IMAD.MOV.U32 R9, RZ, RZ, R33 ;  /* 0x000000ffff095224 */ /* 0x000fe200078e0021 */
[----:B------:R-:W3:Y:S04]  /*1d790*/  LDL.LU R14, [R1+0x1040] ;  /* 0x00104000010e7983 */ /* 0x000ee80000300800 */
[----:B------:R-:W3:Y:S04]  /*1d7a0*/  LDL R32, [R1+0x750] ;  /* 0x0007500001207983 */ /* 0x000ee80000100800 */
[----:B------:R-:W3:Y:S04]  /*1d7b0*/  LDL R33, [R1+0x754] ;  /* 0x0007540001217983 */ /* 0x000ee80000100800 */
[----:B------:R-:W-:Y:S04]  /*1d7c0*/  STS.U8 [R4+UR8+0x7980], R57 ;  /* 0x0079803904007988 */ /* 0x000fe80008000008 */
[----:B--2---:R0:W-:Y:S02]  /*1d7d0*/  STS.U8 [R4+UR8+0x3980], R72 ;  /* 0x0039804804007988 */ /* 0x0041e40008000008 */
[----:B0-----:R-:W-:-:S06]  /*1d7e0*/  PRMT R72, RZ, 0x7610, R72 ;  /* 0x00007610ff487816 */ /* 0x001fcc0000000048 */
[----:B------:R0:W2:Y:S02]  /*1d7f0*/  @P5 LDG.E.U8 R72, desc[UR20][R8.64] ;  /* 0x0000001408485981 */ /* 0x0000a4000c1e1100 */
[----:B0-----:R-:W-:Y:S02]  /*1d800*/  @P1 IMAD.MOV.U32 R8, RZ, RZ, R40 ;  /* 0x000000ffff081224 */ /* 0x001fe400078e0028 */
[----:B------:R-:W2:Y:S01]  /*1d810*/  LDL.LU R40, [R1+0x103c] ;  /* 0x00103c0001287983 */ /* 0x000ea20000300800 */
[----:B------:R-:W-:-:S03]  /*1d820*/  @P1 IMAD.MOV.U32 R9, RZ, RZ, R30 ;  /* 0x000000ffff091224 */ /* 0x000fc600078e001e */
[----:B------:R-:W2:Y:S01]  /*1d830*/  LDL R56, [R1+0x758] ;  /* 0x0007580001387983 */ /* 0x000ea20000100800 */
[----:B----4-:R-:W-:-:S03]  /*1d840*/  PRMT R15, RZ, 0x7610, R15 ;  /* 0x00007610ff0f7816 */ /* 0x010fc6000000000f */
[----:B------:R-:W4:Y:S04]  /*1d850*/  LDL.LU R57, [R1+0x54] ;  /* 0x0000540001397983 */ /* 0x000f280000300800 */
[----:B------:R0:W4:Y:S04]  /*1d860*/  @P1 LDG.E.U8 R15, desc[UR20][R8.64] ;  /* 0x00000014080f1981 */ /* 0x000128000c1e1100 */
[----:B------:R-:W4:Y:S01]  /*1d870*/  LDL R30, [R1+0x790] ;  /* 0x00079000011e7983 */ /* 0x000f220000100800 */
[----:B0-----:R-:W-:-:S03]  /*1d880*/  @P5 IMAD.MOV.U32 R9, RZ, RZ, R39 ;  /* 0x000000ffff095224 */ /* 0x001fc600078e0027 */
[----:B------:R-:W4:Y:S01]  /*1d890*/  LDL.LU R39, [R1+0x1038] ;  /* 0x0010380001277983 */ /* 0x000f220000300800 */
[----:B------:R-:W-:-:S03]  /*1d8a0*/  @P5 IMAD.MOV.U32 R8, RZ, RZ, R71 ;  /* 0x000000ffff085224 */ /* 0x000fc600078e0047 */
[----:B------:R-:W4:Y:S04]  /*1d8b0*/  LDL.LU R71, [R1+0x1034] ;  /* 0x0010340001477983 */ /* 0x000f280000300800 */
[----:B------:R0:W-:Y:S02]  /*1d8c0*/  STS.U8 [R4+UR8+0x3d80], R31 ;  /* 0x003d801f04007988 */ /* 0x0001e40008000008 */
[----:B0-----:R-:W0:Y:S01]  /*1d8d0*/  S2R R31, SR_TID.X ;  /* 0x00000000001f7919 */ /* 0x001e220000002100 */
[----:B---3--:R-:W-:Y:S01]  /*1d8e0*/  PRMT R14, RZ, 0x7610, R14 ;  /* 0x00007610ff0e7816 */ /* 0x008fe2000000000e */
[----:B------:R1:W-:Y:S05]  /*1d8f0*/  STS.U8 [R4+UR8+0x7d80], R92 ;  /* 0x007d805c04007988 */ /* 0x0003ea0008000008 */
[----:B------:R3:W4:Y:S04]  /*1d900*/  @P5 LDG.E.U8 R14, desc[UR20][R8.64] ;  /* 0x00000014080e5981 */ /* 0x000728000c1e1100 */
[----:B------:R-:W-:Y:S01]  /*1d910*/  STS.U8 [R4+UR8+0x6d80], R87 ;  /* 0x006d805704007988 */ /* 0x000fe20008000008 */
[----:B---3--:R-:W-:-:S02]  /*1d920*/  @P1 IMAD.MOV.U32 R8, RZ, RZ, R58 ;  /* 0x000000ffff081224 */ /* 0x008fc400078e003a */
[----:B------:R-:W-:Y:S01]  /*1d930*/  @P1 IMAD.MOV.U32 R9, RZ, RZ, R89 ;  /* 0x000000ffff091224 */ /* 0x000fe200078e0059 */
[----:B0-----:R-:W-:Y:S02]  /*1d940*/  LOP3.LUT R3, R31, 0x7f, RZ, 0xc0, !PT ;  /* 0x0000007f1f037812 */ /* 0x001fe400078ec0ff */
[----:B------:R-:W3:Y:S02]  /*1d950*/  LDL.LU R31, [R1+0x50] ;  /* 0x00005000011f7983 */ /* 0x000ee40000300800 */
[----:B-1----:R-:W-:-:S05]  /*1d960*/  LOP3.LUT R92, R3, 0x40, RZ, 0x3c, !PT ;  /* 0x00000040035c7812 */ /* 0x002fca00078e3cff */
[----:B------:R0:W-:Y:S04]  /*1d970*/  STS.U8 [R92+UR8+0x200], R88 ;  /* 0x000200585c007988 */ /* 0x0001e80008000008 */
[----:B0-----:R-:W3:Y:S04]  /*1d980*/  LDL R88, [R1+0x798] ;  /* 0x0007980001587983 */ /* 0x001ee80000100800 */
[----:B------:R-:W3:Y:S01]  /*1d990*/  LDL.LU R89, [R1+0x4c] ;  /* 0x00004c0001597983 */ /* 0x000ee20000300800 */
[----:B--2---:R-:W-:-:S06]  /*1d9a0*/  PRMT R40, RZ, 0x7610, R40 ;  /* 0x00007610ff287816 */ /* 0x004fcc0000000028 */
[----:B------:R0:W2:Y:S02]  /*1d9b0*/  @P1 LDG.E.U8 R40, desc[UR20][R8.64] ;  /* 0x0000001408281981 */ /* 0x0000a4000c1e1100 */
[----:B0-----:R-:W-:Y:S02]  /*1d9c0*/  @P5 IMAD.MOV.U32 R9, RZ, RZ, R13 ;  /* 0x000000ffff095224 */ /* 0x001fe400078e000d */
[----:B------:R-:W-:Y:S01]  /*1d9d0*/  @P5 IMAD.MOV.U32 R8, RZ, RZ, R70 ;  /* 0x000000ffff085224 */ /* 0x000fe200078e0046 */
[----:B------:R-:W2:Y:S04]  /*1d9e0*/  LDL.LU R13, [R1+0x1030] ;  /* 0x00103000010d7983 */ /* 0x000ea80000300800 */
[----:B------:R-:W2:Y:S01]  /*1d9f0*/  LDL.LU R70, [R1+0x102c] ;  /* 0x00102c0001467983 */ /* 0x000ea20000300800 */
[----:B----4-:R-:W-:-:S03]  /*1da00*/  PRMT R39, RZ, 0x7610, R39 ;  /* 0x00007610ff277816 */ /* 0x010fc60000000027 */
[----:B------:R-:W4:Y:S04]  /*1da10*/  LDL.LU R29, [R1+0x48] ;  /* 0x00004800011d7983 */ /* 0x000f280000300800 */
[----:B------:R0:W-:Y:S04]  /*1da20*/  STS.U8 [R92+UR8+0x4200], R71 ;  /* 0x004200475c007988 */ /* 0x0001e80008000008 */
[----:B------:R1:W3:Y:S04]  /*1da30*/  @P5 LDG.E.U8 R39, desc[UR20][R8.64] ;  /* 0x0000001408275981 */ /* 0x0002e8000c1e1100 */
[----:B------:R-:W3:Y:S01]  /*1da40*/  LDL R58, [R1+0x7a8] ;  /* 0x0007a800013a7983 */ /* 0x000ee20000100800 */
[----:B0-----:R-:W-:Y:S01]  /*1da50*/  PRMT R71, RZ, 0x7610, R71 ;  /* 0x00007610ff477816 */ /* 0x001fe20000000047 */
[----:B-1----:R-:W-:-:S02]  /*1da60*/  @P1 IMAD.MOV.U32 R8, RZ, RZ, R33 ;  /* 0x000000ffff081224 */ /* 0x002fc400078e0021 */
[----:B------:R-:W-:Y:S01]  /*1da70*/  @P1 IMAD.MOV.U32 R9, RZ, RZ, R32 ;  /* 0x000000ffff091224 */ /* 0x000fe200078e0020 */
[----:B------:R0:W-:Y:S04]  /*1da80*/  STS.U8 [R92+UR8+0x600], R59 ;  /* 0x0006003b5c007988 */ /* 0x0001e80008000008 */
[----:B------:R1:W3:Y:S04]  /*1da90*/  @P1 LDG.E.U8 R71, desc[UR20][R8.64] ;  /* 0x0000001408471981 */ /* 0x0002e8000c1e1100 */
[----:B------:R-:W3:Y:S04]  /*1daa0*/  LDL R32, [R1+0x7b0] ;  /* 0x0007b00001207983 */ /* 0x000ee80000100800 */
[----:B0-----:R-:W3:Y:S01]  /*1dab0*/  LDL R59, [R1+0x7ac] ;  /* 0x0007ac00013b7983 */ /* 0x001ee20000100800 */
[----:B-1----:R-:W-:-:S03]  /*1dac0*/  @P5 IMAD.MOV.U32 R8, RZ, RZ, R12 ;  /* 0x000000ffff085224 */ /* 0x002fc600078e000c */
[----:B------:R-:W3:Y:S04]  /*1dad0*/  LDL R33, [R1+0x7b4] ;  /* 0x0007b40001217983 */ /* 0x000ee80000100800 */
[----:B------:R-:W3:Y:S01]  /*1dae0*/  LDL.LU R12, [R1+0x1028] ;  /* 0x00102800010c7983 */ /* 0x000ee20000300800 */
[----:B------:R-:W-:-:S03]  /*1daf0*/  @P5 IMAD.MOV.U32 R9, RZ, RZ, R56 ;  /* 0x000000ffff095224 */ /* 0x000fc600078e0038 */
[----:B--2---:R0:W-:Y:S01]  /*1db00*/  STS.U8 [R92+UR8+0x4600], R70 ;  /* 0x004600465c007988 */ /* 0x0041e20008000008 */
[----:B------:R-:W-:Y:S02]  /*1db10*/  PRMT R13, RZ, 0x7610, R13 ;  /* 0x00007610ff0d7816 */ /* 0x000fe4000000000d */
[----:B0-----:R-:W-:-:S06]  /*1db20*/  PRMT R70, RZ, 0x7610, R70 ;  /* 0x00007610ff467816 */ /* 0x001fcc0000000046 */
[----:B------:R0:W2:Y:S04]  /*1db30*/  @P5 LDG.E.U8 R70, desc[UR20][R8.64] ;  /* 0x0000001408465981 */ /* 0x0000a8000c1e1100 */
[----:B------:R1:W-:Y:S01]  /*1db40*/  STS.U8 [R92+UR8+0xa00], R57 ;  /* 0x000a00395c007988 */ /* 0x0003e20008000008 */
[----:B0-----:R-:W-:Y:S02]  /*1db50*/  @P1 IMAD.MOV.U32 R8, RZ, RZ, R38 ;  /* 0x000000ffff081224 */ /* 0x001fe400078e0026 */
[----:B------:R-:W-:Y:S01]  /*1db60*/  @P1 IMAD.MOV.U32 R9, RZ, RZ, R30 ;  /* 0x000000ffff091224 */ /* 0x000fe200078e001e */
[----:B------:R-:W2:Y:S04]  /*1db70*/  LDL.LU R38, [R1+0x1024] ;  /* 0x0010240001267983 */ /* 0x000ea80000300800 */
[----:B------:R-:W2:Y:S04]  /*1db80*/  LDL R86, [R1+0x7b8] ;  /* 0x0007b80001567983 */ /* 0x000ea80000100800 */
[----:B------:R-:W2:Y:S04]  /*1db90*/  LDL.LU R87, [R1+0x44] ;  /* 0x0000440001577983 */ /* 0x000ea80000300800 */
[----:B------:R0:W2:Y:S01]  /*1dba0*/  @P1 LDG.E.U8 R13, desc[UR20][R8.64] ;  /* 0x00000014080d1981 */ /* 0x0000a2000c1e1100 */
[----:B---3--:R-:W-:-:S03]  /*1dbb0*/  PRMT R12, RZ, 0x7610, R12 ;  /* 0x00007610ff0c7816 */ /* 0x008fc6000000000c */
[----:B------:R-:W3:Y:S04]  /*1dbc0*/  LDL R56, [R1+0x7f0] ;  /* 0x0007f00001387983 */ /* 0x000ee80000100800 */
[----:B-1----:R-:W3:Y:S01]  /*1dbd0*/  LDL.LU R57, [R1+0x40] ;  /* 0x0000400001397983 */ /* 0x002ee20000300800 */
[----:B0-----:R-:W-:Y:S02]  /*1dbe0*/  @P5 IMAD.MOV.U32 R8, RZ, RZ, R37 ;  /* 0x000000ffff085224 */ /* 0x001fe400078e0025 */
[----:B------:R-:W-:Y:S01]  /*1dbf0*/  @P5 IMAD.MOV.U32 R9, RZ, RZ, R88 ;  /* 0x000000ffff095224 */ /* 0x000fe200078e0058 */
[----:B------:R-:W3:Y:S04]  /*1dc00*/  LDL.LU R37, [R1+0x1020] ;  /* 0x0010200001257983 */ /* 0x000ee80000300800 */
[----:B------:R0:W-:Y:S04]  /*1dc10*/  STS.U8 [R92+UR8+0x4a00], R31 ;  /* 0x004a001f5c007988 */ /* 0x0001e80008000008 */
[----:B------:R1:W3:Y:S04]  /*1dc20*/  @P5 LDG.E.U8 R12, desc[UR20][R8.64] ;  /* 0x00000014080c5981 */ /* 0x0002e8000c1e1100 */
[----:B------:R-:W3:Y:S04]  /*1dc30*/  LDL R30, [R1+0x7f8] ;  /* 0x0007f800011e7983 */ /* 0x000ee80000100800 */
[----:B0-----:R-:W3:Y:S01]  /*1dc40*/  LDL R31, [R1+0x800] ;  /* 0x00080000011f7983 */ /* 0x001ee20000100800 */
[----:B-1----:R-:W-:-:S03]  /*1dc50*/  @P1 IMAD.MOV.U32 R9, RZ, RZ, R69 ;  /* 0x000000ffff091224 */ /* 0x002fc600078e0045 */
[----:B------:R-:W3:Y:S01]  /*1dc60*/  LDL.LU R69, [R1+0x101c] ;  /* 0x00101c0001457983 */ /* 0x000ee20000300800 */
[----:B------:R-:W-:-:S03]  /*1dc70*/  @P1 IMAD.MOV.U32 R8, RZ, RZ, R68 ;  /* 0x000000ffff081224 */ /* 0x000fc600078e0044 */
[----:B------:R-:W3:Y:S04]  /*1dc80*/  LDL.LU R68, [R1+0x1018] ;  /* 0x0010180001447983 */ /* 0x000ee80000300800 */
[----:B------:R0:W-:Y:S04]  /*1dc90*/  STS.U8 [R92+UR8+0xe00], R89 ;  /* 0x000e00595c007988 */ /* 0x0001e80008000008 */
[----:B----4-:R-:W-:Y:S04]  /*1dca0*/  STS.U8 [R92+UR8+0x4e00], R29 ;  /* 0x004e001d5c007988 */ /* 0x010fe80008000008 */
[----:B------:R-:W4:Y:S04]  /*1dcb0*/  LDL R88, [R1+0x808] ;  /* 0x0008080001587983 */ /* 0x000f280000100800 */
[----:B0-----:R-:W4:Y:S01]  /*1dcc0*/  LDL R89, [R1+0x80c] ;  /* 0x00080c0001597983 */ /* 0x001f220000100800 */
[----:B------:R-:W-:-:S02]  /*1dcd0*/  PRMT R11, RZ, 0x7610, R11 ;  /* 0x00007610ff0b7816 */ /* 0x000fc4000000000b */
[----:B--2---:R-:W-:-:S06]  /*1dce0*/  PRMT R38, RZ, 0x7610, R38 ;  /* 0x00007610ff267816 */ /* 0x004fcc0000000026 */
[----:B------:R0:W2:Y:S02]  /*1dcf0*/  @P1 LDG.E.U8 R38, desc[UR20][R8.64] ;  /* 0x0000001408261981 */ /* 0x0000a4000c1e1100 */
[----:B0-----:R-:W-:Y:S02]  /*1dd00*/  @P5 IMAD.MOV.U32 R8, RZ, RZ, R59 ;  /* 0x000000ffff085224 */ /* 0x001fe400078e003b */
[----:B------:R-:W-:Y:S01]  /*1dd10*/  @P5 IMAD.MOV.U32 R9, RZ, RZ, R58 ;  /* 0x000000ffff095224 */ /* 0x000fe200078e003a */
[----:B------:R-:W2:Y:S04]  /*1dd20*/  LDL R59, [R1+0x818] ;  /* 0x00081800013b7983 */ /* 0x000ea80000100800 */
[----:B------:R-:W2:Y:S01]  /*1dd30*/  LDL R58, [R1+0x810] ;  /* 0x00081000013a7983 */ /* 0x000ea20000100800 */
[----:B---3--:R-:W-:-:S06]  /*1dd40*/  PRMT R37, RZ, 0x7610, R37 ;  /* 0x00007610ff257816 */ /* 0x008fcc0000000025 */
[----:B------:R0:W3:Y:S02]  /*1dd50*/  @P5 LDG.E.U8 R37, desc[UR20][R8.64] ;  /* 0x0000001408255981 */ /* 0x0000e4000c1e1100 */
[----:B0-----:R-:W-:Y:S02]  /*1dd60*/  @P1 IMAD.MOV.U32 R8, RZ, RZ, R33 ;  /* 0x000000ffff081224 */ /* 0x001fe400078e0021 */
[----:B------:R-:W-:Y:S01]  /*1dd70*/  @P1 IMAD.MOV.U32 R9, RZ, RZ, R32 ;  /* 0x000000ffff091224 */ /* 0x000fe200078e0020 */
[----:B------:R0:W-:Y:S04]  /*1dd80*/  STS.U8 [R92+UR8+0x1200], R69 ;  /* 0x001200455c007988 */ /* 0x0001e80008000008 */
[----:B------:R1:W-:Y:S04]  /*1dd90*/  STS.U8 [R92+UR8+0x5200], R68 ;  /* 0x005200445c007988 */ /* 0x0003e80008000008 */
[----:B------:R-:W2:Y:S01]  /*1dda0*/  LDL.LU R32, [R1+0x3c] ;  /* 0x00003c0001207983 */ /* 0x000ea20000300800 */
[----:B0-----:R-:W-:-:S03]  /*1ddb0*/  PRMT R69, RZ, 0x7610, R69 ;  /* 0x00007610ff457816 */ /* 0x001fc60000000045 */
[----:B------:R-:W2:Y:S01]  /*1ddc0*/  LDL R33, [R1+0x850] ;  /* 0x0008500001217983 */ /* 0x000ea20000100800 */
[----:B-1----:R-:W-:-:S03]  /*1ddd0*/  PRMT R68, RZ, 0x7610, R68 ;  /* 0x00007610ff447816 */ /* 0x002fc60000000044 */
[----:B------:R0:W2:Y:S02]  /*1dde0*/  @P1 LDG.E.U8 R69, desc[UR20][R8.64] ;  /* 0x0000001408451981 */ /* 0x0000a4000c1e1100 */
[----:B0-----:R-:W-:Y:S02]  /*1ddf0*/  @P5 IMAD.MOV.U32 R8, RZ, RZ, R36 ;  /* 0x000000ffff085224 */ /* 0x001fe400078e0024 */
[----:B------:R-:W-:Y:S01]  /*1de00*/  @P5 IMAD.MOV.U32 R9, RZ, RZ, R86 ;  /* 0x000000ffff095224 */ /* 0x000fe200078e0056 */
[----:B------:R-:W2:Y:S04]  /*1de10*/  LDL.LU R36, [R1+0x1014] ;  /* 0x0010140001247983 */ /* 0x000ea80000300800 */
[----:B------:R0:W3:Y:S02]  /*1de20*/  @P5 LDG.E.U8 R68, desc[UR20][R8.64] ;  /* 0x0000001408445981 */ /* 0x0000e4000c1e1100 */
[----:B0-----:R-:W-:-:S02]  /*1de30*/  @P1 IMAD.MOV.U32 R8, RZ, RZ, R35 ;  /* 0x000000ffff081224 */ /* 0x001fc400078e0023 */
[----:B------:R-:W-:Y:S01]  /*1de40*/  @P1 IMAD.MOV.U32 R9, RZ, RZ, R56 ;  /* 0x000000ffff091224 */ /* 0x000fe200078e0038 */
[----:B------:R-:W3:Y:S04]  /*1de50*/  LDL.LU R35, [R1+0x1010] ;  /* 0x0010100001237983 */ /* 0x000ee80000300800 */
[----:B------:R0:W4:Y:S02]  /*1de60*/  @P1 LDG.E.U8 R11, desc[UR20][R8.64] ;  /* 0x00000014080b1981 */ /* 0x000124000c1e1100 */
[----:B0-----:R-:W-:Y:S02]  /*1de70*/  @P5 IMAD.MOV.U32 R8, RZ, RZ, R67 ;  /* 0x000000ffff085224 */ /* 0x001fe400078e0043 */
[----:B------:R-:W4:Y:S01]  /*1de80*/  LDL.LU R67, [R1+0x100c] ;  /* 0x00100c0001437983 */ /* 0x000f220000300800 */
[----:B------:R-:W-:Y:S01]  /*1de90*/  PRMT R10, RZ, 0x7610, R10 ;  /* 0x00007610ff0a7816 */ /* 0x000fe2000000000a */
[----:B------:R-:W-:-:S02]  /*1dea0*/  @P5 IMAD.MOV.U32 R9, RZ, RZ, R30 ;  /* 0x000000ffff095224 */ /* 0x000fc400078e001e */
[----:B------:R-:W-:Y:S04]  /*1deb0*/  STS.U8 [R92+UR8+0x1600], R87 ;  /* 0x001600575c007988 */ /* 0x000fe80008000008 */
[----:B------:R-:W-:Y:S04]  /*1dec0*/  STS.U8 [R92+UR8+0x5600], R57 ;  /* 0x005600395c007988 */ /* 0x000fe80008000008 */
[----:B------:R0:W4:Y:S02]  /*1ded0*/  @P5 LDG.E.U8 R10, desc[UR20][R8.64] ;  /* 0x00000014080a5981 */ /* 0x000124000c1e1100 */
[----:B0-----:R-:W-:-:S02]  /*1dee0*/  @P1 IMAD.MOV.U32 R8, RZ, RZ, R66 ;  /* 0x000000ffff081224 */ /* 0x001fc400078e0042 */
[----:B------:R-:W-:Y:S01]  /*1def0*/  @P1 IMAD.MOV.U32 R9, RZ, RZ, R31 ;  /* 0x000000ffff091224 */ /* 0x000fe200078e001f */
[----:B------:R-:W4:Y:S04]  /*1df00*/  LDL.LU R66, [R1+0x1008] ;  /* 0x0010080001427983 */ /* 0x000f280000300800 */
[----:B--2---:R0:W-:Y:S02]  /*1df10*/  STS.U8 [R92+UR8+0x1a00], R36 ;  /* 0x001a00245c007988 */ /* 0x0041e40008000008 */
[----:B0-----:R-:W-:-:S06]  /*1df20*/  PRMT R36, RZ, 0x7610, R36 ;  /* 0x00007610ff247816 */ /* 0x001fcc0000000024 */
[----:B------:R4:W2:Y:S04]  /*1df30*/  @P1 LDG.E.U8 R36, desc[UR20][R8.64] ;  /* 0x0000001408241981 */ /* 0x0008a8000c1e1100 */
[----:B---3--:R0:W-:Y:S01]  /*1df40*/  STS.U8 [R92+UR8+0x5a00], R35 ;  /* 0x005a00235c007988 */ /* 0x0081e20008000008 */
[----:B----4-:R-:W-:Y:S02]  /*1df50*/  @P5 IMAD.MOV.U32 R8, RZ, RZ, R89 ;  /* 0x000000ffff085224 */ /* 0x010fe400078e0059 */
[----:B------:R-:W-:Y:S01]  /*1df60*/  @P5 IMAD.MOV.U32 R9, RZ, RZ, R88 ;  /* 0x000000ffff095224 */ /* 0x000fe200078e0058 */
[----:B0-----:R-:W-:Y:S01]  /*1df70*/  PRMT R35, RZ, 0x7610, R35 ;  /* 0x00007610ff237816 */ /* 0x001fe20000000023 */
[----:B------:R0:W-:Y:S05]  /*1df80*/  STS.U8 [R92+UR8+0x1e00], R67 ;  /* 0x001e00435c007988 */ /* 0x0001ea0008000008 */
[----:B------:R1:W3:Y:S01]  /*1df90*/  @P5 LDG.E.U8 R35, desc[UR20][R8.64] ;  /* 0x0000001408235981 */ /* 0x0002e2000c1e1100 */
[----:B0-----:R-:W-:Y:S01]  /*1dfa0*/  PRMT R67, RZ, 0x7610, R67 ;  /* 0x00007610ff437816 */ /* 0x001fe20000000043 */
[----:B-1----:R-:W-:-:S02]  /*1dfb0*/  @P1 IMAD.MOV.U32 R8, RZ, RZ, R65 ;  /* 0x000000ffff081224 */ /* 0x002fc400078e0041 */
[----:B------:R-:W-:Y:S01]  /*1dfc0*/  @P1 IMAD.MOV.U32 R9, RZ, RZ, R58 ;  /* 0x000000ffff091224 */ /* 0x000fe200078e003a */
[----:B------:R-:W4:Y:S04]  /*1dfd0*/  LDL.LU R65, [R1+0x1004] ;  /* 0x0010040001417983 */ /* 0x000f280000300800 */
[----:B------:R0:W2:Y:S02]  /*1dfe0*/  @P1 LDG.E.U8 R67, desc[UR20][R8.64] ;  /* 0x0000001408431981 */ /* 0x0000a4000c1e1100 */
[----:B0-----:R-:W-:Y:S02]  /*1dff0*/  @P5 IMAD.MOV.U32 R8, RZ, RZ, R34 ;  /* 0x000000ffff085224 */ /* 0x001fe400078e0022 */
[----:B------:R-:W2:Y:S01]  /*1e000*/  LDL.LU R34, [R1+0x1000] ;  /* 0x0010000001227983 */ /* 0x000ea20000300800 */
[----:B------:R-:W-:-:S03]  /*1e010*/  @P5 IMAD.MOV.U32 R9, RZ, RZ, R59 ;  /* 0x000000ffff095224 */ /* 0x000fc600078e003b */
[----:B------:R0:W-:Y:S01]  /*1e020*/  STS.U8 [R92+UR8+0x5e00], R66 ;  /* 0x005e00425c007988 */ /* 0x0001e20008000008 */
[----:B------:R-:W-:Y:S01]  /*1e030*/  @P1 IMAD.MOV.U32 R28, RZ, RZ, R64 ;  /* 0x000000ffff1c1224 */ /* 0x000fe200078e0040 */
[----:B0-----:R-:W-:Y:S01]  /*1e040*/  PRMT R66, RZ, 0x7610, R66 ;  /* 0x00007610ff427816 */ /* 0x001fe20000000042 */
[----:B------:R-:W-:Y:S01]  /*1e050*/  @P1 IMAD.MOV.U32 R29, RZ, RZ, R33 ;  /* 0x000000ffff1d1224 */ /* 0x000fe200078e0021 */
[----:B------:R-:W-:Y:S04]  /*1e060*/  STS.U8 [R92+UR8+0x2200], R32 ;  /* 0x002200205c007988 */ /* 0x000fe80008000008 */
[----:B------:R0:W3:Y:S04]  /*1e070*/  @P5 LDG.E.U8 R66, desc[UR20][R8.64] ;  /* 0x0000001408425981 */ /* 0x0000e8000c1e1100 */
[----:B------:R-:W3:Y:S01]  /*1e080*/  LDL.LU R64, [R1+0xffc] ;  /* 0x000ffc0001407983 */ /* 0x000ee20000300800 */
[----:B0-----:R-:W-:-:S02]  /*1e090*/  PRMT R9, RZ, 0x7610, R9 ;  /* 0x00007610ff097816 */ /* 0x001fc40000000009 */
[----:B------:R-:W-:-:S04]  /*1e0a0*/  PRMT R8, RZ, 0x7610, R8 ;  /* 0x00007610ff087816 */ /* 0x000fc80000000008 */
[----:B------:R0:W3:Y:S02]  /*1e0b0*/  @P1 LDG.E.U8 R9, desc[UR20][R28.64] ;  /* 0x000000141c091981 */ /* 0x0000e4000c1e1100 */
[----:B0-----:R-:W-:Y:S02]  /*1e0c0*/  @P5 IMAD.MOV.U32 R28, RZ, RZ, R0 ;  /* 0x000000ffff1c5224 */ /* 0x001fe400078e0000 */
[----:B------:R-:W-:Y:S02]  /*1e0d0*/  @P5 IMAD.MOV.U32 R29, RZ, RZ, R61 ;  /* 0x000000ffff1d5224 */ /* 0x000fe400078e003d */
[----:B------:R-:W3:Y:S04]  /*1e0e0*/  LDL.LU R61, [R1+0xff8] ;  /* 0x000ff800013d7983 */ /* 0x000ee80000300800 */
[----:B------:R0:W3:Y:S04]  /*1e0f0*/  @P5 LDG.E.U8 R8, desc[UR20][R28.64] ;  /* 0x000000141c085981 */ /* 0x0000e8000c1e1100 */
[----:B------:R-:W3:Y:S01]  /*1e100*/  LDL.LU R0, [R1+0x38] ;  /* 0x0000380001007983 */ /* 0x000ee20000300800 */
[----:B0-----:R-:W-:-:S02]  /*1e110*/  @P1 IMAD.MOV.U32 R28, RZ, RZ, R62 ;  /* 0x000000ffff1c1224 */ /* 0x001fc400078e003e */
[----:B------:R-:W-:Y:S02]  /*1e120*/  @P1 IMAD.MOV.U32 R29, RZ, RZ, R63 ;  /* 0x000000ffff1d1224 */ /* 0x000fe400078e003f */
[----:B------:R-:W3:Y:S04]  /*1e130*/  LDL.LU R63, [R1+0xff4] ;  /* 0x000ff400013f7983 */ /* 0x000ee80000300800 */
[----:B------:R-:W3:Y:S04]  /*1e140*/  LDL.LU R62, [R1+0xff0] ;  /* 0x000ff000013e7983 */ /* 0x000ee80000300800 */
[----:B------:R-:W3:Y:S04]  /*1e150*/  LDL R86, [R1+0x320] ;  /* 0x0003200001567983 */ /* 0x000ee80000100800 */
[----:B------:R-:W3:Y:S01]  /*1e160*/  LDL R87, [R1+0x8b0] ;  /* 0x0008b00001577983 */ /* 0x000ee20000100800 */
[----:B------:R-:W-:-:S03]  /*1e170*/  @P1 IMAD.MOV.U32 R30, RZ, RZ, R60 ;  /* 0x000000ffff1e1224 */ /* 0x000fc600078e003c */
[----:B----4-:R0:W-:Y:S04]  /*1e180*/  STS.U8 [R92+UR8+0x6200], R65 ;  /* 0x006200415c007988 */ /* 0x0101e80008000008 */
[----:B--2---:R1:W-:Y:S01]  /*1e190*/  STS.U8 [R92+UR8+0x2600], R34 ;  /* 0x002600225c007988 */ /* 0x0043e20008000008 */
[----:B0-----:R-:W-:Y:S02]  /*1e1a0*/  PRMT R65, RZ, 0x7610, R65 ;  /* 0x00007610ff417816 */ /* 0x001fe40000000041 */
[----:B-1----:R-:W-:-:S06]  /*1e1b0*/  PRMT R34, RZ, 0x7610, R34 ;  /* 0x00007610ff227816 */ /* 0x002fcc0000000022 */
[----:B------:R0:W2:Y:S02]  /*1e1c0*/  @P1 LDG.E.U8 R34, desc[UR20][R28.64] ;  /* 0x000000141c221981 */ /* 0x0000a4000c1e1100 */
[----:B0-----:R-:W-:Y:S02]  /*1e1d0*/  @P5 IMAD.MOV.U32 R28, RZ, RZ, R91 ;  /* 0x000000ffff1c5224 */ /* 0x001fe400078e005b */
[----:B------:R-:W-:-:S05]  /*1e1e0*/  @P5 IMAD.MOV.U32 R29, RZ, RZ, R93 ;  /* 0x000000ffff1d5224 */ /* 0x000fca00078e005d */
[----:B------:R0:W4:Y:S04]  /*1e1f0*/  @P5 LDG.E.U8 R65, desc[UR20][R28.64] ;  /* 0x000000141c415981 */ /* 0x000128000c1e1100 */
[----:B------:R-:W0:Y:S04]  /*1e200*/  LDL R28, [R1+0x314] ;  /* 0x00031400011c7983 */ /* 0x000e280000100800 */
[----:B------:R-:W0:Y:S04]  /*1e210*/  LDL R29, [R1+0x8ac] ;  /* 0x0008ac00011d7983 */ /* 0x000e280000100800 */
[----:B------:R-:W2:Y:S01]  /*1e220*/  LDL.LU R60, [R1+0x34] ;  /* 0x00003400013c7983 */ /* 0x000ea20000300800 */
[----:B------:R-:W-:-:S03]  /*1e230*/  @P1 IMAD.MOV.U32 R31, RZ, RZ, R90 ;  /* 0x000000ffff1f1224 */ /* 0x000fc600078e005a */
[----:B---3--:R1:W-:Y:S01]  /*1e240*/  STS.U8 [R92+UR8+0x6600], R64 ;  /* 0x006600405c007988 */ /* 0x0083e20008000008 */
[----:B------:R-:W-:Y:S02]  /*1e250*/  @P5 IMAD.MOV.U32 R88, RZ, RZ, R2 ;  /* 0x000000ffff585224 */ /* 0x000fe400078e0002 */
[----:B------:R-:W-:Y:S01]  /*1e260*/  @P5 IMAD.MOV.U32 R89, RZ, RZ, R6 ;  /* 0x000000ffff595224 */ /* 0x000fe200078e0006 */
[----:B------:R-:W3:Y:S04]  /*1e270*/  LDL R56, [R1+0x318] ;  /* 0x0003180001387983 */ /* 0x000ee80000100800 */
[----:B------:R-:W3:Y:S01]  /*1e280*/  LDL R57, [R1+0x328] ;  /* 0x0003280001397983 */ /* 0x000ee20000100800 */
[----:B-1----:R-:W-:-:S03]  /*1e290*/  PRMT R64, RZ, 0x7610, R64 ;  /* 0x00007610ff407816 */ /* 0x002fc60000000040 */
[----:B------:R1:W-:Y:S04]  /*1e2a0*/  STS.U8 [R92+UR8+0x2a00], R63 ;  /* 0x002a003f5c007988 */ /* 0x0003e80008000008 */
[----:B------:R0:W3:Y:S01]  /*1e2b0*/  @P1 LDG.E.U8 R64, desc[UR20][R30.64] ;  /* 0x000000141e401981 */ /* 0x0000e2000c1e1100 */
[----:B-1----:R-:W-:Y:S02]  /*1e2c0*/  PRMT R63, RZ, 0x7610, R63 ;  /* 0x00007610ff3f7816 */ /* 0x002fe4000000003f */
[-C--:B------:R-:W-:Y:S01]  /*1e2d0*/  @P5 LOP3.LUT R87, R87, R86.reuse, RZ, 0x3c, !PT ;  /* 0x0000005657575212 */ /* 0x080fe200078e3cff */
[----:B------:R-:W4:Y:S03]  /*1e2e0*/  LDL R30, [R1+0x31c] ;  /* 0x00031c00011e7983 */ /* 0x000f260000100800 */
[----:B------:R-:W-:Y:S01]  /*1e2f0*/  @P5 LOP3.LUT R86, R87, R86, RZ, 0x3c, !PT ;  /* 0x0000005657565212 */ /* 0x000fe200078e3cff */
[----:B------:R-:W4:Y:S01]  /*1e300*/  LDL R31, [R1+0x324] ;  /* 0x00032400011f7983 */ /* 0x000f220000100800 */
[----:B------:R-:W-:-:S03]  /*1e310*/  PRMT R7, RZ, 0x7610, R7 ;  /* 0x00007610ff077816 */ /* 0x000fc60000000007 */
[----:B------:R-:W4:Y:S04]  /*1e320*/  LDL.LU R32, [R1+0x30] ;  /* 0x0000300001207983 */ /* 0x000f280000300800 */
[----:B------:R1:W4:Y:S01]  /*1e330*/  @P5 LDG.E.U8 R63, desc[UR20][R88.64] ;  /* 0x00000014583f5981 */ /* 0x000322000c1e1100 */
[----:B------:R-:W-:-:S03]  /*1e340*/  PRMT R5, RZ, 0x7610, R5 ;  /* 0x00007610ff057816 */ /* 0x000fc60000000005 */
[----:B------:R-:W4:Y:S04]  /*1e350*/  LDL R58, [R1+0x8b4] ;  /* 0x0008b400013a7983 */ /* 0x000f280000100800 */
[----:B------:R-:W4:Y:S04]  /*1e360*/  LDL R59, [R1+0x8b8] ;  /* 0x0008b800013b7983 */ /* 0x000f280000100800 */
[----:B------:R-:W1:Y:S04]  /*1e370*/  LDL R88, [R1+0x8bc] ;  /* 0x0008bc0001587983 */ /* 0x000e680000100800 */
[----:B------:R-:W1:Y:S01]  /*1e380*/  LDL R89, [R1+0x8c0] ;  /* 0x0008c00001597983 */ /* 0x000e620000100800 */
[----:B------:R-:W-:-:S03]  /*1e390*/  @P5 LOP3.LUT R87, R87, R86, RZ, 0x3c, !PT ;  /* 0x0000005657575212 */ /* 0x000fc600078e3cff */
[----:B------:R-:W4:Y:S04]  /*1e3a0*/  LDL.LU R33, [R1+0x2c] ;  /* 0x00002c0001217983 */ /* 0x000f280000300800 */
[----:B------:R-:W4:Y:S04]  /*1e3b0*/  LDL.LU R90, [R1+0x24] ;  /* 0x00002400015a7983 */ /* 0x000f280000300800 */
[----:B------:R-:W4:Y:S04]  /*1e3c0*/  LDL.LU R91, [R1+0x20] ;  /* 0x00002000015b7983 */ /* 0x000f280000300800 */
[----:B------:R-:W4:Y:S04]  /*1e3d0*/  LDL.LU R93, [R1+0xc] ;  /* 0x00000c00015d7983 */ /* 0x000f280000300800 */
[----:B------:R-:W-:Y:S04]  /*1e3e0*/  STS.U8 [R92+UR8+0x6a00], R62 ;  /* 0x006a003e5c007988 */ /* 0x000fe80008000008 */
[----:B------:R-:W4:Y:S04]  /*1e3f0*/  LDL.LU R2, [R1+0x28] ;  /* 0x0000280001027983 */ /* 0x000f280000300800 */
[----:B------:R0:W-:Y:S04]  /*1e400*/  STS.U8 [R92+UR8+0x2e00], R0 ;  /* 0x002e00005c007988 */ /* 0x0001e80008000008 */
[----:B------:R-:W4:Y:S04]  /*1e410*/  LDL.LU R6, [R1+0x1c] ;  /* 0x00001c0001067983 */ /* 0x000f280000300800 */
[----:B------:R-:W-:Y:S04]  /*1e420*/  STS.U8 [R92+UR8+0x6e00], R61 ;  /* 0x006e003d5c007988 */ /* 0x000fe80008000008 */
[----:B0-----:R-:W4:Y:S04]  /*1e430*/  LDL.LU R0, [R1+0x10] ;  /* 0x0000100001007983 */ /* 0x001f280000300800 */
[----:B------:R-:W4:Y:S04]  /*1e440*/  LDL.LU R4, [R1] ;  /* 0x0000000001047983 */ /* 0x000f280000300800 */
[----:B------:R-:W4:Y:S01]  /*1e450*/  @P5 LDG.E.U8 R5, desc[UR20][R86.64] ;  /* 0x0000001456055981 */ /* 0x000f22000c1e1100 */
[----:B------:R-:W-:-:S04]  /*1e460*/  @P1 LOP3.LUT R29, R29, R28, RZ, 0x3c, !PT ;  /* 0x0000001c1d1d1212 */ /* 0x000fc800078e3cff */
[----:B------:R-:W-:-:S04]  /*1e470*/  @P1 LOP3.LUT R28, R29, R28, RZ, 0x3c, !PT ;  /* 0x0000001c1d1c1212 */ /* 0x000fc800078e3cff */
[----:B------:R-:W-:Y:S01]  /*1e480*/  @P1 LOP3.LUT R29, R29, R28, RZ, 0x3c, !PT ;  /* 0x0000001c1d1d1212 */ /* 0x000fe200078e3cff */
[----:B--2---:R0:W-:Y:S04]  /*1e490*/  STS.U8 [R92+UR8+0x3200], R60 ;  /* 0x0032003c5c007988 */ /* 0x0041e80008000008 */
[----:B------:R-:W2:Y:S04]  /*1e4a0*/  @P1 LDG.E.U8 R7, desc[UR20][R28.64] ;  /* 0x000000141c071981 */ /* 0x000ea8000c1e1100 */
[----:B------:R-:W2:Y:S04]  /*1e4b0*/  LDL.LU.64 R28, [R1+0xfe8] ;  /* 0x000fe800011c7983 */ /* 0x000ea80000300a00 */
[----:B------:R-:W2:Y:S04]  /*1e4c0*/  LDL.LU.64 R86, [R1+0xfe0] ;  /* 0x000fe00001567983 */ /* 0x000ea80000300a00 */
[----:B0-----:R-:W2:Y:S01]  /*1e4d0*/  LDL.LU R60, [R1+0xfd8] ;  /* 0x000fd800013c7983 */ /* 0x001ea20000300800 */
[----:B---3--:R-:W-:-:S04]  /*1e4e0*/  @P1 LOP3.LUT R57, R57, R56, RZ, 0x3c, !PT ;  /* 0x0000003839391212 */ /* 0x008fc800078e3cff */
[----:B------:R-:W-:Y:S02]  /*1e4f0*/  @P1 LOP3.LUT R56, R57, R56, RZ, 0x3c, !PT ;  /* 0x0000003839381212 */ /* 0x000fe400078e3cff */
[-C--:B----4-:R-:W-:Y:S02]  /*1e500*/  @P5 LOP3.LUT R31, R31, R30.reuse, RZ, 0x3c, !PT ;  /* 0x0000001e1f1f5212 */ /* 0x090fe400078e3cff */
[----:B------:R-:W-:Y:S02]  /*1e510*/  PRMT R62, RZ, 0x7610, R62 ;  /* 0x00007610ff3e7816 */ /* 0x000fe4000000003e */
[----:B------:R-:W-:Y:S02]  /*1e520*/  @P5 LOP3.LUT R30, R31, R30, RZ, 0x3c, !PT ;  /* 0x0000001e1f1e5212 */ /* 0x000fe400078e3cff */
[----:B------:R-:W-:Y:S02]  /*1e530*/  @P1 LOP3.LUT R57, R57, R56, RZ, 0x3c, !PT ;  /* 0x0000003839391212 */ /* 0x000fe400078e3cff */
[----:B------:R-:W-:-:S02]  /*1e540*/  PRMT R61, RZ, 0x7610, R61 ;  /* 0x00007610ff3d7816 */ /* 0x000fc4000000003d */
[----:B------:R-:W-:Y:S01]  /*1e550*/  @P5 LOP3.LUT R31, R31, R30, RZ, 0x3c, !PT ;  /* 0x0000001e1f1f5212 */ /* 0x000fe200078e3cff */
[----:B------:R-:W3:Y:S04]  /*1e560*/  @P1 LDG.E.U8 R62, desc[UR20][R56.64] ;  /* 0x00000014383e1981 */ /* 0x000ee8000c1e1100 */
[----:B------:R-:W4:Y:S01]  /*1e570*/  @P5 LDG.E.U8 R61, desc[UR20][R30.64] ;  /* 0x000000141e3d5981 */ /* 0x000f22000c1e1100 */
[----:B------:R-:W-:-:S04]  /*1e580*/  @P1 LOP3.LUT R59, R59, R58, RZ, 0x3c, !PT ;  /* 0x0000003a3b3b1212 */ /* 0x000fc800078e3cff */
[C---:B------:R-:W-:Y:S01]  /*1e590*/  @P1 LOP3.LUT R58, R59.reuse, R58, RZ, 0x3c, !PT ;  /* 0x0000003a3b3a1212 */ /* 0x040fe200078e3cff */
[----:B------:R-:W3:Y:S03]  /*1e5a0*/  LDL.LU.64 R56, [R1+0xfd0] ;  /* 0x000fd00001387983 */ /* 0x000ee60000300a00 */
[----:B------:R-:W-:Y:S01]  /*1e5b0*/  @P1 LOP3.LUT R59, R59, R58, RZ, 0x3c, !PT ;  /* 0x0000003a3b3b1212 */ /* 0x000fe200078e3cff */
[----:B------:R-:W3:Y:S04]  /*1e5c0*/  LDL.LU.64 R30, [R1+0xfc8] ;  /* 0x000fc800011e7983 */ /* 0x000ee80000300a00 */
[----:B--2---:R0:W-:Y:S04]  /*1e5d0*/  STS.U8 [R92+UR8+0x7200], R60 ;  /* 0x0072003c5c007988 */ /* 0x0041e80008000008 */
[----:B------:R2:W-:Y:S01]  /*1e5e0*/  STS.U8 [R92+UR8+0x3600], R32 ;  /* 0x003600205c007988 */ /* 0x0005e20008000008 */
[----:B0-----:R-:W-:-:S03]  /*1e5f0*/  PRMT R60, RZ, 0x7610, R60 ;  /* 0x00007610ff3c7816 */ /* 0x001fc6000000003c */
[----:B--2---:R-:W2:Y:S04]  /*1e600*/  LDL.LU R32, [R1+0xfc0] ;  /* 0x000fc00001207983 */ /* 0x004ea80000300800 */
[----:B------:R0:W2:Y:S04]  /*1e610*/  @P1 LDG.E.U8 R60, desc[UR20][R58.64] ;  /* 0x000000143a3c1981 */ /* 0x0000a8000c1e1100 */
[----:B------:R-:W2:Y:S01]  /*1e620*/  LDL.LU.64 R58, [R1+0xfb8] ;  /* 0x000fb800013a7983 */ /* 0x000ea20000300a00 */
[----:B-1----:R-:W-:-:S04]  /*1e630*/  @P5 LOP3.LUT R89, R89, R88, RZ, 0x3c, !PT ;  /* 0x0000005859595212 */ /* 0x002fc800078e3cff */
[----:B------:R-:W-:-:S04]  /*1e640*/  @P5 LOP3.LUT R88, R89, R88, RZ, 0x3c, !PT ;  /* 0x0000005859585212 */ /* 0x000fc800078e3cff */
[----:B------:R-:W-:Y:S01]  /*1e650*/  @P5 LOP3.LUT R89, R89, R88, RZ, 0x3c, !PT ;  /* 0x0000005859595212 */ /* 0x000fe200078e3cff */
[----:B--2---:R0:W-:Y:S02]  /*1e660*/  STS.U8 [R92+UR8+0x7600], R59 ;  /* 0x0076003b5c007988 */ /* 0x0041e40008000008 */
[----:B0-----:R-:W-:Y:S02]  /*1e670*/  PRMT R59, RZ, 0x7610, R59 ;  /* 0x00007610ff3b7816 */ /* 0x001fe4000000003b */
[----:B------:R0:W-:Y:S04]  /*1e680*/  STS.U8 [R92+UR8+0x3a00], R33 ;  /* 0x003a00215c007988 */ /* 0x0001e80008000008 */
[----:B------:R-:W2:Y:S04]  /*1e690*/  @P5 LDG.E.U8 R59, desc[UR20][R88.64] ;  /* 0x00000014583b5981 */ /* 0x000ea8000c1e1100 */
[----:B------:R-:W2:Y:S04]  /*1e6a0*/  LDL.LU.64 R88, [R1+0xfb0] ;  /* 0x000fb00001587983 */ /* 0x000ea80000300a00 */
[----:B0-----:R-:W2:Y:S01]  /*1e6b0*/  LDL.LU R33, [R1+0xfa8] ;  /* 0x000fa80001217983 */ /* 0x001ea20000300800 */
[----:B------:R-:W-:-:S03]  /*1e6c0*/  LOP3.LUT R3, R3, 0x50, RZ, 0x3c, !PT ;  /* 0x0000005003037812 */ /* 0x000fc600078e3cff */
[----:B------:R0:W-:Y:S04]  /*1e6d0*/  STS.U8 [R92+UR8+0x7a00], R90 ;  /* 0x007a005a5c007988 */ /* 0x0001e80008000008 */
[----:B------:R1:W-:Y:S04]  /*1e6e0*/  STS.U8 [R92+UR8+0x3e00], R91 ;  /* 0x003e005b5c007988 */ /* 0x0003e80008000008 */
[----:B------:R3:W-:Y:S04]  /*1e6f0*/  STS.U8 [R92+UR8+0x7e00], R93 ;  /* 0x007e005d5c007988 */ /* 0x0007e80008000008 */
[----:B0-----:R-:W4:Y:S04]  /*1e700*/  LDL.LU R90, [R1+0xfa4] ;  /* 0x000fa400015a7983 */ /* 0x001f280000300800 */
[----:B-1----:R-:W4:Y:S04]  /*1e710*/  LDL.LU R91, [R1+0xfa0] ;  /* 0x000fa000015b7983 */ /* 0x002f280000300800 */
[----:B------:R0:W-:Y:S04]  /*1e720*/  STS.U8 [R3+UR8+0x280], R2 ;  /* 0x0002800203007988 */ /* 0x0001e80008000008 */
[----:B---3--:R-:W3:Y:S04]  /*1e730*/  LDL.LU R92, [R1+0xf9c] ;  /* 0x000f9c00015c7983 */ /* 0x008ee80000300800 */
[----:B------:R1:W-:Y:S04]  /*1e740*/  STS.U8 [R3+UR8+0x4280], R6 ;  /* 0x0042800603007988 */ /* 0x0003e80008000008 */
[----:B------:R-:W3:Y:S04]  /*1e750*/  LDL.LU R93, [R1+0xf98] ;  /* 0x000f9800015d7983 */ /* 0x000ee80000300800 */
[----:B------:R1:W-:Y:S04]  /*1e760*/  STS.U8 [R3+UR8+0x680], R0 ;  /* 0x0006800003007988 */ /* 0x0003e80008000008 */
[----:B0-----:R-:W3:Y:S04]  /*1e770*/  LDL.LU R2, [R1+0xf94] ;  /* 0x000f940001027983 */ /* 0x001ee80000300800 */
[----:B------:R-:W-:Y:S04]  /*1e780*/  STS.U8 [R3+UR8+0x4680], R4 ;  /* 0x0046800403007988 */ /* 0x000fe80008000008 */
[----:B-1----:R-:W3:Y:S04]  /*1e790*/  LDL.LU R6, [R1+0xf90] ;  /* 0x000f900001067983 */ /* 0x002ee80000300800 */
[----:B------:R-:W3:Y:S04]  /*1e7a0*/  LDL.LU R0, [R1+0xf8c] ;  /* 0x000f8c0001007983 */ /* 0x000ee80000300800 */
[----:B--2---:R-:W-:Y:S04]  /*1e7b0*/  STS.U8 [R3+UR8+0xa80], R33 ;  /* 0x000a802103007988 */ /* 0x004fe80008000008 */
[----:B------:R0:W-:Y:S04]  /*1e7c0*/  STS.U8 [R3+UR8+0x4a80], R32 ;  /* 0x004a802003007988 */ /* 0x0001e80008000008 */
[----:B0-----:R-:W2:Y:S01]  /*1e7d0*/  LDL.LU R32, [R1+0x18] ;  /* 0x0000180001207983 */ /* 0x001ea20000300800 */
[----:B------:R-:W0:Y:S03]  /*1e7e0*/  S2R R33, SR_TID.X ;  /* 0x0000000000217919 */ /* 0x000e260000002100 */
[----:B------:R1:W-:Y:S01]  /*1e7f0*/  STS.U8 [R3+UR8+0xe80], R31 ;  /* 0x000e801f03007988 */ /* 0x0003e20008000008 */
[----:B0-----:R-:W-:-:S04]  /*1e800*/  LOP3.LUT R33, R33, 0x7f, RZ, 0xc0, !PT ;  /* 0x0000007f21217812 */ /* 0x001fc800078ec0ff */
[----:B-1----:R-:W-:Y:S02]  /*1e810*/  LOP3.LUT R31, R33, 0x50, RZ, 0x3c, !PT ;  /* 0x00000050211f7812 */ /* 0x002fe400078e3cff */
        /* <DEDUP_REMOVED lines=25> */
[----:B------:R0:W-:Y:S04]  /*1e9b0*/  STS.U8 [R31+UR8+0x3e80], R7 ;  /* 0x003e80071f007988 */ /* 0x0001e80008000008 */
[----:B------:R1:W-:Y:S01]  /*1e9c0*/  STS.U8 [R31+UR8+0x7e80], R5 ;  /* 0x007e80051f007988 */ /* 0x0003e20008000008 */
[----:B0-----:R-:W-:-:S02]  /*1e9d0*/  LOP3.LUT R7, R33, 0x60, RZ, 0x3c, !PT ;  /* 0x0000006021077812 */ /* 0x001fc400078e3cff */
[----:B-1----:R-:W-:-:S03]  /*1e9e0*/  LOP3.LUT R5, R33, 0x70, RZ, 0x3c, !PT ;  /* 0x0000007021057812 */ /* 0x002fc600078e3cff */
[----:B--2---:R-:W-:Y:S04]  /*1e9f0*/  STS.U8 [R7+UR8+0x300], R32 ;  /* 0x0003002007007988 */ /* 0x004fe80008000008 */
[----:B---3--:R0:W-:Y:S04]  /*1ea00*/  STS.U8 [R7+UR8+0x4300], R0 ;  /* 0x0043000007007988 */ /* 0x0081e80008000008 */
        /* <DEDUP_REMOVED lines=29> */
[----:B----4-:R-:W-:Y:S04]  /*1ebe0*/  STS.U8 [R7+UR8+0x7f00], R61 ;  /* 0x007f003d07007988 */ /* 0x010fe80008000008 */
[----:B0-----:R0:W5:Y:S04]  /*1ebf0*/  LDL.LU R0, [R1+0xf88] ;  /* 0x000f880001007983 */ /* 0x0011680000300800 */
[----:B------:R1:W-:Y:S04]  /*1ec00*/  STS.U8 [R5+UR8+0x380], R6 ;  /* 0x0003800605007988 */ /* 0x0003e80008000008 */
[----:B-1----:R0:W5:Y:S04]  /*1ec10*/  LDL.LU R6, [R1+0xf84] ;  /* 0x000f840001067983 */ /* 0x0021680000300800 */
[----:B------:R1:W-:Y:S04]  /*1ec20*/  STS.U8 [R5+UR8+0x4380], R2 ;  /* 0x0043800205007988 */ /* 0x0003e80008000008 */
        /* <DEDUP_REMOVED lines=29> */
[----:B------:R0:W-:Y:S01]  /*1ee00*/  STS.U8 [R5+UR8+0x7f80], R59 ;  /* 0x007f803b05007988 */ /* 0x0001e20008000008 */
[----:B------:R2:W-:Y:S06]  /*1ee10*/  MEMBAR.ALL.CTA ;  /* 0x0000000000007992 */ /* 0x0005ec0000008000 */
[----:B--2---:R-:W2:Y:S01]  /*1ee20*/  FENCE.VIEW.ASYNC.S ;  /* 0x00000000000073c6 */ /* 0x004ea20000000000 */
[----:B------:R-:W3:Y:S01]  /*1ee30*/  S2R R4, SR_TID.X ;  /* 0x0000000000047919 */ /* 0x000ee20000002100 */
[----:B------:R-:W4:Y:S01]  /*1ee40*/  S2R R3, SR_TID.X ;  /* 0x0000000000037919 */ /* 0x000f220000002100 */
[----:B-1----:R-:W1:Y:S01]  /*1ee50*/  S2R R2, SR_TID.X ;  /* 0x0000000000027919 */ /* 0x002e620000002100 */
[----:B------:R-:W-:-:S04]  /*1ee60*/  UISETP.NE.U32.AND UP1, UPT, UR7, URZ, UPT ;  /* 0x000000ff0700728c */ /* 0x000fc8000bf25070 */
[----:B------:R-:W-:Y:S02]  /*1ee70*/  UISETP.LT.OR UP3, UPT, UR22, 0x100, UP1 ;  /* 0x000001001600788c */ /* 0x000fe40008f61670 */
[----:B------:R-:W-:Y:S01]  /*1ee80*/  UISETP.GE.AND UP2, UPT, UR22, 0x200, UPT ;  /* 0x000002001600788c */ /* 0x000fe2000bf46270 */
[----:B---3--:R-:W-:Y:S02]  /*1ee90*/  LOP3.LUT R4, R4, 0x7f, RZ, 0xc0, !PT ;  /* 0x0000007f04047812 */ /* 0x008fe400078ec0ff */
[----:B----4-:R-:W-:Y:S02]  /*1eea0*/  LOP3.LUT R3, R3, 0x7f, RZ, 0xc0, !PT ;  /* 0x0000007f03037812 */ /* 0x010fe400078ec0ff */
[----:B-1----:R-:W-:Y:S02]  /*1eeb0*/  LOP3.LUT R2, R2, 0x7f, RZ, 0xc0, !PT ;  /* 0x0000007f02027812 */ /* 0x002fe400078ec0ff */
[----:B------:R-:W-:Y:S02]  /*1eec0*/  LOP3.LUT R4, R4, 0x30, RZ, 0x3c, !PT ;  /* 0x0000003004047812 */ /* 0x000fe400078e3cff */
[----:B------:R-:W-:-:S02]  /*1eed0*/  LOP3.LUT R3, R3, 0x20, RZ, 0x3c, !PT ;  /* 0x0000002003037812 */ /* 0x000fc400078e3cff */
[----:B------:R-:W-:Y:S01]  /*1eee0*/  LOP3.LUT R2, R2, 0x10, RZ, 0x3c, !PT ;  /* 0x0000001002027812 */ /* 0x000fe200078e3cff */
[----:B--2---:R-:W-:Y:S06]  /*1eef0*/  BAR.SYNC.DEFER_BLOCKING 0x0 ;  /* 0x0000000000007b1d */ /* 0x004fec0000010000 */
[----:B0-----:R-:W-:Y:S05]  /*1ef00*/  BRA.U UP3, `(.L_x_6) ;  /* 0x0000000103d87547 */ /* 0x001fea000b800000 */
[----:B------:R-:W-:Y:S02]  /*1ef10*/  USHF.R.U32.HI UR12, URZ, 0x4, UR8 ;  /* 0x00000004ff0c7899 */ /* 0x000fe40008011608 */
[----:B------:R-:W-:Y:S02]  /*1ef20*/  UIADD3 UR5, UPT, UPT, UR8, 0x10000, URZ ;  /* 0x0001000008057890 */ /* 0x000fe4000fffe0ff */
[----:B------:R-:W-:Y:S02]  /*1ef30*/  USGXT.U32 UR12, UR12, 0xe ;  /* 0x0000000e0c0c789a */ /* 0x000fe40008000000 */
[----:B------:R-:W-:Y:S02]  /*1ef40*/  USHF.R.U32.HI UR5, URZ, 0x4, UR5 ;  /* 0x00000004ff057899 */ /* 0x000fe40008011605 */
[----:B------:R-:W-:Y:S02]  /*1ef50*/  UIADD3 UR50, UP3, UPT, UR12, 0x2, URZ ;  /* 0x000000020c327890 */ /* 0x000fe4000ff7e0ff */
[----:B------:R-:W-:Y:S01]  /*1ef60*/  USGXT.U32 UR14, UR5, 0xe ;  /* 0x0000000e050e789a */ /* 0x000fe20008000000 */
[----:B------:R-:W-:Y:S01]  /*1ef70*/  UMOV UR4, URZ ;  /* 0x000000ff00047c82 */ /* 0x000fe20008000000 */
[----:B------:R-:W-:Y:S01]  /*1ef80*/  UMOV UR6, URZ ;  /* 0x000000ff00067c82 */ /* 0x000fe20008000000 */
[----:B------:R-:W-:-:S02]  /*1ef90*/  UIADD3.X UR51, UPT, UPT, UR4, 0x40004040, URZ, UP3, !UPT ;  /* 0x4000404004337890 */ /* 0x000fc40009ffe4ff */
[----:B------:R-:W-:Y:S01]  /*1efa0*/  UIADD3 UR48, UP3, UPT, UR14, 0x80, URZ ;  /* 0x000000800e307890 */ /* 0x000fe2000ff7e0ff */
[----:B------:R-:W-:Y:S01]  /*1efb0*/  UMOV UR4, UR11 ;  /* 0x0000000b00047c82 */ /* 0x000fe20008000000 */
[----:B------:R-:W-:Y:S02]  /*1efc0*/  UMOV UR5, URZ ;  /* 0x000000ff00057c82 */ /* 0x000fe40008000000 */
[----:B------:R-:W-:Y:S01]  /*1efd0*/  UIADD3.X UR49, UPT, UPT, UR6, -0x7fffbfe0, URZ, UP3, !UPT ;  /* 0x8000402006317890 */ /* 0x000fe20009ffe4ff */
[----:B------:R-:W-:Y:S01]  /*1efe0*/  UMOV UR19, UR4 ;  /* 0x0000000400137c82 */ /* 0x000fe20008000000 */
[----:B------:R-:W-:Y:S02]  /*1eff0*/  UIADD3.64 UR6, UPT, UPT, UR50, 0x2, URZ ;  /* 0x0000000232067897 */ /* 0x000fe4000fffe0ff */
[----:B------:R-:W-:Y:S02]  /*1f000*/  UIADD3.64 UR4, UPT, UPT, UR48, 0x80, URZ ;  /* 0x0000008030047897 */ /* 0x000fe4000fffe0ff */
[----:B------:R-:W-:-:S02]  /*1f010*/  UIADD3.64 UR30, UPT, UPT, UR50, 0x4, URZ ;  /* 0x00000004321e7897 */ /* 0x000fc4000fffe0ff */
[----:B------:R-:W-:Y:S02]  /*1f020*/  UIADD3.64 UR28, UPT, UPT, UR48, 0x100, URZ ;  /* 0x00000100301c7897 */ /* 0x000fe4000fffe0ff */
[----:B------:R-:W-:Y:S02]  /*1f030*/  UIADD3.64 UR34, UPT, UPT, UR50, 0x3fe, URZ ;  /* 0x000003fe32227897 */ /* 0x000fe4000fffe0ff */
[----:B------:R-:W-:Y:S02]  /*1f040*/  UIADD3.64 UR32, UPT, UPT, UR48, 0x180, URZ ;  /* 0x0000018030207897 */ /* 0x000fe4000fffe0ff */
[----:B------:R-:W-:Y:S02]  /*1f050*/  UIADD3.64 UR38, UPT, UPT, UR50, 0x400, URZ ;  /* 0x0000040032267897 */ /* 0x000fe4000fffe0ff */
[----:B------:R-:W-:Y:S02]  /*1f060*/  UIADD3.64 UR36, UPT, UPT, UR48, 0x200, URZ ;  /* 0x0000020030247897 */ /* 0x000fe4000fffe0ff */
[----:B------:R-:W-:-:S02]  /*1f070*/  UIADD3.64 UR42, UPT, UPT, UR50, 0x402, URZ ;  /* 0x00000402322a7897 */ /* 0x000fc4000fffe0ff */
[----:B------:R-:W-:Y:S01]  /*1f080*/  UIADD3.64 UR40, UPT, UPT, UR48, 0x280, URZ ;  /* 0x0000028030287897 */ /* 0x000fe2000fffe0ff */
[----:B------:R-:W-:Y:S01]  /*1f090*/  UMOV UR24, 0x0 ;  /* 0x0000000000187882 */ /* 0x000fe20000000000 */
[----:B------:R-:W-:Y:S01]  /*1f0a0*/  UMOV UR25, 0x4208010 ;  /* 0x0420801000197882 */ /* 0x000fe20000000000 */
[----:B------:R-:W-:Y:S01]  /*1f0b0*/  UIADD3.64 UR46, UPT, UPT, UR50, 0x404, URZ ;  /* 0x00000404322e7897 */ /* 0x000fe2000fffe0ff */
[----:B------:R-:W-:Y:S01]  /*1f0c0*/  UMOV UR13, 0x40004040 ;  /* 0x40004040000d7882 */ /* 0x000fe20000000000 */
[----:B------:R-:W-:Y:S01]  /*1f0d0*/  UIADD3.64 UR44, UPT, UPT, UR48, 0x300, URZ ;  /* 0x00000300302c7897 */ /* 0x000fe2000fffe0ff */
[----:B------:R-:W-:Y:S01]  /*1f0e0*/  UMOV UR15, 0x80004020 ;  /* 0x80004020000f7882 */ /* 0x000fe20000000000 */
[----:B------:R-:W-:Y:S01]  /*1f0f0*/  UMOV UR26, 0x0 ;  /* 0x00000000001a7882 */ /* 0x000fe20000000000 */
[----:B------:R-:W-:Y:S01]  /*1f100*/  UMOV UR27, 0x4208010 ;  /* 0x04208010001b7882 */ /* 0x000fe20000000000 */
[----:B------:R-:W-:Y:S01]  /*1f110*/  UMOV UR16, 0x0 ;  /* 0x0000000000107882 */ /* 0x000fe20000000000 */
[----:B------:R-:W-:Y:S01]  /*1f120*/  UMOV UR17, 0x4208010 ;  /* 0x0420801000117882 */ /* 0x000fe20000000000 */
[----:B------:R0:W-:Y:S01]  /*1f130*/  UTCQMMA gdesc[UR14], gdesc[UR12], tmem[UR9], tmem[UR24], idesc[UR25], !UPT ;  /* 0x00ff180c0e0075ea */ /* 0x0001e2000f800309 */
[----:B------:R-:W-:Y:S01]  /*1f140*/  UMOV UR52, 0x0 ;  /* 0x0000000000347882 */ /* 0x000fe20000000000 */
[----:B------:R-:W-:Y:S01]  /*1f150*/  UMOV UR53, 0x4208010 ;  /* 0x0420801000357882 */ /* 0x000fe20000000000 */
[----:B------:R0:W-:Y:S01]  /*1f160*/  UTCQMMA gdesc[UR48], gdesc[UR50], tmem[UR9], tmem[UR26], idesc[UR27], UPT ;  /* 0x00ff1a32300075ea */ /* 0x0001e2000b800309 */
        /* <DEDUP_REMOVED lines=12> */
[----:B------:R0:W-:Y:S01]  /*1f230*/  UTCQMMA gdesc[UR40], gdesc[UR42], tmem[UR9], tmem[UR58], idesc[UR59], UPT ;  /* 0x00ff3a2a280075ea */ /* 0x0001e2000b800309 */
[----:B------:R0:W-:Y:S01]  /*1f240*/  UTCQMMA gdesc[UR44], gdesc[UR46], tmem[UR9], tmem[UR60], idesc[UR61], UPT ;  /* 0x00ff3c2e2c0075ea */ /* 0x0001e2000b800309 */
[----:B------:R0:W-:Y:S01]  /*1f250*/  UTCBAR [UR19], URZ ;  /* 0x000000ff130073e9 */ /* 0x0001e200080000ff */
[----:B------:R-:W-:Y:S01]  /*1f260*/  NOP ;  /* 0x0000000000007918 */ /* 0x000fe20000000000 */
.L_x_6:
[----:B0-----:R-:W-:Y:S01]  /*1f270*/  UMOV UR6, URZ ;  /* 0x000000ff00067c82 */ /* 0x001fe20008000000 */
[----:B------:R-:W-:Y:S05]  /*1f280*/  BRA.U !UP2, `(.L_x_7) ;  /* 0x000001910ac47547 */ /* 0x000fea000b800000 */
[----:B------:R-:W-:Y:S01]  /*1f290*/  USHF.R.S32.HI UR6, URZ, 0x1f, UR22 ;  /* 0x0000001fff067899 */ /* 0x000fe20008011416 */
[----:B-----5:R-:W-:Y:S01]  /*1f2a0*/  IMAD.SHL.U32 R5, R6, 0x100, RZ ;  /* 0x0000010006057824 */ /* 0x020fe200078e00ff */
[----:B------:R-:W-:Y:S01]  /*1f2b0*/  UIADD3 UR7, UPT, UPT, UR8, 0x14000, URZ ;  /* 0x0001400008077890 */ /* 0x000fe2000fffe0ff */
[----:B------:R-:W-:Y:S01]  /*1f2c0*/  IMAD.MOV.U32 R6, RZ, RZ, RZ ;  /* 0x000000ffff067224 */ /* 0x000fe200078e00ff */
[----:B------:R-:W-:Y:S02]  /*1f2d0*/  UIADD3 UR12, UPT, UPT, UR8, 0x8000, URZ ;  /* 0x00008000080c7890 */ /* 0x000fe4000fffe0ff */
[----:B------:R-:W-:Y:S01]  /*1f2e0*/  ULEA.HI UR6, UR6, UR22, URZ, 0x8 ;  /* 0x0000001606067291 */ /* 0x000fe2000f8f40ff */
[----:B------:R-:W-:Y:S01]  /*1f2f0*/  SHF.R.S32.HI R7, RZ, 0x1f, R5 ;  /* 0x0000001fff077819 */ /* 0x000fe20000011405 */
[----:B------:R-:W-:Y:S02]  /*1f300*/  USHF.R.U32.HI UR7, URZ, 0x4, UR7 ;  /* 0x00000004ff077899 */ /* 0x000fe40008011607 */
[----:B------:R-:W-:-:S02]  /*1f310*/  USHF.R.U32.HI UR14, URZ, 0x4, UR12 ;  /* 0x00000004ff0e7899 */ /* 0x000fc4000801160c */
[----:B------:R-:W-:Y:S02]  /*1f320*/  USHF.R.S32.HI UR6, URZ, 0x8, UR6 ;  /* 0x00000008ff067899 */ /* 0x000fe40008011406 */
[----:B------:R-:W-:Y:S02]  /*1f330*/  USGXT.U32 UR12, UR7, 0xe ;  /* 0x0000000e070c789a */ /* 0x000fe40008000000 */
[----:B------:R-:W-:Y:S02]  /*1f340*/  USGXT.U32 UR14, UR14, 0xe ;  /* 0x0000000e0e0e789a */ /* 0x000fe40008000000 */
[----:B------:R-:W-:Y:S02]  /*1f350*/  UIADD3 UR24, UP2, UPT, UR12, 0x80, URZ ;  /* 0x000000800c187890 */ /* 0x000fe4000ff5e0ff */
[----:B------:R-:W-:Y:S02]  /*1f360*/  UISETP.LT.AND UP4, UPT, UR6, 0x2, UPT ;  /* 0x000000020600788c */ /* 0x000fe4000bf81270 */
[----:B------:R-:W-:Y:S01]  /*1f370*/  UIADD3 UR26, UP3, UPT, UR14, 0x2, URZ ;  /* 0x000000020e1a7890 */ /* 0x000fe2000ff7e0ff */
[----:B------:R-:W-:Y:S01]  /*1f380*/  UMOV UR4, URZ ;  /* 0x000000ff00047c82 */ /* 0x000fe20008000000 */
[----:B------:R-:W-:Y:S01]  /*1f390*/  UMOV UR5, URZ ;  /* 0x000000ff00057c82 */ /* 0x000fe20008000000 */
[----:B------:R-:W-:-:S02]  /*1f3a0*/  USHF.L.U32 UR18, UR18, 0x8, URZ ;  /* 0x0000000812127899 */ /* 0x000fc400080006ff */
[----:B------:R-:W-:Y:S02]  /*1f3b0*/  UIADD3.X UR25, UPT, UPT, UR4, -0x7fffbfe0, URZ, UP2, !UPT ;  /* 0x8000402004197890 */ /* 0x000fe400097fe4ff */
[----:B------:R-:W-:Y:S02]  /*1f3c0*/  USEL UR6, UR6, 0x2, !UP4 ;  /* 0x0000000206067887 */ /* 0x000fe4000e000000 */
[----:B------:R-:W-:Y:S01]  /*1f3d0*/  UIADD3.X UR27, UPT, UPT, UR5, 0x40004040, URZ, UP3, !UPT ;  /* 0x40004040051b7890 */ /* 0x000fe20009ffe4ff */
[----:B------:R-:W0:Y:S01]  /*1f3e0*/  LDCU UR23, c[0x0][0x3a0] ;  /* 0x00007400ff1777ac */ /* 0x000e220008000800 */
[----:B------:R-:W-:Y:S02]  /*1f3f0*/  USHF.R.S32.HI UR68, URZ, 0x1f, UR18 ;  /* 0x0000001fff447899 */ /* 0x000fe40008011412 */
[----:B------:R-:W-:Y:S02]  /*1f400*/  UIADD3 UR19, UPT, UPT, UR6, -0x2, URZ ;  /* 0xfffffffe06137890 */ /* 0x000fe4000fffe0ff */
[----:B------:R-:W-:-:S02]  /*1f410*/  UIADD3.64 UR28, UPT, UPT, UR24, 0x80, URZ ;  /* 0x00000080181c7897 */ /* 0x000fc4000fffe0ff */
[----:B------:R-:W-:Y:S02]  /*1f420*/  UIADD3.64 UR30, UPT, UPT, UR26, 0x2, URZ ;  /* 0x000000021a1e7897 */ /* 0x000fe4000fffe0ff */
[----:B------:R-:W-:Y:S02]  /*1f430*/  UIADD3.64 UR32, UPT, UPT, UR24, 0x100, URZ ;  /* 0x0000010018207897 */ /* 0x000fe4000fffe0ff */
[----:B------:R-:W-:Y:S02]  /*1f440*/  UIADD3.64 UR34, UPT, UPT, UR26, 0x4, URZ ;  /* 0x000000041a227897 */ /* 0x000fe4000fffe0ff */
[----:B------:R-:W-:Y:S02]  /*1f450*/  UIADD3.64 UR36, UPT, UPT, UR24, 0x180, URZ ;  /* 0x0000018018247897 */ /* 0x000fe4000fffe0ff */
[----:B------:R-:W-:Y:S02]  /*1f460*/  UIADD3.64 UR38, UPT, UPT, UR26, 0x3fe, URZ ;  /* 0x000003fe1a267897 */ /* 0x000fe4000fffe0ff */
[----:B------:R-:W-:-:S02]  /*1f470*/  UIADD3.64 UR40, UPT, UPT, UR24, 0x200, URZ ;  /* 0x0000020018287897 */ /* 0x000fc4000fffe0ff */
[----:B------:R-:W-:Y:S02]  /*1f480*/  UIADD3.64 UR42, UPT, UPT, UR26, 0x400, URZ ;  /* 0x000004001a2a7897 */ /* 0x000fe4000fffe0ff */
[----:B------:R-:W-:Y:S02]  /*1f490*/  UIADD3.64 UR44, UPT, UPT, UR24, 0x280, URZ ;  /* 0x00000280182c7897 */ /* 0x000fe4000fffe0ff */
[----:B------:R-:W-:Y:S02]  /*1f4a0*/  UIADD3.64 UR46, UPT, UPT, UR26, 0x402, URZ ;  /* 0x000004021a2e7897 */ /* 0x000fe4000fffe0ff */
[----:B------:R-:W-:Y:S02]  /*1f4b0*/  UIADD3.64 UR48, UPT, UPT, UR24, 0x300, URZ ;  /* 0x0000030018307897 */ /* 0x000fe4000fffe0ff */
[----:B------:R-:W-:Y:S01]  /*1f4c0*/  UIADD3.64 UR50, UPT, UPT, UR26, 0x404, URZ ;  /* 0x000004041a327897 */ /* 0x000fe2000fffe0ff */
[----:B------:R-:W-:Y:S01]  /*1f4d0*/  UMOV UR66, 0x1 ;  /* 0x0000000100427882 */ /* 0x000fe20000000000 */
[----:B0-----:R-:W-:-:S10]  /*1f4e0*/  UMOV UR7, URZ ;  /* 0x000000ff00077c82 */ /* 0x001fd40008000000 */
.L_x_10:
[----:B------:R-:W2:Y:S04]  /*1f4f0*/  LDL.LU R34, [R1+0x8c0] ;  /* 0x0008c00001227983 */ /* 0x000ea80000300800 */
[----:B------:R-:W3:Y:S04]  /*1f500*/  LDL.LU R33, [R1+0x8b8] ;  /* 0x0008b80001217983 */ /* 0x000ee80000300800 */
[----:B------:R-:W4:Y:S04]  /*1f510*/  LDL.LU R32, [R1+0x324] ;  /* 0x0003240001207983 */ /* 0x000f280000300800 */
[----:B-----5:R-:W5:Y:S04]  /*1f520*/  LDL.LU R31, [R1+0x328] ;  /* 0x00032800011f7983 */ /* 0x020f680000300800 */
[----:B------:R-:W5:Y:S04]  /*1f530*/  LDL.LU R30, [R1+0x8b0] ;  /* 0x0008b000011e7983 */ /* 0x000f680000300800 */
        /* <DEDUP_REMOVED lines=12> */
[----:B------:R-:W5:Y:S01]  /*1f600*/  LDL.LU R13, [R1+0x8a4] ;  /* 0x0008a400010d7983 */ /* 0x000f620000300800 */
[----:B------:R-:W0:Y:S03]  /*1f610*/  S2R R14, SR_TID.X ;  /* 0x00000000000e7919 */ /* 0x000e260000002100 */
[----:B------:R-:W5:Y:S04]  /*1f620*/  LDL.LU R17, [R1+0x880] ;  /* 0x0008800001117983 */ /* 0x000f680000300800 */
[----:B------:R-:W5:Y:S04]  /*1f630*/  LDL.LU R12, [R1+0x89c] ;  /* 0x00089c00010c7983 */ /* 0x000f680000300800 */
[----:B------:R-:W5:Y:S04]  /*1f640*/  LDL.LU R16, [R1+0xa50] ;  /* 0x000a500001107983 */ /* 0x000f680000300800 */
[----:B------:R-:W5:Y:S04]  /*1f650*/  LDL.LU R15, [R1+0x894] ;  /* 0x00089400010f7983 */ /* 0x000f680000300800 */
[----:B------:R-:W5:Y:S04]  /*1f660*/  LDL.LU R11, [R1+0xa48] ;  /* 0x000a4800010b7983 */ /* 0x000f680000300800 */
[----:B------:R-:W5:Y:S04]  /*1f670*/  LDL.LU R10, [R1+0x88c] ;  /* 0x00088c00010a7983 */ /* 0x000f680000300800 */
[----:B------:R-:W5:Y:S01]  /*1f680*/  LDL.LU R8, [R1+0xa40] ;  /* 0x000a400001087983 */ /* 0x000f620000300800 */
[----:B------:R-:W-:Y:S01]  /*1f690*/  UIADD3 UR67, UPT, UPT, UR7, 0x1, URZ ;  /* 0x0000000107437890 */ /* 0x000fe2000fffe0ff */
[----:B------:R-:W-:Y:S01]  /*1f6a0*/  IMAD.U32 R6, R6, -0x80000000, RZ ;  /* 0x8000000006067824 */ /* 0x000fe200078e00ff */
[----:B0-----:R-:W-:-:S02]  /*1f6b0*/  SHF.R.U32.HI R7, RZ, 0x6, R14 ;  /* 0x00000006ff077819 */ /* 0x001fc4000001160e */
[----:B------:R-:W-:Y:S02]  /*1f6c0*/  UIMAD UR5, UR67, -0x100, UR23 ;  /* 0xffffff00430578a4 */ /* 0x000fe4000f8e0217 */
[----:B------:R-:W-:-:S04]  /*1f6d0*/  SGXT.U32 R7, R7, 0x1 ;  /* 0x000000010707781a */ /* 0x000fc80000000000 */
[----:B------:R-:W-:Y:S02]  /*1f6e0*/  ISETP.GE.AND P0, PT, R7, UR5, PT ;  /* 0x0000000507007c0c */ /* 0x000fe4000bf06270 */
[----:B--2---:R-:W-:Y:S02]  /*1f6f0*/  IADD3 R34, P3, PT, R34, UR18, RZ ;  /* 0x0000001222227c10 */ /* 0x004fe4000ff7e0ff */
[----:B---3--:R-:W-:-:S03]  /*1f700*/  IADD3 R33, P4, PT, R33, UR18, RZ ;  /* 0x0000001221217c10 */ /* 0x008fc6000ff9e0ff */
[----:B------:R-:W-:Y:S01]  /*1f710*/  STL [R1+0x8c0], R34 ;  /* 0x0008c02201007387 */ /* 0x000fe20000100800 */
[----:B----4-:R-:W-:-:S03]  /*1f720*/  IADD3 R32, P5, PT, R32, UR18, RZ ;  /* 0x0000001220207c10 */ /* 0x010fc6000ffbe0ff */
[----:B------:R-:W-:Y:S01]  /*1f730*/  STL [R1+0x8b8], R33 ;  /* 0x0008b82101007387 */ /* 0x000fe20000100800 */
[----:B-----5:R-:W-:-:S03]  /*1f740*/  IADD3 R31, P6, PT, R31, UR18, RZ ;  /* 0x000000121f1f7c10 */ /* 0x020fc6000ffde0ff */
[----:B------:R-:W-:Y:S01]  /*1f750*/  STL [R1+0x324], R32 ;  /* 0x0003242001007387 */ /* 0x000fe20000100800 */
[----:B------:R-:W-:-:S03]  /*1f760*/  IADD3 R30, P1, PT, R30, UR18, RZ ;  /* 0x000000121e1e7c10 */ /* 0x000fc6000ff3e0ff */
[----:B------:R-:W-:Y:S01]  /*1f770*/  STL [R1+0x328], R31 ;  /* 0x0003281f01007387 */ /* 0x000fe20000100800 */
[----:B------:R-:W-:-:S03]  /*1f780*/  IADD3.X R29, PT, PT, R29, UR68, RZ, P3, !PT ;  /* 0x000000441d1d7c10 */ /* 0x000fc60009ffe4ff */
        /* <DEDUP_REMOVED lines=21> */
[----:B------:R-:W-:Y:S02]  /*1f8e0*/  IADD3 R18, P3, PT, R18, UR18, RZ ;  /* 0x0000001212127c10 */ /* 0x000fe4000ff7e0ff */
[----:B------:R-:W-:-:S05]  /*1f8f0*/  IADD3.X R13, PT, PT, R13, UR68, RZ, P4, !PT ;  /* 0x000000440d0d7c10 */ /* 0x000fca000a7fe4ff */
[----:B------:R0:W-:Y:S04]  /*1f900*/  STL [R1+0x8a4], R13 ;  /* 0x0008a40d01007387 */ /* 0x0001e80000100800 */
[----:B------:R-:W-:Y:S04]  /*1f910*/  STL [R1+0x314], R19 ;  /* 0x0003141301007387 */ /* 0x000fe80000100800 */
[----:B0-----:R-:W2:Y:S04]  /*1f920*/  LDL.LU R13, [R1+0x884] ;  /* 0x00088400010d7983 */ /* 0x001ea80000300800 */
[----:B------:R-:W-:Y:S04]  /*1f930*/  STL [R1+0x888], R18 ;  /* 0x0008881201007387 */ /* 0x000fe80000100800 */
[----:B------:R-:W3:Y:S01]  /*1f940*/  LDL.LU R7, [R1+0xa38] ;  /* 0x000a380001077983 */ /* 0x000ee20000300800 */
[----:B------:R-:W-:-:S02]  /*1f950*/  IADD3.X R12, PT, PT, R12, UR68, RZ, P5, !PT ;  /* 0x000000440c0c7c10 */ /* 0x000fc4000affe4ff */
[----:B------:R-:W-:Y:S02]  /*1f960*/  IADD3 R17, P4, PT, R17, UR18, RZ ;  /* 0x0000001211117c10 */ /* 0x000fe4000ff9e0ff */
[----:B------:R-:W-:Y:S01]  /*1f970*/  IADD3.X R15, PT, PT, R15, UR68, RZ, P6, !PT ;  /* 0x000000440f0f7c10 */ /* 0x000fe2000b7fe4ff */
[----:B------:R0:W-:Y:S01]  /*1f980*/  STL [R1+0x89c], R12 ;  /* 0x00089c0c01007387 */ /* 0x0001e20000100800 */
[----:B------:R-:W-:Y:S02]  /*1f990*/  IADD3 R11, P6, PT, R11, UR18, RZ ;  /* 0x000000120b0b7c10 */ /* 0x000fe4000ffde0ff */
[----:B------:R-:W-:Y:S02]  /*1f9a0*/  IADD3 R16, P5, PT, R16, UR18, RZ ;  /* 0x0000001210107c10 */ /* 0x000fe4000ffbe0ff */
[----:B------:R-:W-:Y:S01]  /*1f9b0*/  IADD3.X R10, PT, PT, R10, UR68, RZ, P1, !PT ;  /* 0x000000440a0a7c10 */ /* 0x000fe20008ffe4ff */
[----:B0-----:R-:W4:Y:S04]  /*1f9c0*/  LDL.LU R12, [R1+0x87c] ;  /* 0x00087c00010c7983 */ /* 0x001f280000300800 */
[----:B------:R-:W-:Y:S04]  /*1f9d0*/  STL [R1+0x880], R17 ;  /* 0x0008801101007387 */ /* 0x000fe80000100800 */
[----:B------:R0:W-:Y:S04]  /*1f9e0*/  STL [R1+0xa48], R11 ;  /* 0x000a480b01007387 */ /* 0x0001e80000100800 */
[----:B------:R-:W-:Y:S01]  /*1f9f0*/  STL [R1+0xa50], R16 ;  /* 0x000a501001007387 */ /* 0x000fe20000100800 */
[----:B------:R-:W-:-:S03]  /*1fa00*/  IADD3 R8, P1, PT, R8, UR18, RZ ;  /* 0x0000001208087c10 */ /* 0x000fc6000ff3e0ff */
[----:B0-----:R-:W5:Y:S04]  /*1fa10*/  LDL.LU R11, [R1+0x878] ;  /* 0x00087800010b7983 */ /* 0x001f680000300800 */
[----:B------:R-:W-:Y:S04]  /*1fa20*/  STL [R1+0x894], R15 ;  /* 0x0008940f01007387 */ /* 0x000fe80000100800 */
[----:B------:R0:W-:Y:S04]  /*1fa30*/  STL [R1+0x88c], R10 ;  /* 0x00088c0a01007387 */ /* 0x0001e80000100800 */
[----:B0-----:R-:W5:Y:S04]  /*1fa40*/  LDL.LU R10, [R1+0xa4c] ;  /* 0x000a4c00010a7983 */ /* 0x001f680000300800 */
[----:B------:R-:W5:Y:S04]  /*1fa50*/  LDL.LU R34, [R1+0x874] ;  /* 0x0008740001227983 */ /* 0x000f680000300800 */
[----:B------:R-:W5:Y:S04]  /*1fa60*/  LDL.LU R33, [R1+0xa44] ;  /* 0x000a440001217983 */ /* 0x000f680000300800 */
[----:B------:R-:W5:Y:S04]  /*1fa70*/  LDL.LU R32, [R1+0x86c] ;  /* 0x00086c0001207983 */ /* 0x000f680000300800 */
[----:B------:R0:W-:Y:S04]  /*1fa80*/  STL [R1+0xa40], R8 ;  /* 0x000a400801007387 */ /* 0x0001e80000100800 */
        /* <DEDUP_REMOVED lines=15> */
[----:B0-----:R-:W5:Y:S04]  /*1fb80*/  LDL.LU R8, [R1+0x82c] ;  /* 0x00082c0001087983 */ /* 0x001f680000300800 */
[----:B------:R-:W5:Y:S01]  /*1fb90*/  LDL.LU R17, [R1+0x848] ;  /* 0x0008480001117983 */ /* 0x000f620000300800 */
[----:B--2---:R-:W-:-:S02]  /*1fba0*/  IADD3.X R13, PT, PT, R13, UR68, RZ, P3, !PT ;  /* 0x000000440d0d7c10 */ /* 0x004fc40009ffe4ff */
[----:B---3--:R-:W-:-:S05]  /*1fbb0*/  IADD3 R7, P3, PT, R7, UR18, RZ ;  /* 0x0000001207077c10 */ /* 0x008fca000ff7e0ff */
[----:B------:R0:W-:Y:S04]  /*1fbc0*/  STL [R1+0xa38], R7 ;  /* 0x000a380701007387 */ /* 0x0001e80000100800 */
[----:B------:R1:W-:Y:S04]  /*1fbd0*/  STL [R1+0x884], R13 ;  /* 0x0008840d01007387 */ /* 0x0003e80000100800 */
[----:B0-----:R-:W2:Y:S01]  /*1fbe0*/  LDL.LU R7, [R1+0x824] ;  /* 0x0008240001077983 */ /* 0x001ea20000300800 */
[----:B----4-:R-:W-:-:S03]  /*1fbf0*/  IADD3.X R12, PT, PT, R12, UR68, RZ, P4, !PT ;  /* 0x000000440c0c7c10 */ /* 0x010fc6000a7fe4ff */
[----:B------:R-:W3:Y:S04]  /*1fc00*/  LDL.LU R16, [R1+0x840] ;  /* 0x0008400001107983 */ /* 0x000ee80000300800 */
[----:B-1----:R-:W4:Y:S04]  /*1fc10*/  LDL.LU R13, [R1+0xa30] ;  /* 0x000a3000010d7983 */ /* 0x002f280000300800 */
[----:B------:R0:W-:Y:S01]  /*1fc20*/  STL [R1+0x87c], R12 ;  /* 0x00087c0c01007387 */ /* 0x0001e20000100800 */
[----:B-----5:R-:W-:-:S03]  /*1fc30*/  IADD3 R11, P4, PT, R11, UR18, RZ ;  /* 0x000000120b0b7c10 */ /* 0x020fc6000ff9e0ff */
[----:B0-----:R-:W5:Y:S04]  /*1fc40*/  LDL.LU R12, [R1+0x838] ;  /* 0x00083800010c7983 */ /* 0x001f680000300800 */
[----:B------:R0:W-:Y:S04]  /*1fc50*/  STL [R1+0x878], R11 ;  /* 0x0008780b01007387 */ /* 0x0001e80000100800 */
[----:B0-----:R-:W4:Y:S01]  /*1fc60*/  LDL.LU R11, [R1+0xa28] ;  /* 0x000a2800010b7983 */ /* 0x001f220000300800 */
[----:B------:R-:W-:Y:S02]  /*1fc70*/  IADD3.X R10, PT, PT, R10, UR68, RZ, P5, !PT ;  /* 0x000000440a0a7c10 */ /* 0x000fe4000affe4ff */
[----:B------:R-:W-:-:S03]  /*1fc80*/  IADD3 R34, P5, PT, R34, UR18, RZ ;  /* 0x0000001222227c10 */ /* 0x000fc6000ffbe0ff */
[----:B------:R0:W-:Y:S01]  /*1fc90*/  STL [R1+0xa4c], R10 ;  /* 0x000a4c0a01007387 */ /* 0x0001e20000100800 */
[----:B------:R-:W-:Y:S02]  /*1fca0*/  IADD3.X R33, PT, PT, R33, UR68, RZ, P6, !PT ;  /* 0x0000004421217c10 */ /* 0x000fe4000b7fe4ff */
[----:B------:R-:W-:Y:S01]  /*1fcb0*/  IADD3 R32, P6, PT, R32, UR18, RZ ;  /* 0x0000001220207c10 */ /* 0x000fe2000ffde0ff */
[----:B0-----:R-:W4:Y:S01]  /*1fcc0*/  LDL.LU R10, [R1+0x830] ;  /* 0x00083000010a7983 */ /* 0x001f220000300800 */
        /* <DEDUP_REMOVED lines=31> */
[----:B------:R-:W-:Y:S04]  /*1fec0*/  STL [R1+0x858], R19 ;  /* 0x0008581301007387 */ /* 0x000fe80000100800 */
[----:B------:R0:W-:Y:S01]  /*1fed0*/  STL [R1+0x850], R15 ;  /* 0x0008500f01007387 */ /* 0x0001e20000100800 */
[----:B------:R-:W-:-:S03]  /*1fee0*/  IADD3.X R17, PT, PT, R17, UR68, RZ, P5, !PT ;  /* 0x0000004411117c10 */ /* 0x000fc6000affe4ff */
[----:B------:R-:W-:Y:S04]  /*1fef0*/  STL [R1+0x834], R18 ;  /* 0x0008341201007387 */ /* 0x000fe80000100800 */
[----:B0-----:R-:W4:Y:S04]  /*1ff00*/  LDL.LU R15, [R1+0xa20] ;  /* 0x000a2000010f7983 */ /* 0x001f280000300800 */
[----:B------:R0:W-:Y:S04]  /*1ff10*/  STL [R1+0x82c], R8 ;  /* 0x00082c0801007387 */ /* 0x0001e80000100800 */
[----:B0-----:R-:W4:Y:S01]  /*1ff20*/  LDL.LU R8, [R1+0x828] ;  /* 0x0008280001087983 */ /* 0x001f220000300800 */
[----:B--2---:R-:W-:-:S05]  /*1ff30*/  IADD3 R7, P5, PT, R7, UR18, RZ ;  /* 0x0000001207077c10 */ /* 0x004fca000ffbe0ff */
[----:B------:R0:W-:Y:S04]  /*1ff40*/  STL [R1+0x824], R7 ;  /* 0x0008240701007387 */ /* 0x0001e80000100800 */
[----:B0-----:R-:W2:Y:S01]  /*1ff50*/  LDL.LU R7, [R1+0xa18] ;  /* 0x000a180001077983 */ /* 0x001ea20000300800 */
[----:B---3--:R-:W-:Y:S02]  /*1ff60*/  IADD3.X R16, PT, PT, R16, UR68, RZ, P6, !PT ;  /* 0x0000004410107c10 */ /* 0x008fe4000b7fe4ff */
[----:B-----5:R-:W-:Y:S01]  /*1ff70*/  IADD3.X R12, PT, PT, R12, UR68, RZ, P1, !PT ;  /* 0x000000440c0c7c10 */ /* 0x020fe20008ffe4ff */
[----:B------:R-:W-:Y:S01]  /*1ff80*/  STL [R1+0x848], R17 ;  /* 0x0008481101007387 */ /* 0x000fe20000100800 */
[----:B----4-:R-:W-:-:S03]  /*1ff90*/  IADD3 R13, P6, PT, R13, UR18, RZ ;  /* 0x000000120d0d7c10 */ /* 0x010fc6000ffde0ff */
[----:B------:R0:W-:Y:S04]  /*1ffa0*/  STL [R1+0x838], R12 ;  /* 0x0008380c01007387 */ /* 0x0001e80000100800 */
[----:B------:R-:W-:Y:S01]  /*1ffb0*/  STL [R1+0x840], R16 ;  /* 0x0008401001007387 */ /* 0x000fe20000100800 */
[----:B------:R-:W-:-:S03]  /*1ffc0*/  IADD3 R11, P1, PT, R11, UR18, RZ ;  /* 0x000000120b0b7c10 */ /* 0x000fc6000ff3e0ff */
[----:B0-----:R-:W3:Y:S04]  /*1ffd0*/  LDL.LU R12, [R1+0x820] ;  /* 0x00082000010c7983 */ /* 0x001ee80000300800 */
[----:B------:R-:W-:Y:S04]  /*1ffe0*/  STL [R1+0xa30], R13 ;  /* 0x000a300d01007387 */ /* 0x000fe80000100800 */
[----:B------:R0:W-:Y:S01]  /*1fff0*/  STL [R1+0xa28], R11 ;  /* 0x000a280b01007387 */ /* 0x0001e20000100800 */
[----:B------:R-:W-:-:S03]  /*20000*/  IADD3.X R10, PT, PT, R10, UR68, RZ, P3, !PT ;  /* 0x000000440a0a7c10 */ /* 0x000fc60009ffe4ff */
[----:B0-----:R-:W4:Y:S04]  /*20010*/  LDL.LU R11, [R1+0x81c] ;  /* 0x00081c00010b7983 */ /* 0x001f280000300800 */
        /* <DEDUP_REMOVED lines=19> */
[----:B------:R-:W-:-:S03]  /*20150*/  IADD3 R15, P3, PT, R15, UR18, RZ ;  /* 0x000000120f0f7c10 */ /* 0x000fc6000ff7e0ff */
[----:B0-----:R-:W5:Y:S04]  /*20160*/  LDL.LU R10, [R1+0x7f0] ;  /* 0x0007f000010a7983 */ /* 0x001f680000300800 */
[----:B------:R-:W5:Y:S01]  /*20170*/  LDL.LU R17, [R1+0x7cc] ;  /* 0x0007cc0001117983 */ /* 0x000f620000300800 */
[----:B------:R-:W-:-:S05]  /*20180*/  IADD3.X R8, PT, PT, R8, UR68, RZ, P4, !PT ;  /* 0x0000004408087c10 */ /* 0x000fca000a7fe4ff */
[----:B------:R0:W-:Y:S04]  /*20190*/  STL [R1+0x828], R8 ;  /* 0x0008280801007387 */ /* 0x0001e80000100800 */
[----:B------:R1:W-:Y:S04]  /*201a0*/  STL [R1+0xa20], R15 ;  /* 0x000a200f01007387 */ /* 0x0003e80000100800 */
[----:B0-----:R-:W5:Y:S04]  /*201b0*/  LDL.LU R8, [R1+0x7e8] ;  /* 0x0007e80001087983 */ /* 0x001f680000300800 */
[----:B------:R-:W5:Y:S04]  /*201c0*/  LDL.LU R16, [R1+0x7c4] ;  /* 0x0007c40001107983 */ /* 0x000f680000300800 */
[----:B-1----:R-:W5:Y:S01]  /*201d0*/  LDL.LU R15, [R1+0x7e0] ;  /* 0x0007e000010f7983 */ /* 0x002f620000300800 */
[----:B--2---:R-:W-:-:S05]  /*201e0*/  IADD3 R7, P4, PT, R7, UR18, RZ ;  /* 0x0000001207077c10 */ /* 0x004fca000ff9e0ff */
[----:B------:R0:W-:Y:S04]  /*201f0*/  STL [R1+0xa18], R7 ;  /* 0x000a180701007387 */ /* 0x0001e80000100800 */
[----:B0-----:R-:W2:Y:S01]  /*20200*/  LDL.LU R7, [R1+0xa10] ;  /* 0x000a100001077983 */ /* 0x001ea20000300800 */
[----:B---3--:R-:W-:-:S05]  /*20210*/  IADD3.X R12, PT, PT, R12, UR68, RZ, P5, !PT ;  /* 0x000000440c0c7c10 */ /* 0x008fca000affe4ff */
[----:B------:R0:W-:Y:S04]  /*20220*/  STL [R1+0x820], R12 ;  /* 0x0008200c01007387 */ /* 0x0001e80000100800 */
[----:B0-----:R-:W3:Y:S01]  /*20230*/  LDL.LU R12, [R1+0x7d8] ;  /* 0x0007d800010c7983 */ /* 0x001ee20000300800 */
[----:B----4-:R-:W-:Y:S02]  /*20240*/  IADD3 R11, P5, PT, R11, UR18, RZ ;  /* 0x000000120b0b7c10 */ /* 0x010fe4000ffbe0ff */
[----:B-----5:R-:W-:-:S03]  /*20250*/  IADD3.X R34, PT, PT, R34, UR68, RZ, P6, !PT ;  /* 0x0000004422227c10 */ /* 0x020fc6000b7fe4ff */
[----:B------:R0:W-:Y:S01]  /*20260*/  STL [R1+0x81c], R11 ;  /* 0x00081c0b01007387 */ /* 0x0001e20000100800 */
[----:B------:R-:W-:Y:S02]  /*20270*/  IADD3 R33, P6, PT, R33, UR18, RZ ;  /* 0x0000001221217c10 */ /* 0x000fe4000ffde0ff */
[----:B------:R-:W-:Y:S01]  /*20280*/  IADD3.X R32, PT, PT, R32, UR68, RZ, P1, !PT ;  /* 0x0000004420207c10 */ /* 0x000fe20008ffe4ff */
[----:B0-----:R-:W4:Y:S01]  /*20290*/  LDL.LU R11, [R1+0xa08] ;  /* 0x000a0800010b7983 */ /* 0x001f220000300800 */
        /* <DEDUP_REMOVED lines=31> */
[----:B------:R-:W-:Y:S04]  /*20490*/  STL [R1+0x7dc], R19 ;  /* 0x0007dc1301007387 */ /* 0x000fe80000100800 */
[----:B------:R0:W-:Y:S04]  /*204a0*/  STL [R1+0x7d4], R13 ;  /* 0x0007d40d01007387 */ /* 0x0001e80000100800 */
[----:B------:R-:W-:Y:S04]  /*204b0*/  STL [R1+0x7f8], R18 ;  /* 0x0007f81201007387 */ /* 0x000fe80000100800 */
[----:B0-----:R-:W5:Y:S04]  /*204c0*/  LDL.LU R13, [R1+0x7d0] ;  /* 0x0007d000010d7983 */ /* 0x001f680000300800 */
[----:B------:R0:W-:Y:S01]  /*204d0*/  STL [R1+0x7f0], R10 ;  /* 0x0007f00a01007387 */ /* 0x0001e20000100800 */
[----:B------:R-:W-:-:S02]  /*204e0*/  IADD3 R17, P5, PT, R17, UR18, RZ ;  /* 0x0000001211117c10 */ /* 0x000fc4000ffbe0ff */
[----:B------:R-:W-:Y:S01]  /*204f0*/  IADD3.X R8, PT, PT, R8, UR68, RZ, P6, !PT ;  /* 0x0000004408087c10 */ /* 0x000fe2000b7fe4ff */
[----:B0-----:R-:W5:Y:S01]  /*20500*/  LDL.LU R10, [R1+0xa00] ;  /* 0x000a0000010a7983 */ /* 0x001f620000300800 */
[----:B------:R-:W-:-:S03]  /*20510*/  IADD3 R16, P6, PT, R16, UR18, RZ ;  /* 0x0000001210107c10 */ /* 0x000fc6000ffde0ff */
[----:B------:R0:W-:Y:S01]  /*20520*/  STL [R1+0x7e8], R8 ;  /* 0x0007e80801007387 */ /* 0x0001e20000100800 */
[----:B------:R-:W-:-:S03]  /*20530*/  IADD3.X R15, PT, PT, R15, UR68, RZ, P1, !PT ;  /* 0x000000440f0f7c10 */ /* 0x000fc60008ffe4ff */
[----:B0-----:R-:W5:Y:S04]  /*20540*/  LDL.LU R8, [R1+0x7c8] ;  /* 0x0007c80001087983 */ /* 0x001f680000300800 */
[----:B------:R-:W-:Y:S01]  /*20550*/  STL [R1+0x7cc], R17 ;  /* 0x0007cc1101007387 */ /* 0x000fe20000100800 */
[----:B--2---:R-:W-:-:S05]  /*20560*/  IADD3 R7, P1, PT, R7, UR18, RZ ;  /* 0x0000001207077c10 */ /* 0x004fca000ff3e0ff */
[----:B------:R0:W-:Y:S04]  /*20570*/  STL [R1+0xa10], R7 ;  /* 0x000a100701007387 */ /* 0x0001e80000100800 */
[----:B------:R-:W-:Y:S04]  /*20580*/  STL [R1+0x7c4], R16 ;  /* 0x0007c41001007387 */ /* 0x000fe80000100800 */
[----:B0-----:R-:W2:Y:S01]  /*20590*/  LDL.LU R7, [R1+0x9f8] ;  /* 0x0009f80001077983 */ /* 0x001ea20000300800 */
[----:B---3--:R-:W-:-:S03]  /*205a0*/  IADD3.X R12, PT, PT, R12, UR68, RZ, P3, !PT ;  /* 0x000000440c0c7c10 */ /* 0x008fc60009ffe4ff */
[----:B------:R-:W-:Y:S04]  /*205b0*/  STL [R1+0x7e0], R15 ;  /* 0x0007e00f01007387 */ /* 0x000fe80000100800 */
[----:B------:R0:W-:Y:S04]  /*205c0*/  STL [R1+0x7d8], R12 ;  /* 0x0007d80c01007387 */ /* 0x0001e80000100800 */
[----:B0-----:R-:W3:Y:S01]  /*205d0*/  LDL.LU R12, [R1+0x7c0] ;  /* 0x0007c000010c7983 */ /* 0x001ee20000300800 */
[----:B----4-:R-:W-:-:S03]  /*205e0*/  IADD3 R11, P3, PT, R11, UR18, RZ ;  /* 0x000000120b0b7c10 */ /* 0x010fc6000ff7e0ff */
[----:B------:R-:W4:Y:S04]  /*205f0*/  LDL.LU R34, [R1+0x7bc] ;  /* 0x0007bc0001227983 */ /* 0x000f280000300800 */
[----:B------:R-:W4:Y:S04]  /*20600*/  LDL.LU R33, [R1+0xa0c] ;  /* 0x000a0c0001217983 */ /* 0x000f280000300800 */
[----:B------:R-:W4:Y:S04]  /*20610*/  LDL.LU R32, [R1+0x7b4] ;  /* 0x0007b40001207983 */ /* 0x000f280000300800 */
[----:B------:R0:W-:Y:S04]  /*20620*/  STL [R1+0xa08], R11 ;  /* 0x000a080b01007387 */ /* 0x0001e80000100800 */
        /* <DEDUP_REMOVED lines=15> */
[----:B0-----:R-:W4:Y:S01]  /*20720*/  LDL.LU R11, [R1+0x774] ;  /* 0x00077400010b7983 */ /* 0x001f220000300800 */
[----:B-----5:R-:W-:-:S03]  /*20730*/  IADD3.X R13, PT, PT, R13, UR68, RZ, P4, !PT ;  /* 0x000000440d0d7c10 */ /* 0x020fc6000a7fe4ff */
[----:B------:R-:W5:Y:S01]  /*20740*/  LDL.LU R17, [R1+0x790] ;  /* 0x0007900001117983 */ /* 0x000f620000300800 */
[----:B------:R-:W-:-:S05]  /*20750*/  IADD3 R10, P4, PT, R10, UR18, RZ ;  /* 0x000000120a0a7c10 */ /* 0x000fca000ff9e0ff */
[----:B------:R0:W-:Y:S04]  /*20760*/  STL [R1+0xa00], R10 ;  /* 0x000a000a01007387 */ /* 0x0001e80000100800 */
[----:B------:R1:W-:Y:S01]  /*20770*/  STL [R1+0x7d0], R13 ;  /* 0x0007d00d01007387 */ /* 0x0003e20000100800 */
[----:B------:R-:W-:-:S03]  /*20780*/  IADD3.X R8, PT, PT, R8, UR68, RZ, P5, !PT ;  /* 0x0000004408087c10 */ /* 0x000fc6000affe4ff */
[----:B0-----:R-:W5:Y:S04]  /*20790*/  LDL.LU R10, [R1+0x76c] ;  /* 0x00076c00010a7983 */ /* 0x001f680000300800 */
[----:B------:R-:W5:Y:S04]  /*207a0*/  LDL.LU R16, [R1+0x788] ;  /* 0x0007880001107983 */ /* 0x000f680000300800 */
[----:B-1----:R-:W5:Y:S04]  /*207b0*/  LDL.LU R13, [R1+0x764] ;  /* 0x00076400010d7983 */ /* 0x002f680000300800 */
[----:B------:R0:W-:Y:S04]  /*207c0*/  STL [R1+0x7c8], R8 ;  /* 0x0007c80801007387 */ /* 0x0001e80000100800 */
[----:B0-----:R-:W5:Y:S01]  /*207d0*/  LDL.LU R8, [R1+0x780] ;  /* 0x0007800001087983 */ /* 0x001f620000300800 */
[----:B--2---:R-:W-:-:S05]  /*207e0*/  IADD3 R7, P5, PT, R7, UR18, RZ ;  /* 0x0000001207077c10 */ /* 0x004fca000ffbe0ff */
[----:B------:R0:W-:Y:S04]  /*207f0*/  STL [R1+0x9f8], R7 ;  /* 0x0009f80701007387 */ /* 0x0001e80000100800 */
[----:B0-----:R-:W2:Y:S01]  /*20800*/  LDL.LU R7, [R1+0x9f0] ;  /* 0x0009f00001077983 */ /* 0x001ea20000300800 */
[----:B---3--:R-:W-:Y:S02]  /*20810*/  IADD3.X R12, PT, PT, R12, UR68, RZ, P6, !PT ;  /* 0x000000440c0c7c10 */ /* 0x008fe4000b7fe4ff */
[----:B----4-:R-:W-:-:S03]  /*20820*/  IADD3 R34, P6, PT, R34, UR18, RZ ;  /* 0x0000001222227c10 */ /* 0x010fc6000ffde0ff */
[----:B------:R0:W-:Y:S01]  /*20830*/  STL [R1+0x7c0], R12 ;  /* 0x0007c00c01007387 */ /* 0x0001e20000100800 */
[----:B------:R-:W-:Y:S02]  /*20840*/  IADD3.X R33, PT, PT, R33, UR68, RZ, P1, !PT ;  /* 0x0000004421217c10 */ /* 0x000fe40008ffe4ff */
[----:B------:R-:W-:Y:S01]  /*20850*/  IADD3 R32, P1, PT, R32, UR18, RZ ;  /* 0x0000001220207c10 */ /* 0x000fe2000ff3e0ff */
[----:B0-----:R-:W3:Y:S01]  /*20860*/  LDL.LU R12, [R1+0x778] ;  /* 0x00077800010c7983 */ /* 0x001ee20000300800 */
        /* <DEDUP_REMOVED lines=33> */
[----:B-----5:R-:W-:-:S03]  /*20a80*/  IADD3.X R17, PT, PT, R17, UR68, RZ, P6, !PT ;  /* 0x0000004411117c10 */ /* 0x020fc6000b7fe4ff */
[----:B------:R-:W-:Y:S04]  /*20a90*/  STL [R1+0x77c], R18 ;  /* 0x00077c1201007387 */ /* 0x000fe80000100800 */
[----:B0-----:R-:W4:Y:S04]  /*20aa0*/  LDL.LU R15, [R1+0x9e8] ;  /* 0x0009e800010f7983 */ /* 0x001f280000300800 */
[----:B------:R0:W-:Y:S04]  /*20ab0*/  STL [R1+0x774], R11 ;  /* 0x0007740b01007387 */ /* 0x0001e80000100800 */
[----:B0-----:R-:W5:Y:S01]  /*20ac0*/  LDL.LU R11, [R1+0x770] ;  /* 0x00077000010b7983 */ /* 0x001f620000300800 */
[----:B------:R-:W-:-:S02]  /*20ad0*/  IADD3 R10, P6, PT, R10, UR18, RZ ;  /* 0x000000120a0a7c10 */ /* 0x000fc4000ffde0ff */
[----:B------:R-:W-:-:S03]  /*20ae0*/  IADD3.X R16, PT, PT, R16, UR68, RZ, P1, !PT ;  /* 0x0000004410107c10 */ /* 0x000fc60008ffe4ff */
[----:B------:R0:W-:Y:S01]  /*20af0*/  STL [R1+0x76c], R10 ;  /* 0x00076c0a01007387 */ /* 0x0001e20000100800 */
[----:B------:R-:W-:-:S03]  /*20b00*/  IADD3 R13, P1, PT, R13, UR18, RZ ;  /* 0x000000120d0d7c10 */ /* 0x000fc6000ff3e0ff */
[----:B0-----:R-:W5:Y:S01]  /*20b10*/  LDL.LU R10, [R1+0x9e0] ;  /* 0x0009e000010a7983 */ /* 0x001f620000300800 */
[----:B------:R-:W-:-:S03]  /*20b20*/  IADD3.X R8, PT, PT, R8, UR68, RZ, P3, !PT ;  /* 0x0000004408087c10 */ /* 0x000fc60009ffe4ff */
[----:B------:R-:W-:Y:S04]  /*20b30*/  STL [R1+0x790], R17 ;  /* 0x0007901101007387 */ /* 0x000fe80000100800 */
[----:B------:R0:W-:Y:S04]  /*20b40*/  STL [R1+0x780], R8 ;  /* 0x0007800801007387 */ /* 0x0001e80000100800 */
[----:B------:R-:W-:Y:S04]  /*20b50*/  STL [R1+0x788], R16 ;  /* 0x0007881001007387 */ /* 0x000fe80000100800 */
[----:B0-----:R-:W5:Y:S04]  /*20b60*/  LDL.LU R8, [R1+0x768] ;  /* 0x0007680001087983 */ /* 0x001f680000300800 */
[----:B------:R-:W-:Y:S01]  /*20b70*/  STL [R1+0x764], R13 ;  /* 0x0007640d01007387 */ /* 0x000fe20000100800 */
[----:B--2---:R-:W-:-:S05]  /*20b80*/  IADD3 R7, P3, PT, R7, UR18, RZ ;  /* 0x0000001207077c10 */ /* 0x004fca000ff7e0ff */
[----:B------:R0:W-:Y:S04]  /*20b90*/  STL [R1+0x9f0], R7 ;  /* 0x0009f00701007387 */ /* 0x0001e80000100800 */
[----:B0-----:R-:W2:Y:S04]  /*20ba0*/  LDL.LU R7, [R1+0x9d8] ;  /* 0x0009d80001077983 */ /* 0x001ea80000300800 */
[----:B------:R-:W2:Y:S01]  /*20bb0*/  LDL.LU R34, [R1+0x760] ;  /* 0x0007600001227983 */ /* 0x000ea20000300800 */
[----:B---3--:R-:W-:-:S03]  /*20bc0*/  IADD3.X R12, PT, PT, R12, UR68, RZ, P4, !PT ;  /* 0x000000440c0c7c10 */ /* 0x008fc6000a7fe4ff */
[----:B------:R-:W3:Y:S04]  /*20bd0*/  LDL.LU R33, [R1+0x75c] ;  /* 0x00075c0001217983 */ /* 0x000ee80000300800 */
[----:B------:R-:W3:Y:S04]  /*20be0*/  LDL.LU R32, [R1+0x9ec] ;  /* 0x0009ec0001207983 */ /* 0x000ee80000300800 */
[----:B------:R0:W-:Y:S04]  /*20bf0*/  STL [R1+0x778], R12 ;  /* 0x0007780c01007387 */ /* 0x0001e80000100800 */
        /* <DEDUP_REMOVED lines=15> */
[----:B0-----:R-:W3:Y:S04]  /*20cf0*/  LDL.LU R12, [R1+0x738] ;  /* 0x00073800010c7983 */ /* 0x001ee80000300800 */
[----:B------:R-:W3:Y:S01]  /*20d00*/  LDL.LU R17, [R1+0x714] ;  /* 0x0007140001117983 */ /* 0x000ee20000300800 */
[----:B----4-:R-:W-:-:S02]  /*20d10*/  IADD3 R15, P4, PT, R15, UR18, RZ ;  /* 0x000000120f0f7c10 */ /* 0x010fc4000ff9e0ff */
[----:B-----5:R-:W-:-:S05]  /*20d20*/  IADD3.X R11, PT, PT, R11, UR68, RZ, P5, !PT ;  /* 0x000000440b0b7c10 */ /* 0x020fca000affe4ff */
[----:B------:R0:W-:Y:S04]  /*20d30*/  STL [R1+0x770], R11 ;  /* 0x0007700b01007387 */ /* 0x0001e80000100800 */
[----:B------:R1:W-:Y:S04]  /*20d40*/  STL [R1+0x9e8], R15 ;  /* 0x0009e80f01007387 */ /* 0x0003e80000100800 */
[----:B0-----:R-:W4:Y:S01]  /*20d50*/  LDL.LU R11, [R1+0x730] ;  /* 0x00073000010b7983 */ /* 0x001f220000300800 */
[----:B------:R-:W-:-:S03]  /*20d60*/  IADD3 R10, P5, PT, R10, UR18, RZ ;  /* 0x000000120a0a7c10 */ /* 0x000fc6000ffbe0ff */
[----:B------:R-:W5:Y:S04]  /*20d70*/  LDL.LU R16, [R1+0x70c] ;  /* 0x00070c0001107983 */ /* 0x000f680000300800 */
[----:B-1----:R-:W5:Y:S04]  /*20d80*/  LDL.LU R15, [R1+0x728] ;  /* 0x00072800010f7983 */ /* 0x002f680000300800 */
[----:B------:R0:W-:Y:S04]  /*20d90*/  STL [R1+0x9e0], R10 ;  /* 0x0009e00a01007387 */ /* 0x0001e80000100800 */
[----:B0-----:R-:W5:Y:S01]  /*20da0*/  LDL.LU R10, [R1+0x704] ;  /* 0x00070400010a7983 */ /* 0x001f620000300800 */
[----:B------:R-:W-:-:S05]  /*20db0*/  IADD3.X R8, PT, PT, R8, UR68, RZ, P6, !PT ;  /* 0x0000004408087c10 */ /* 0x000fca000b7fe4ff */
[----:B------:R0:W-:Y:S04]  /*20dc0*/  STL [R1+0x768], R8 ;  /* 0x0007680801007387 */ /* 0x0001e80000100800 */
[----:B0-----:R-:W5:Y:S01]  /*20dd0*/  LDL.LU R8, [R1+0x720] ;  /* 0x0007200001087983 */ /* 0x001f620000300800 */
[----:B--2---:R-:W-:-:S05]  /*20de0*/  IADD3 R7, P6, PT, R7, UR18, RZ ;  /* 0x0000001207077c10 */ /* 0x004fca000ffde0ff */
[----:B------:R0:W-:Y:S04]  /*20df0*/  STL [R1+0x9d8], R7 ;  /* 0x0009d80701007387 */ /* 0x0001e80000100800 */
[----:B0-----:R-:W2:Y:S01]  /*20e00*/  LDL.LU R7, [R1+0x9d0] ;  /* 0x0009d00001077983 */ /* 0x001ea20000300800 */
[----:B------:R-:W-:Y:S02]  /*20e10*/  IADD3.X R34, PT, PT, R34, UR68, RZ, P1, !PT ;  /* 0x0000004422227c10 */ /* 0x000fe40008ffe4ff */
[----:B---3--:R-:W-:Y:S02]  /*20e20*/  IADD3 R33, P1, PT, R33, UR18, RZ ;  /* 0x0000001221217c10 */ /* 0x008fe4000ff3e0ff */
[----:B------:R-:W-:Y:S02]  /*20e30*/  IADD3.X R32, PT, PT, R32, UR68, RZ, P3, !PT ;  /* 0x0000004420207c10 */ /* 0x000fe40009ffe4ff */
[----:B------:R-:W-:Y:S01]  /*20e40*/  IADD3 R31, P3, PT, R31, UR18, RZ ;  /* 0x000000121f1f7c10 */ /* 0x000fe2000ff7e0ff */
        /* <DEDUP_REMOVED lines=24> */
[----:B------:R-:W-:Y:S01]  /*20fd0*/  IADD3.X R18, PT, PT, R18, UR68, RZ, P5, !PT ;  /* 0x0000004412127c10 */ /* 0x000fe2000affe4ff */
[----:B------:R-:W-:Y:S01]  /*20fe0*/  STL [R1+0x750], R22 ;  /* 0x0007501601007387 */ /* 0x000fe20000100800 */
[----:B------:R-:W-:-:S03]  /*20ff0*/  IADD3 R13, P5, PT, R13, UR18, RZ ;  /* 0x000000120d0d7c10 */ /* 0x000fc6000ffbe0ff */
[----:B------:R-:W-:Y:S01]  /*21000*/  STL [R1+0x72c], R21 ;  /* 0x00072c1501007387 */ /* 0x000fe20000100800 */
[----:B------:R-:W-:-:S03]  /*21010*/  IADD3.X R12, PT, PT, R12, UR68, RZ, P6, !PT ;  /* 0x000000440c0c7c10 */ /* 0x000fc6000b7fe4ff */
[----:B------:R-:W-:Y:S04]  /*21020*/  STL [R1+0x748], R20 ;  /* 0x0007481401007387 */ /* 0x000fe80000100800 */
[----:B------:R-:W-:Y:S04]  /*21030*/  STL [R1+0x724], R19 ;  /* 0x0007241301007387 */ /* 0x000fe80000100800 */
[----:B------:R0:W-:Y:S04]  /*21040*/  STL [R1+0x71c], R13 ;  /* 0x00071c0d01007387 */ /* 0x0001e80000100800 */
[----:B------:R-:W-:Y:S01]  /*21050*/  STL [R1+0x740], R18 ;  /* 0x0007401201007387 */ /* 0x000fe20000100800 */
[----:B------:R-:W-:-:S03]  /*21060*/  IADD3 R17, P6, PT, R17, UR18, RZ ;  /* 0x0000001211117c10 */ /* 0x000fc6000ffde0ff */
[----:B0-----:R-:W3:Y:S04]  /*21070*/  LDL.LU R13, [R1+0x718] ;  /* 0x00071800010d7983 */ /* 0x001ee80000300800 */
[----:B------:R0:W-:Y:S04]  /*21080*/  STL [R1+0x738], R12 ;  /* 0x0007380c01007387 */ /* 0x0001e80000100800 */
[----:B0-----:R-:W3:Y:S01]  /*21090*/  LDL.LU R12, [R1+0x9c8] ;  /* 0x0009c800010c7983 */ /* 0x001ee20000300800 */
[----:B----4-:R-:W-:Y:S02]  /*210a0*/  IADD3.X R11, PT, PT, R11, UR68, RZ, P1, !PT ;  /* 0x000000440b0b7c10 */ /* 0x010fe40008ffe4ff */
[----:B-----5:R-:W-:-:S03]  /*210b0*/  IADD3 R16, P1, PT, R16, UR18, RZ ;  /* 0x0000001210107c10 */ /* 0x020fc6000ff3e0ff */
[----:B------:R0:W-:Y:S01]  /*210c0*/  STL [R1+0x730], R11 ;  /* 0x0007300b01007387 */ /* 0x0001e20000100800 */
[----:B------:R-:W-:-:S03]  /*210d0*/  IADD3.X R15, PT, PT, R15, UR68, RZ, P3, !PT ;  /* 0x000000440f0f7c10 */ /* 0x000fc60009ffe4ff */
[----:B0-----:R-:W4:Y:S01]  /*210e0*/  LDL.LU R11, [R1+0x710] ;  /* 0x00071000010b7983 */ /* 0x001f220000300800 */
[----:B------:R-:W-:-:S03]  /*210f0*/  IADD3 R10, P3, PT, R10, UR18, RZ ;  /* 0x000000120a0a7c10 */ /* 0x000fc6000ff7e0ff */
[----:B------:R-:W-:Y:S04]  /*21100*/  STL [R1+0x714], R17 ;  /* 0x0007141101007387 */ /* 0x000fe80000100800 */
[----:B------:R0:W-:Y:S04]  /*21110*/  STL [R1+0x704], R10 ;  /* 0x0007040a01007387 */ /* 0x0001e80000100800 */
[----:B------:R-:W-:Y:S04]  /*21120*/  STL [R1+0x70c], R16 ;  /* 0x00070c1001007387 */ /* 0x000fe80000100800 */
[----:B0-----:R-:W5:Y:S01]  /*21130*/  LDL.LU R10, [R1+0x9c0] ;  /* 0x0009c000010a7983 */ /* 0x001f620000300800 */
[----:B------:R-:W-:-:S03]  /*21140*/  IADD3.X R8, PT, PT, R8, UR68, RZ, P4, !PT ;  /* 0x0000004408087c10 */ /* 0x000fc6000a7fe4ff */
[----:B------:R-:W-:Y:S04]  /*21150*/  STL [R1+0x728], R15 ;  /* 0x0007280f01007387 */ /* 0x000fe80000100800 */
[----:B------:R0:W-:Y:S04]  /*21160*/  STL [R1+0x720], R8 ;  /* 0x0007200801007387 */ /* 0x0001e80000100800 */
[----:B0-----:R-:W5:Y:S04]  /*21170*/  LDL.LU R8, [R1+0x708] ;  /* 0x0007080001087983 */ /* 0x001f680000300800 */
[----:B------:R-:W5:Y:S04]  /*21180*/  LDL.LU R34, [R1+0x9b8] ;  /* 0x0009b80001227983 */ /* 0x000f680000300800 */
[----:B------:R-:W5:Y:S04]  /*21190*/  LDL.LU R33, [R1+0x700] ;  /* 0x0007000001217983 */ /* 0x000f680000300800 */
[----:B------:R-:W5:Y:S01]  /*211a0*/  LDL.LU R32, [R1+0x6fc] ;  /* 0x0006fc0001207983 */ /* 0x000f620000300800 */
[----:B--2---:R-:W-:-:S05]  /*211b0*/  IADD3 R7, P4, PT, R7, UR18, RZ ;  /* 0x0000001207077c10 */ /* 0x004fca000ff9e0ff */
[----:B------:R0:W-:Y:S04]  /*211c0*/  STL [R1+0x9d0], R7 ;  /* 0x0009d00701007387 */ /* 0x0001e80000100800 */
        /* <DEDUP_REMOVED lines=15> */
[----:B0-----:R-:W2:Y:S04]  /*212c0*/  LDL.LU R7, [R1+0x6bc] ;  /* 0x0006bc0001077983 */ /* 0x001ea80000300800 */
[----:B------:R-:W2:Y:S01]  /*212d0*/  LDL.LU R17, [R1+0x6d8] ;  /* 0x0006d80001117983 */ /* 0x000ea20000300800 */
[----:B---3--:R-:W-:-:S02]  /*212e0*/  IADD3.X R13, PT, PT, R13, UR68, RZ, P5, !PT ;  /* 0x000000440d0d7c10 */ /* 0x008fc4000affe4ff */
[----:B------:R-:W-:-:S05]  /*212f0*/  IADD3 R12, P5, PT, R12, UR18, RZ ;  /* 0x000000120c0c7c10 */ /* 0x000fca000ffbe0ff */
[----:B------:R0:W-:Y:S04]  /*21300*/  STL [R1+0x9c8], R12 ;  /* 0x0009c80c01007387 */ /* 0x0001e80000100800 */
[----:B------:R1:W-:Y:S04]  /*21310*/  STL [R1+0x718], R13 ;  /* 0x0007180d01007387 */ /* 0x0003e80000100800 */
[----:B0-----:R-:W3:Y:S01]  /*21320*/  LDL.LU R12, [R1+0x6b4] ;  /* 0x0006b400010c7983 */ /* 0x001ee20000300800 */
[----:B----4-:R-:W-:-:S03]  /*21330*/  IADD3.X R11, PT, PT, R11, UR68, RZ, P6, !PT ;  /* 0x000000440b0b7c10 */ /* 0x010fc6000b7fe4ff */
[----:B------:R-:W4:Y:S04]  /*21340*/  LDL.LU R16, [R1+0x6d0] ;  /* 0x0006d00001107983 */ /* 0x000f280000300800 */
[----:B-1----:R-:W4:Y:S04]  /*21350*/  LDL.LU R13, [R1+0x6ac] ;  /* 0x0006ac00010d7983 */ /* 0x002f280000300800 */
[----:B------:R0:W-:Y:S04]  /*21360*/  STL [R1+0x710], R11 ;  /* 0x0007100b01007387 */ /* 0x0001e80000100800 */
[----:B0-----:R-:W4:Y:S01]  /*21370*/  LDL.LU R11, [R1+0x6c8] ;  /* 0x0006c800010b7983 */ /* 0x001f220000300800 */
[----:B-----5:R-:W-:-:S05]  /*21380*/  IADD3 R10, P6, PT, R10, UR18, RZ ;  /* 0x000000120a0a7c10 */ /* 0x020fca000ffde0ff */
[----:B------:R0:W-:Y:S04]  /*21390*/  STL [R1+0x9c0], R10 ;  /* 0x0009c00a01007387 */ /* 0x0001e80000100800 */
[----:B0-----:R-:W5:Y:S01]  /*213a0*/  LDL.LU R10, [R1+0x6a4] ;  /* 0x0006a400010a7983 */ /* 0x001f620000300800 */
[----:B------:R-:W-:Y:S02]  /*213b0*/  IADD3.X R8, PT, PT, R8, UR68, RZ, P1, !PT ;  /* 0x0000004408087c10 */ /* 0x000fe40008ffe4ff */
[----:B------:R-:W-:-:S03]  /*213c0*/  IADD3 R34, P1, PT, R34, UR18, RZ ;  /* 0x0000001222227c10 */ /* 0x000fc6000ff3e0ff */
[----:B------:R0:W-:Y:S01]  /*213d0*/  STL [R1+0x708], R8 ;  /* 0x0007080801007387 */ /* 0x0001e20000100800 */
[----:B------:R-:W-:Y:S02]  /*213e0*/  IADD3.X R33, PT, PT, R33, UR68, RZ, P3, !PT ;  /* 0x0000004421217c10 */ /* 0x000fe40009ffe4ff */
[----:B------:R-:W-:Y:S01]  /*213f0*/  IADD3 R32, P3, PT, R32, UR18, RZ ;  /* 0x0000001220207c10 */ /* 0x000fe2000ff7e0ff */
[----:B0-----:R-:W5:Y:S04]  /*21400*/  LDL.LU R8, [R1+0x6c0] ;  /* 0x0006c00001087983 */ /* 0x001f680000300800 */
[----:B------:R-:W-:Y:S04]  /*21410*/  STL [R1+0x9b8], R34 ;  /* 0x0009b82201007387 */ /* 0x000fe80000100800 */
[----:B------:R-:W-:Y:S04]  /*21420*/  STL [R1+0x700], R33 ;  /* 0x0007002101007387 */ /* 0x000fe80000100800 */
[----:B------:R-:W-:Y:S01]  /*21430*/  STL [R1+0x6fc], R32 ;  /* 0x0006fc2001007387 */ /* 0x000fe20000100800 */
[----:B--2---:R-:W-:-:S02]  /*21440*/  IADD3.X R31, PT, PT, R31, UR68, RZ, P4, !PT ;  /* 0x000000441f1f7c10 */ /* 0x004fc4000a7fe4ff */
        /* <DEDUP_REMOVED lines=28> */
[----:B------:R0:W-:Y:S04]  /*21610*/  STL [R1+0x6e0], R15 ;  /* 0x0006e00f01007387 */ /* 0x0001e80000100800 */
[----:B------:R-:W-:Y:S04]  /*21620*/  STL [R1+0x6c4], R18 ;  /* 0x0006c41201007387 */ /* 0x000fe80000100800 */
[----:B0-----:R-:W2:Y:S04]  /*21630*/  LDL.LU R15, [R1+0x9b0] ;  /* 0x0009b000010f7983 */ /* 0x001ea80000300800 */
[----:B------:R0:W-:Y:S04]  /*21640*/  STL [R1+0x6bc], R7 ;  /* 0x0006bc0701007387 */ /* 0x0001e80000100800 */
[----:B0-----:R-:W2:Y:S01]  /*21650*/  LDL.LU R7, [R1+0x6b8] ;  /* 0x0006b80001077983 */ /* 0x001ea20000300800 */
[----:B------:R-:W-:-:S02]  /*21660*/  IADD3.X R17, PT, PT, R17, UR68, RZ, P1, !PT ;  /* 0x0000004411117c10 */ /* 0x000fc40008ffe4ff */
[----:B---3--:R-:W-:Y:S02]  /*21670*/  IADD3 R12, P1, PT, R12, UR18, RZ ;  /* 0x000000120c0c7c10 */ /* 0x008fe4000ff3e0ff */
[----:B----4-:R-:W-:-:S03]  /*21680*/  IADD3.X R16, PT, PT, R16, UR68, RZ, P3, !PT ;  /* 0x0000004410107c10 */ /* 0x010fc60009ffe4ff */
[----:B------:R0:W-:Y:S01]  /*21690*/  STL [R1+0x6b4], R12 ;  /* 0x0006b40c01007387 */ /* 0x0001e20000100800 */
[----:B------:R-:W-:-:S03]  /*216a0*/  IADD3 R13, P3, PT, R13, UR18, RZ ;  /* 0x000000120d0d7c10 */ /* 0x000fc6000ff7e0ff */
[----:B0-----:R-:W3:Y:S01]  /*216b0*/  LDL.LU R12, [R1+0x9a8] ;  /* 0x0009a800010c7983 */ /* 0x001ee20000300800 */
[----:B------:R-:W-:-:S03]  /*216c0*/  IADD3.X R11, PT, PT, R11, UR68, RZ, P4, !PT ;  /* 0x000000440b0b7c10 */ /* 0x000fc6000a7fe4ff */
[----:B------:R-:W-:Y:S04]  /*216d0*/  STL [R1+0x6d8], R17 ;  /* 0x0006d81101007387 */ /* 0x000fe80000100800 */
[----:B------:R0:W-:Y:S04]  /*216e0*/  STL [R1+0x6c8], R11 ;  /* 0x0006c80b01007387 */ /* 0x0001e80000100800 */
[----:B------:R-:W-:Y:S04]  /*216f0*/  STL [R1+0x6d0], R16 ;  /* 0x0006d01001007387 */ /* 0x000fe80000100800 */
[----:B0-----:R-:W4:Y:S01]  /*21700*/  LDL.LU R11, [R1+0x6b0] ;  /* 0x0006b000010b7983 */ /* 0x001f220000300800 */
[----:B-----5:R-:W-:-:S03]  /*21710*/  IADD3 R10, P4, PT, R10, UR18, RZ ;  /* 0x000000120a0a7c10 */ /* 0x020fc6000ff9e0ff */
[----:B------:R-:W-:Y:S04]  /*21720*/  STL [R1+0x6ac], R13 ;  /* 0x0006ac0d01007387 */ /* 0x000fe80000100800 */
[----:B------:R0:W-:Y:S04]  /*21730*/  STL [R1+0x6a4], R10 ;  /* 0x0006a40a01007387 */ /* 0x0001e80000100800 */
[----:B0-----:R-:W5:Y:S01]  /*21740*/  LDL.LU R10, [R1+0x9a0] ;  /* 0x0009a000010a7983 */ /* 0x001f620000300800 */
[----:B------:R-:W-:-:S03]  /*21750*/  IADD3.X R8, PT, PT, R8, UR68, RZ, P5, !PT ;  /* 0x0000004408087c10 */ /* 0x000fc6000affe4ff */
        /* <DEDUP_REMOVED lines=21> */
[----:B--2---:R-:W-:-:S02]  /*218b0*/  IADD3 R15, P5, PT, R15, UR18, RZ ;  /* 0x000000120f0f7c10 */ /* 0x004fc4000ffbe0ff */
[----:B------:R-:W-:-:S05]  /*218c0*/  IADD3.X R7, PT, PT, R7, UR68, RZ, P6, !PT ;  /* 0x0000004407077c10 */ /* 0x000fca000b7fe4ff */
[----:B------:R0:W-:Y:S04]  /*218d0*/  STL [R1+0x6b8], R7 ;  /* 0x0006b80701007387 */ /* 0x0001e80000100800 */
[----:B------:R1:W-:Y:S04]  /*218e0*/  STL [R1+0x9b0], R15 ;  /* 0x0009b00f01007387 */ /* 0x0003e80000100800 */
[----:B0-----:R-:W2:Y:S04]  /*218f0*/  LDL.LU R7, [R1+0x678] ;  /* 0x0006780001077983 */ /* 0x001ea80000300800 */
[----:B------:R-:W2:Y:S04]  /*21900*/  LDL.LU R16, [R1+0x654] ;  /* 0x0006540001107983 */ /* 0x000ea80000300800 */
[----:B-1----:R-:W2:Y:S01]  /*21910*/  LDL.LU R15, [R1+0x670] ;  /* 0x00067000010f7983 */ /* 0x002ea20000300800 */
[----:B---3--:R-:W-:-:S05]  /*21920*/  IADD3 R12, P6, PT, R12, UR18, RZ ;  /* 0x000000120c0c7c10 */ /* 0x008fca000ffde0ff */
[----:B------:R0:W-:Y:S04]  /*21930*/  STL [R1+0x9a8], R12 ;  /* 0x0009a80c01007387 */ /* 0x0001e80000100800 */
[----:B0-----:R-:W3:Y:S01]  /*21940*/  LDL.LU R12, [R1+0x64c] ;  /* 0x00064c00010c7983 */ /* 0x001ee20000300800 */
[----:B----4-:R-:W-:-:S05]  /*21950*/  IADD3.X R11, PT, PT, R11, UR68, RZ, P1, !PT ;  /* 0x000000440b0b7c10 */ /* 0x010fca0008ffe4ff */
[----:B------:R0:W-:Y:S04]  /*21960*/  STL [R1+0x6b0], R11 ;  /* 0x0006b00b01007387 */ /* 0x0001e80000100800 */
[----:B0-----:R-:W4:Y:S01]  /*21970*/  LDL.LU R11, [R1+0x668] ;  /* 0x00066800010b7983 */ /* 0x001f220000300800 */
[----:B-----5:R-:W-:Y:S02]  /*21980*/  IADD3 R10, P1, PT, R10, UR18, RZ ;  /* 0x000000120a0a7c10 */ /* 0x020fe4000ff3e0ff */
[----:B------:R-:W-:-:S03]  /*21990*/  IADD3.X R34, PT, PT, R34, UR68, RZ, P3, !PT ;  /* 0x0000004422227c10 */ /* 0x000fc60009ffe4ff */
[----:B------:R0:W-:Y:S01]  /*219a0*/  STL [R1+0x9a0], R10 ;  /* 0x0009a00a01007387 */ /* 0x0001e20000100800 */
[----:B------:R-:W-:Y:S02]  /*219b0*/  IADD3 R33, P3, PT, R33, UR18, RZ ;  /* 0x0000001221217c10 */ /* 0x000fe4000ff7e0ff */
[----:B------:R-:W-:Y:S01]  /*219c0*/  IADD3.X R32, PT, PT, R32, UR68, RZ, P4, !PT ;  /* 0x0000004420207c10 */ /* 0x000fe2000a7fe4ff */
[----:B0-----:R-:W5:Y:S01]  /*219d0*/  LDL.LU R10, [R1+0x644] ;  /* 0x00064400010a7983 */ /* 0x001f620000300800 */
        /* <DEDUP_REMOVED lines=35> */
[----:B------:R0:W-:Y:S04]  /*21c10*/  STL [R1+0x680], R8 ;  /* 0x0006800801007387 */ /* 0x0001e80000100800 */
[----:B0-----:R-:W5:Y:S01]  /*21c20*/  LDL.LU R8, [R1+0x990] ;  /* 0x0009900001087983 */ /* 0x001f620000300800 */
[----:B--2---:R-:W-:-:S05]  /*21c30*/  IADD3.X R7, PT, PT, R7, UR68, RZ, P3, !PT ;  /* 0x0000004407077c10 */ /* 0x004fca0009ffe4ff */
[----:B------:R0:W-:Y:S04]  /*21c40*/  STL [R1+0x678], R7 ;  /* 0x0006780701007387 */ /* 0x0001e80000100800 */
[----:B0-----:R-:W2:Y:S01]  /*21c50*/  LDL.LU R7, [R1+0x658] ;  /* 0x0006580001077983 */ /* 0x001ea20000300800 */
[----:B------:R-:W-:Y:S02]  /*21c60*/  IADD3 R17, P1, PT, R17, UR18, RZ ;  /* 0x0000001211117c10 */ /* 0x000fe4000ff3e0ff */
[----:B------:R-:W-:Y:S02]  /*21c70*/  IADD3.X R15, PT, PT, R15, UR68, RZ, P4, !PT ;  /* 0x000000440f0f7c10 */ /* 0x000fe4000a7fe4ff */
[----:B------:R-:W-:Y:S01]  /*21c80*/  IADD3 R16, P3, PT, R16, UR18, RZ ;  /* 0x0000001210107c10 */ /* 0x000fe2000ff7e0ff */
[----:B------:R-:W-:Y:S01]  /*21c90*/  STL [R1+0x65c], R17 ;  /* 0x00065c1101007387 */ /* 0x000fe20000100800 */
[----:B---3--:R-:W-:-:S05]  /*21ca0*/  IADD3 R12, P4, PT, R12, UR18, RZ ;  /* 0x000000120c0c7c10 */ /* 0x008fca000ff9e0ff */
[----:B------:R0:W-:Y:S04]  /*21cb0*/  STL [R1+0x64c], R12 ;  /* 0x00064c0c01007387 */ /* 0x0001e80000100800 */
[----:B------:R-:W-:Y:S04]  /*21cc0*/  STL [R1+0x654], R16 ;  /* 0x0006541001007387 */ /* 0x000fe80000100800 */
[----:B0-----:R-:W3:Y:S01]  /*21cd0*/  LDL.LU R12, [R1+0x988] ;  /* 0x00098800010c7983 */ /* 0x001ee20000300800 */
[----:B----4-:R-:W-:-:S03]  /*21ce0*/  IADD3.X R11, PT, PT, R11, UR68, RZ, P5, !PT ;  /* 0x000000440b0b7c10 */ /* 0x010fc6000affe4ff */
[----:B------:R-:W-:Y:S04]  /*21cf0*/  STL [R1+0x670], R15 ;  /* 0x0006700f01007387 */ /* 0x000fe80000100800 */
[----:B------:R0:W-:Y:S04]  /*21d00*/  STL [R1+0x668], R11 ;  /* 0x0006680b01007387 */ /* 0x0001e80000100800 */
[----:B0-----:R-:W4:Y:S01]  /*21d10*/  LDL.LU R11, [R1+0x650] ;  /* 0x00065000010b7983 */ /* 0x001f220000300800 */
[----:B-----5:R-:W-:-:S03]  /*21d20*/  IADD3 R10, P5, PT, R10, UR18, RZ ;  /* 0x000000120a0a7c10 */ /* 0x020fc6000ffbe0ff */
        /* <DEDUP_REMOVED lines=19> */
[----:B0-----:R-:W5:Y:S01]  /*21e60*/  LDL.LU R10, [R1+0x604] ;  /* 0x00060400010a7983 */ /* 0x001f620000300800 */
[----:B------:R-:W-:-:S03]  /*21e70*/  IADD3.X R13, PT, PT, R13, UR68, RZ, P6, !PT ;  /* 0x000000440d0d7c10 */ /* 0x000fc6000b7fe4ff */
[----:B------:R-:W5:Y:S01]  /*21e80*/  LDL.LU R17, [R1+0x620] ;  /* 0x0006200001117983 */ /* 0x000f620000300800 */
[----:B------:R-:W-:-:S05]  /*21e90*/  IADD3 R8, P6, PT, R8, UR18, RZ ;  /* 0x0000001208087c10 */ /* 0x000fca000ffde0ff */
[----:B------:R0:W-:Y:S04]  /*21ea0*/  STL [R1+0x990], R8 ;  /* 0x0009900801007387 */ /* 0x0001e80000100800 */
[----:B------:R1:W-:Y:S04]  /*21eb0*/  STL [R1+0x660], R13 ;  /* 0x0006600d01007387 */ /* 0x0003e80000100800 */
[----:B0-----:R-:W5:Y:S04]  /*21ec0*/  LDL.LU R8, [R1+0x5fc] ;  /* 0x0005fc0001087983 */ /* 0x001f680000300800 */
[----:B------:R-:W5:Y:S04]  /*21ed0*/  LDL.LU R16, [R1+0x618] ;  /* 0x0006180001107983 */ /* 0x000f680000300800 */
[----:B-1----:R-:W5:Y:S01]  /*21ee0*/  LDL.LU R13, [R1+0x5f4] ;  /* 0x0005f400010d7983 */ /* 0x002f620000300800 */
[----:B--2---:R-:W-:-:S05]  /*21ef0*/  IADD3.X R7, PT, PT, R7, UR68, RZ, P1, !PT ;  /* 0x0000004407077c10 */ /* 0x004fca0008ffe4ff */
[----:B------:R0:W-:Y:S04]  /*21f00*/  STL [R1+0x658], R7 ;  /* 0x0006580701007387 */ /* 0x0001e80000100800 */
[----:B0-----:R-:W2:Y:S01]  /*21f10*/  LDL.LU R7, [R1+0x610] ;  /* 0x0006100001077983 */ /* 0x001ea20000300800 */
[----:B---3--:R-:W-:-:S05]  /*21f20*/  IADD3 R12, P1, PT, R12, UR18, RZ ;  /* 0x000000120c0c7c10 */ /* 0x008fca000ff3e0ff */
[----:B------:R0:W-:Y:S04]  /*21f30*/  STL [R1+0x988], R12 ;  /* 0x0009880c01007387 */ /* 0x0001e80000100800 */
[----:B0-----:R-:W3:Y:S01]  /*21f40*/  LDL.LU R12, [R1+0x5ec] ;  /* 0x0005ec00010c7983 */ /* 0x001ee20000300800 */
[----:B----4-:R-:W-:Y:S02]  /*21f50*/  IADD3.X R11, PT, PT, R11, UR68, RZ, P3, !PT ;  /* 0x000000440b0b7c10 */ /* 0x010fe40009ffe4ff */
[----:B-----5:R-:W-:-:S03]  /*21f60*/  IADD3 R34, P3, PT, R34, UR18, RZ ;  /* 0x0000001222227c10 */ /* 0x020fc6000ff7e0ff */
        /* <DEDUP_REMOVED lines=39> */
[----:B0-----:R-:W5:Y:S04]  /*221e0*/  LDL.LU R15, [R1+0x5e4] ;  /* 0x0005e400010f7983 */ /* 0x001f680000300800 */
[----:B------:R0:W-:Y:S04]  /*221f0*/  STL [R1+0x604], R10 ;  /* 0x0006040a01007387 */ /* 0x0001e80000100800 */
[----:B0-----:R-:W5:Y:S01]  /*22200*/  LDL.LU R10, [R1+0x600] ;  /* 0x00060000010a7983 */ /* 0x001f620000300800 */
[----:B------:R-:W-:-:S02]  /*22210*/  IADD3 R8, P3, PT, R8, UR18, RZ ;  /* 0x0000001208087c10 */ /* 0x000fc4000ff7e0ff */
[----:B------:R-:W-:-:S03]  /*22220*/  IADD3.X R16, PT, PT, R16, UR68, RZ, P4, !PT ;  /* 0x0000004410107c10 */ /* 0x000fc6000a7fe4ff */
[----:B------:R0:W-:Y:S04]  /*22230*/  STL [R1+0x5fc], R8 ;  /* 0x0005fc0801007387 */ /* 0x0001e80000100800 */
[----:B0-----:R-:W5:Y:S04]  /*22240*/  LDL.LU R8, [R1+0x970] ;  /* 0x0009700001087983 */ /* 0x001f680000300800 */
[----:B------:R-:W-:Y:S01]  /*22250*/  STL [R1+0x620], R17 ;  /* 0x0006201101007387 */ /* 0x000fe20000100800 */
[----:B--2---:R-:W-:-:S05]  /*22260*/  IADD3.X R7, PT, PT, R7, UR68, RZ, P5, !PT ;  /* 0x0000004407077c10 */ /* 0x004fca000affe4ff */
[----:B------:R0:W-:Y:S04]  /*22270*/  STL [R1+0x610], R7 ;  /* 0x0006100701007387 */ /* 0x0001e80000100800 */
[----:B------:R-:W-:Y:S04]  /*22280*/  STL [R1+0x618], R16 ;  /* 0x0006181001007387 */ /* 0x000fe80000100800 */
[----:B0-----:R-:W2:Y:S01]  /*22290*/  LDL.LU R7, [R1+0x5f8] ;  /* 0x0005f80001077983 */ /* 0x001ea20000300800 */
[----:B------:R-:W-:-:S05]  /*222a0*/  IADD3 R13, P4, PT, R13, UR18, RZ ;  /* 0x000000120d0d7c10 */ /* 0x000fca000ff9e0ff */
[----:B------:R-:W-:Y:S01]  /*222b0*/  STL [R1+0x5f4], R13 ;  /* 0x0005f40d01007387 */ /* 0x000fe20000100800 */
[----:B---3--:R-:W-:-:S05]  /*222c0*/  IADD3 R12, P5, PT, R12, UR18, RZ ;  /* 0x000000120c0c7c10 */ /* 0x008fca000ffbe0ff */
[----:B------:R0:W-:Y:S04]  /*222d0*/  STL [R1+0x5ec], R12 ;  /* 0x0005ec0c01007387 */ /* 0x0001e80000100800 */
[----:B0-----:R-:W3:Y:S04]  /*222e0*/  LDL.LU R12, [R1+0x968] ;  /* 0x00096800010c7983 */ /* 0x001ee80000300800 */
[----:B------:R-:W3:Y:S01]  /*222f0*/  LDL.LU R34, [R1+0x5f0] ;  /* 0x0005f00001227983 */ /* 0x000ee20000300800 */
[----:B----4-:R-:W-:-:S03]  /*22300*/  IADD3.X R11, PT, PT, R11, UR68, RZ, P6, !PT ;  /* 0x000000440b0b7c10 */ /* 0x010fc6000b7fe4ff */
        /* <DEDUP_REMOVED lines=18> */
[----:B0-----:R-:W4:Y:S04]  /*22430*/  LDL.LU R11, [R1+0x5c8] ;  /* 0x0005c800010b7983 */ /* 0x001f280000300800 */
[----:B------:R-:W4:Y:S01]  /*22440*/  LDL.LU R17, [R1+0x5a4] ;  /* 0x0005a40001117983 */ /* 0x000f220000300800 */
[----:B-----5:R-:W-:-:S02]  /*22450*/  IADD3 R15, P6, PT, R15, UR18, RZ ;  /* 0x000000120f0f7c10 */ /* 0x020fc4000ffde0ff */
[----:B------:R-:W-:-:S05]  /*22460*/  IADD3.X R10, PT, PT, R10, UR68, RZ, P1, !PT ;  /* 0x000000440a0a7c10 */ /* 0x000fca0008ffe4ff */
[----:B------:R0:W-:Y:S04]  /*22470*/  STL [R1+0x600], R10 ;  /* 0x0006000a01007387 */ /* 0x0001e80000100800 */
[----:B------:R1:W-:Y:S04]  /*22480*/  STL [R1+0x5e4], R15 ;  /* 0x0005e40f01007387 */ /* 0x0003e80000100800 */
[----:B0-----:R-:W5:Y:S01]  /*22490*/  LDL.LU R10, [R1+0x5c0] ;  /* 0x0005c000010a7983 */ /* 0x001f620000300800 */
[----:B------:R-:W-:-:S03]  /*224a0*/  IADD3 R8, P1, PT, R8, UR18, RZ ;  /* 0x0000001208087c10 */ /* 0x000fc6000ff3e0ff */
[----:B------:R-:W5:Y:S04]  /*224b0*/  LDL.LU R16, [R1+0x59c] ;  /* 0x00059c0001107983 */ /* 0x000f680000300800 */
[----:B-1----:R-:W5:Y:S04]  /*224c0*/  LDL.LU R15, [R1+0x5b8] ;  /* 0x0005b800010f7983 */ /* 0x002f680000300800 */
[----:B------:R0:W-:Y:S04]  /*224d0*/  STL [R1+0x970], R8 ;  /* 0x0009700801007387 */ /* 0x0001e80000100800 */
[----:B0-----:R-:W5:Y:S01]  /*224e0*/  LDL.LU R8, [R1+0x594] ;  /* 0x0005940001087983 */ /* 0x001f620000300800 */
[----:B--2---:R-:W-:-:S05]  /*224f0*/  IADD3.X R7, PT, PT, R7, UR68, RZ, P3, !PT ;  /* 0x0000004407077c10 */ /* 0x004fca0009ffe4ff */
[----:B------:R0:W-:Y:S04]  /*22500*/  STL [R1+0x5f8], R7 ;  /* 0x0005f80701007387 */ /* 0x0001e80000100800 */
[----:B0-----:R-:W2:Y:S01]  /*22510*/  LDL.LU R7, [R1+0x5b0] ;  /* 0x0005b00001077983 */ /* 0x001ea20000300800 */
[----:B---3--:R-:W-:Y:S02]  /*22520*/  IADD3 R12, P3, PT, R12, UR18, RZ ;  /* 0x000000120c0c7c10 */ /* 0x008fe4000ff7e0ff */
[----:B------:R-:W-:-:S03]  /*22530*/  IADD3.X R34, PT, PT, R34, UR68, RZ, P4, !PT ;  /* 0x0000004422227c10 */ /* 0x000fc6000a7fe4ff */
[----:B------:R0:W-:Y:S01]  /*22540*/  STL [R1+0x968], R12 ;  /* 0x0009680c01007387 */ /* 0x0001e20000100800 */
[----:B----4-:R-:W-:Y:S02]  /*22550*/  IADD3 R33, P4, PT, R33, UR18, RZ ;  /* 0x0000001221217c10 */ /* 0x010fe4000ff9e0ff */
[----:B------:R-:W-:Y:S01]  /*22560*/  IADD3.X R32, PT, PT, R32, UR68, RZ, P5, !PT ;  /* 0x0000004420207c10 */ /* 0x000fe2000affe4ff */
[----:B0-----:R-:W3:Y:S01]  /*22570*/  LDL.LU R12, [R1+0x58c] ;  /* 0x00058c00010c7983 */ /* 0x001ee20000300800 */
        /* <DEDUP_REMOVED lines=33> */
[----:B------:R-:W-:Y:S01]  /*22790*/  STL [R1+0x5d0], R18 ;  /* 0x0005d01201007387 */ /* 0x000fe20000100800 */
[----:B------:R-:W-:-:S03]  /*227a0*/  IADD3 R17, P3, PT, R17, UR18, RZ ;  /* 0x0000001211117c10 */ /* 0x000fc6000ff7e0ff */
[----:B0-----:R-:W4:Y:S04]  /*227b0*/  LDL.LU R13, [R1+0x5a8] ;  /* 0x0005a800010d7983 */ /* 0x001f280000300800 */
[----:B------:R0:W-:Y:S04]  /*227c0*/  STL [R1+0x5c8], R11 ;  /* 0x0005c80b01007387 */ /* 0x0001e80000100800 */
[----:B0-----:R-:W4:Y:S01]  /*227d0*/  LDL.LU R11, [R1+0x584] ;  /* 0x00058400010b7983 */ /* 0x001f220000300800 */
[----:B-----5:R-:W-:Y:S02]  /*227e0*/  IADD3.X R10, PT, PT, R10, UR68, RZ, P4, !PT ;  /* 0x000000440a0a7c10 */ /* 0x020fe4000a7fe4ff */
[----:B------:R-:W-:-:S03]  /*227f0*/  IADD3 R16, P4, PT, R16, UR18, RZ ;  /* 0x0000001210107c10 */ /* 0x000fc6000ff9e0ff */
[----:B------:R0:W-:Y:S01]  /*22800*/  STL [R1+0x5c0], R10 ;  /* 0x0005c00a01007387 */ /* 0x0001e20000100800 */
[----:B------:R-:W-:-:S03]  /*22810*/  IADD3.X R15, PT, PT, R15, UR68, RZ, P5, !PT ;  /* 0x000000440f0f7c10 */ /* 0x000fc6000affe4ff */
[----:B0-----:R-:W5:Y:S01]  /*22820*/  LDL.LU R10, [R1+0x5a0] ;  /* 0x0005a000010a7983 */ /* 0x001f620000300800 */
[----:B------:R-:W-:-:S03]  /*22830*/  IADD3 R8, P5, PT, R8, UR18, RZ ;  /* 0x0000001208087c10 */ /* 0x000fc6000ffbe0ff */
[----:B------:R-:W-:Y:S04]  /*22840*/  STL [R1+0x5a4], R17 ;  /* 0x0005a41101007387 */ /* 0x000fe80000100800 */
[----:B------:R0:W-:Y:S04]  /*22850*/  STL [R1+0x594], R8 ;  /* 0x0005940801007387 */ /* 0x0001e80000100800 */
[----:B------:R-:W-:Y:S04]  /*22860*/  STL [R1+0x59c], R16 ;  /* 0x00059c1001007387 */ /* 0x000fe80000100800 */
[----:B0-----:R-:W5:Y:S04]  /*22870*/  LDL.LU R8, [R1+0x950] ;  /* 0x0009500001087983 */ /* 0x001f680000300800 */
[----:B------:R-:W-:Y:S01]  /*22880*/  STL [R1+0x5b8], R15 ;  /* 0x0005b80f01007387 */ /* 0x000fe20000100800 */
[----:B--2---:R-:W-:-:S05]  /*22890*/  IADD3.X R7, PT, PT, R7, UR68, RZ, P6, !PT ;  /* 0x0000004407077c10 */ /* 0x004fca000b7fe4ff */
[----:B------:R0:W-:Y:S04]  /*228a0*/  STL [R1+0x5b0], R7 ;  /* 0x0005b00701007387 */ /* 0x0001e80000100800 */
[----:B0-----:R-:W2:Y:S04]  /*228b0*/  LDL.LU R7, [R1+0x598] ;  /* 0x0005980001077983 */ /* 0x001ea80000300800 */
[----:B------:R-:W2:Y:S04]  /*228c0*/  LDL.LU R34, [R1+0x948] ;  /* 0x0009480001227983 */ /* 0x000ea80000300800 */
[----:B------:R-:W2:Y:S04]  /*228d0*/  LDL.LU R33, [R1+0x590] ;  /* 0x0005900001217983 */ /* 0x000ea80000300800 */
[----:B------:R-:W2:Y:S01]  /*228e0*/  LDL.LU R32, [R1+0x940] ;  /* 0x0009400001207983 */ /* 0x000ea20000300800 */
[----:B---3--:R-:W-:-:S05]  /*228f0*/  IADD3 R12, P6, PT, R12, UR18, RZ ;  /* 0x000000120c0c7c10 */ /* 0x008fca000ffde0ff */
        /* <DEDUP_REMOVED lines=18> */
[----:B----4-:R-:W-:-:S02]  /*22a20*/  IADD3.X R13, PT, PT, R13, UR68, RZ, P1, !PT ;  /* 0x000000440d0d7c10 */ /* 0x010fc40008ffe4ff */
[----:B------:R-:W-:-:S05]  /*22a30*/  IADD3 R11, P1, PT, R11, UR18, RZ ;  /* 0x000000120b0b7c10 */ /* 0x000fca000ff3e0ff */
[----:B------:R0:W-:Y:S04]  /*22a40*/  STL [R1+0x584], R11 ;  /* 0x0005840b01007387 */ /* 0x0001e80000100800 */
[----:B------:R1:W-:Y:S04]  /*22a50*/  STL [R1+0x5a8], R13 ;  /* 0x0005a80d01007387 */ /* 0x0003e80000100800 */
[----:B0-----:R-:W4:Y:S04]  /*22a60*/  LDL.LU R11, [R1+0x544] ;  /* 0x00054400010b7983 */ /* 0x001f280000300800 */
[----:B------:R-:W4:Y:S01]  /*22a70*/  LDL.LU R16, [R1+0x560] ;  /* 0x0005600001107983 */ /* 0x000f220000300800 */
[----:B-----5:R-:W-:-:S03]  /*22a80*/  IADD3.X R10, PT, PT, R10, UR68, RZ, P3, !PT ;  /* 0x000000440a0a7c10 */ /* 0x020fc60009ffe4ff */
[----:B-1----:R-:W5:Y:S04]  /*22a90*/  LDL.LU R13, [R1+0x53c] ;  /* 0x00053c00010d7983 */ /* 0x002f680000300800 */
[----:B------:R0:W-:Y:S04]  /*22aa0*/  STL [R1+0x5a0], R10 ;  /* 0x0005a00a01007387 */ /* 0x0001e80000100800 */
[----:B0-----:R-:W5:Y:S01]  /*22ab0*/  LDL.LU R10, [R1+0x558] ;  /* 0x00055800010a7983 */ /* 0x001f620000300800 */
[----:B------:R-:W-:-:S05]  /*22ac0*/  IADD3 R8, P3, PT, R8, UR18, RZ ;  /* 0x0000001208087c10 */ /* 0x000fca000ff7e0ff */
        /* <DEDUP_REMOVED lines=8> */
[----:B------:R-:W-:Y:S04]  /*22b50*/  STL [R1+0x948], R34 ;  /* 0x0009482201007387 */ /* 0x000fe80000100800 */
[----:B------:R-:W-:Y:S01]  /*22b60*/  STL [R1+0x590], R33 ;  /* 0x0005902101007387 */ /* 0x000fe20000100800 */
[----:B---3--:R-:W-:-:S03]  /*22b70*/  IADD3.X R31, PT, PT, R31, UR68, RZ, P6, !PT ;  /* 0x000000441f1f7c10 */ /* 0x008fc6000b7fe4ff */
        /* <DEDUP_REMOVED lines=29> */
[----:B------:R0:W-:Y:S01]  /*22d50*/  STL [R1+0x570], R15 ;  /* 0x0005700f01007387 */ /* 0x0001e20000100800 */
[----:B------:R-:W-:-:S03]  /*22d60*/  IADD3.X R17, PT, PT, R17, UR68, RZ, P4, !PT ;  /* 0x0000004411117c10 */ /* 0x000fc6000a7fe4ff */
[----:B------:R-:W-:Y:S04]  /*22d70*/  STL [R1+0x554], R18 ;  /* 0x0005541201007387 */ /* 0x000fe80000100800 */
[----:B0-----:R-:W3:Y:S04]  /*22d80*/  LDL.LU R15, [R1+0x52c] ;  /* 0x00052c00010f7983 */ /* 0x001ee80000300800 */
[----:B------:R0:W-:Y:S04]  /*22d90*/  STL [R1+0x54c], R12 ;  /* 0x00054c0c01007387 */ /* 0x0001e80000100800 */
[----:B0-----:R-:W3:Y:S01]  /*22da0*/  LDL.LU R12, [R1+0x548] ;  /* 0x00054800010c7983 */ /* 0x001ee20000300800 */
[----:B----4-:R-:W-:-:S02]  /*22db0*/  IADD3 R11, P4, PT, R11, UR18, RZ ;  /* 0x000000120b0b7c10 */ /* 0x010fc4000ff9e0ff */
[----:B------:R-:W-:-:S03]  /*22dc0*/  IADD3.X R16, PT, PT, R16, UR68, RZ, P5, !PT ;  /* 0x0000004410107c10 */ /* 0x000fc6000affe4ff */
[----:B------:R0:W-:Y:S01]  /*22dd0*/  STL [R1+0x544], R11 ;  /* 0x0005440b01007387 */ /* 0x0001e20000100800 */
[----:B-----5:R-:W-:-:S03]  /*22de0*/  IADD3 R13, P5, PT, R13, UR18, RZ ;  /* 0x000000120d0d7c10 */ /* 0x020fc6000ffbe0ff */
[----:B0-----:R-:W4:Y:S01]  /*22df0*/  LDL.LU R11, [R1+0x524] ;  /* 0x00052400010b7983 */ /* 0x001f220000300800 */
[----:B------:R-:W-:-:S03]  /*22e00*/  IADD3.X R10, PT, PT, R10, UR68, RZ, P6, !PT ;  /* 0x000000440a0a7c10 */ /* 0x000fc6000b7fe4ff */
[----:B------:R-:W-:Y:S04]  /*22e10*/  STL [R1+0x568], R17 ;  /* 0x0005681101007387 */ /* 0x000fe80000100800 */
[----:B------:R0:W-:Y:S04]  /*22e20*/  STL [R1+0x558], R10 ;  /* 0x0005580a01007387 */ /* 0x0001e80000100800 */
[----:B------:R-:W-:Y:S04]  /*22e30*/  STL [R1+0x560], R16 ;  /* 0x0005601001007387 */ /* 0x000fe80000100800 */
[----:B0-----:R-:W5:Y:S01]  /*22e40*/  LDL.LU R10, [R1+0x540] ;  /* 0x00054000010a7983 */ /* 0x001f620000300800 */
[----:B------:R-:W-:-:S03]  /*22e50*/  IADD3 R8, P6, PT, R8, UR18, RZ ;  /* 0x0000001208087c10 */ /* 0x000fc6000ffde0ff */
[----:B------:R-:W-:Y:S04]  /*22e60*/  STL [R1+0x53c], R13 ;  /* 0x00053c0d01007387 */ /* 0x000fe80000100800 */
[----:B------:R0:W-:Y:S04]  /*22e70*/  STL [R1+0x534], R8 ;  /* 0x0005340801007387 */ /* 0x0001e80000100800 */
[----:B0-----:R-:W5:Y:S04]  /*22e80*/  LDL.LU R8, [R1+0x930] ;  /* 0x0009300001087983 */ /* 0x001f680000300800 */
[----:B------:R-:W5:Y:S04]  /*22e90*/  LDL.LU R34, [R1+0x538] ;  /* 0x0005380001227983 */ /* 0x000f680000300800 */
[----:B------:R-:W5:Y:S04]  /*22ea0*/  LDL.LU R33, [R1+0x928] ;  /* 0x0009280001217983 */ /* 0x000f680000300800 */
[----:B------:R-:W5:Y:S01]  /*22eb0*/  LDL.LU R32, [R1+0x530] ;  /* 0x0005300001207983 */ /* 0x000f620000300800 */
[----:B--2---:R-:W-:-:S05]  /*22ec0*/  IADD3.X R7, PT, PT, R7, UR68, RZ, P1, !PT ;  /* 0x0000004407077c10 */ /* 0x004fca0008ffe4ff */
        /* <DEDUP_REMOVED lines=18> */
[----:B---3--:R-:W-:-:S02]  /*22ff0*/  IADD3 R15, P1, PT, R15, UR18, RZ ;  /* 0x000000120f0f7c10 */ /* 0x008fc4000ff3e0ff */
[----:B------:R-:W-:-:S05]  /*23000*/  IADD3.X R12, PT, PT, R12, UR68, RZ, P3, !PT ;  /* 0x000000440c0c7c10 */ /* 0x000fca0009ffe4ff */
[----:B------:R0:W-:Y:S04]  /*23010*/  STL [R1+0x548], R12 ;  /* 0x0005480c01007387 */ /* 0x0001e80000100800 */
[----:B------:R1:W-:Y:S04]  /*23020*/  STL [R1+0x52c], R15 ;  /* 0x00052c0f01007387 */ /* 0x0003e80000100800 */
[----:B0-----:R-:W3:Y:S04]  /*23030*/  LDL.LU R12, [R1+0x508] ;  /* 0x00050800010c7983 */ /* 0x001ee80000300800 */
[----:B------:R-:W3:Y:S04]  /*23040*/  LDL.LU R16, [R1+0x4e4] ;  /* 0x0004e40001107983 */ /* 0x000ee80000300800 */
[----:B-1----:R-:W3:Y:S01]  /*23050*/  LDL.LU R15, [R1+0x500] ;  /* 0x00050000010f7983 */ /* 0x002ee20000300800 */
[----:B----4-:R-:W-:-:S05]  /*23060*/  IADD3 R11, P3, PT, R11, UR18, RZ ;  /* 0x000000120b0b7c10 */ /* 0x010fca000ff7e0ff */
[----:B------:R0:W-:Y:S04]  /*23070*/  STL [R1+0x524], R11 ;  /* 0x0005240b01007387 */ /* 0x0001e80000100800 */
[----:B0-----:R-:W4:Y:S01]  /*23080*/  LDL.LU R11, [R1+0x4dc] ;  /* 0x0004dc00010b7983 */ /* 0x001f220000300800 */
[----:B-----5:R-:W-:-:S05]  /*23090*/  IADD3.X R10, PT, PT, R10, UR68, RZ, P4, !PT ;  /* 0x000000440a0a7c10 */ /* 0x020fca000a7fe4ff */
[----:B------:R0:W-:Y:S04]  /*230a0*/  STL [R1+0x540], R10 ;  /* 0x0005400a01007387 */ /* 0x0001e80000100800 */
[----:B0-----:R-:W5:Y:S01]  /*230b0*/  LDL.LU R10, [R1+0x4f8] ;  /* 0x0004f800010a7983 */ /* 0x001f620000300800 */
[----:B------:R-:W-:Y:S02]  /*230c0*/  IADD3 R8, P4, PT, R8, UR18, RZ ;  /* 0x0000001208087c10 */ /* 0x000fe4000ff9e0ff */
[----:B------:R-:W-:-:S03]  /*230d0*/  IADD3.X R34, PT, PT, R34, UR68, RZ, P5, !PT ;  /* 0x0000004422227c10 */ /* 0x000fc6000affe4ff */
[----:B------:R0:W-:Y:S01]  /*230e0*/  STL [R1+0x930], R8 ;  /* 0x0009300801007387 */ /* 0x0001e20000100800 */
[----:B------:R-:W-:Y:S02]  /*230f0*/  IADD3 R33, P5, PT, R33, UR18, RZ ;  /* 0x0000001221217c10 */ /* 0x000fe4000ffbe0ff */
[----:B------:R-:W-:Y:S01]  /*23100*/  IADD3.X R32, PT, PT, R32, UR68, RZ, P6, !PT ;  /* 0x0000004420207c10 */ /* 0x000fe2000b7fe4ff */
[----:B0-----:R-:W5:Y:S04]  /*23110*/  LDL.LU R8, [R1+0x4d4] ;  /* 0x0004d40001087983 */ /* 0x001f680000300800 */
[----:B------:R-:W-:Y:S04]  /*23120*/  STL [R1+0x538], R34 ;  /* 0x0005382201007387 */ /* 0x000fe80000100800 */
[----:B------:R-:W-:Y:S04]  /*23130*/  STL [R1+0x928], R33 ;  /* 0x0009282101007387 */ /* 0x000fe80000100800 */
[----:B------:R-:W-:Y:S01]  /*23140*/  STL [R1+0x530], R32 ;  /* 0x0005302001007387 */ /* 0x000fe20000100800 */
[----:B--2---:R-:W-:-:S02]  /*23150*/  IADD3 R31, P6, PT, R31, UR18, RZ ;  /* 0x000000121f1f7c10 */ /* 0x004fc4000ffde0ff */
        /* <DEDUP_REMOVED lines=28> */
[----:B------:R0:W-:Y:S04]  /*23320*/  STL [R1+0x4f4], R13 ;  /* 0x0004f40d01007387 */ /* 0x0001e80000100800 */
[----:B------:R-:W-:Y:S04]  /*23330*/  STL [R1+0x518], R18 ;  /* 0x0005181201007387 */ /* 0x000fe80000100800 */
[----:B0-----:R-:W2:Y:S04]  /*23340*/  LDL.LU R13, [R1+0x4f0] ;  /* 0x0004f000010d7983 */ /* 0x001ea80000300800 */
[----:B------:R0:W-:Y:S04]  /*23350*/  STL [R1+0x510], R7 ;  /* 0x0005100701007387 */ /* 0x0001e80000100800 */
[----:B0-----:R-:W2:Y:S01]  /*23360*/  LDL.LU R7, [R1+0x4cc] ;  /* 0x0004cc0001077983 */ /* 0x001ea20000300800 */
[----:B------:R-:W-:-:S02]  /*23370*/  IADD3 R17, P4, PT, R17, UR18, RZ ;  /* 0x0000001211117c10 */ /* 0x000fc4000ff9e0ff */
[----:B---3--:R-:W-:Y:S02]  /*23380*/  IADD3.X R12, PT, PT, R12, UR68, RZ, P5, !PT ;  /* 0x000000440c0c7c10 */ /* 0x008fe4000affe4ff */
[----:B------:R-:W-:-:S03]  /*23390*/  IADD3 R16, P5, PT, R16, UR18, RZ ;  /* 0x0000001210107c10 */ /* 0x000fc6000ffbe0ff */
[----:B------:R0:W-:Y:S01]  /*233a0*/  STL [R1+0x508], R12 ;  /* 0x0005080c01007387 */ /* 0x0001e20000100800 */
[----:B------:R-:W-:-:S03]  /*233b0*/  IADD3.X R15, PT, PT, R15, UR68, RZ, P6, !PT ;  /* 0x000000440f0f7c10 */ /* 0x000fc6000b7fe4ff */
[----:B0-----:R-:W3:Y:S04]  /*233c0*/  LDL.LU R12, [R1+0x4e8] ;  /* 0x0004e800010c7983 */ /* 0x001ee80000300800 */
[----:B------:R-:W-:Y:S01]  /*233d0*/  STL [R1+0x4ec], R17 ;  /* 0x0004ec1101007387 */ /* 0x000fe20000100800 */
[----:B----4-:R-:W-:-:S05]  /*233e0*/  IADD3 R11, P6, PT, R11, UR18, RZ ;  /* 0x000000120b0b7c10 */ /* 0x010fca000ffde0ff */
[----:B------:R0:W-:Y:S04]  /*233f0*/  STL [R1+0x4dc], R11 ;  /* 0x0004dc0b01007387 */ /* 0x0001e80000100800 */
[----:B------:R-:W-:Y:S04]  /*23400*/  STL [R1+0x4e4], R16 ;  /* 0x0004e41001007387 */ /* 0x000fe80000100800 */
[----:B0-----:R-:W4:Y:S01]  /*23410*/  LDL.LU R11, [R1+0x4c4] ;  /* 0x0004c400010b7983 */ /* 0x001f220000300800 */
[----:B-----5:R-:W-:-:S03]  /*23420*/  IADD3.X R10, PT, PT, R10, UR68, RZ, P1, !PT ;  /* 0x000000440a0a7c10 */ /* 0x020fc60008ffe4ff */
[----:B------:R-:W-:Y:S04]  /*23430*/  STL [R1+0x500], R15 ;  /* 0x0005000f01007387 */ /* 0x000fe80000100800 */
[----:B------:R0:W-:Y:S04]  /*23440*/  STL [R1+0x4f8], R10 ;  /* 0x0004f80a01007387 */ /* 0x0001e80000100800 */
[----:B0-----:R-:W5:Y:S04]  /*23450*/  LDL.LU R10, [R1+0x4e0] ;  /* 0x0004e000010a7983 */ /* 0x001f680000300800 */
[----:B------:R-:W5:Y:S01]  /*23460*/  LDL.LU R34, [R1+0x910] ;  /* 0x0009100001227983 */ /* 0x000f620000300800 */
[----:B------:R-:W-:-:S03]  /*23470*/  IADD3 R8, P1, PT, R8, UR18, RZ ;  /* 0x0000001208087c10 */ /* 0x000fc6000ff3e0ff */
        /* <DEDUP_REMOVED lines=21> */
[----:B------:R-:W-:-:S05]  /*235d0*/  IADD3 R7, P3, PT, R7, UR18, RZ ;  /* 0x0000001207077c10 */ /* 0x000fca000ff7e0ff */
[----:B------:R0:W-:Y:S04]  /*235e0*/  STL [R1+0x4cc], R7 ;  /* 0x0004cc0701007387 */ /* 0x0001e80000100800 */
[----:B------:R1:W-:Y:S04]  /*235f0*/  STL [R1+0x4f0], R13 ;  /* 0x0004f00d01007387 */ /* 0x0003e80000100800 */
[----:B0-----:R-:W2:Y:S04]  /*23600*/  LDL.LU R7, [R1+0x48c] ;  /* 0x00048c0001077983 */ /* 0x001ea80000300800 */
[----:B------:R-:W2:Y:S04]  /*23610*/  LDL.LU R16, [R1+0x4a8] ;  /* 0x0004a80001107983 */ /* 0x000ea80000300800 */
[----:B-1----:R-:W2:Y:S01]  /*23620*/  LDL.LU R13, [R1+0x484] ;  /* 0x00048400010d7983 */ /* 0x002ea20000300800 */
[----:B---3--:R-:W-:-:S05]  /*23630*/  IADD3.X R12, PT, PT, R12, UR68, RZ, P4, !PT ;  /* 0x000000440c0c7c10 */ /* 0x008fca000a7fe4ff */
[----:B------:R0:W-:Y:S04]  /*23640*/  STL [R1+0x4e8], R12 ;  /* 0x0004e80c01007387 */ /* 0x0001e80000100800 */
[----:B0-----:R-:W3:Y:S01]  /*23650*/  LDL.LU R12, [R1+0x4a0] ;  /* 0x0004a000010c7983 */ /* 0x001ee20000300800 */
[----:B----4-:R-:W-:-:S05]  /*23660*/  IADD3 R11, P4, PT, R11, UR18, RZ ;  /* 0x000000120b0b7c10 */ /* 0x010fca000ff9e0ff */
[----:B------:R0:W-:Y:S04]  /*23670*/  STL [R1+0x4c4], R11 ;  /* 0x0004c40b01007387 */ /* 0x0001e80000100800 */
[----:B0-----:R-:W4:Y:S01]  /*23680*/  LDL.LU R11, [R1+0x47c] ;  /* 0x00047c00010b7983 */ /* 0x001f220000300800 */
[----:B-----5:R-:W-:Y:S02]  /*23690*/  IADD3.X R10, PT, PT, R10, UR68, RZ, P5, !PT ;  /* 0x000000440a0a7c10 */ /* 0x020fe4000affe4ff */
[----:B------:R-:W-:-:S03]  /*236a0*/  IADD3 R34, P5, PT, R34, UR18, RZ ;  /* 0x0000001222227c10 */ /* 0x000fc6000ffbe0ff */
[----:B------:R0:W-:Y:S01]  /*236b0*/  STL [R1+0x4e0], R10 ;  /* 0x0004e00a01007387 */ /* 0x0001e20000100800 */
[----:B------:R-:W-:Y:S02]  /*236c0*/  IADD3.X R33, PT, PT, R33, UR68, RZ, P6, !PT ;  /* 0x0000004421217c10 */ /* 0x000fe4000b7fe4ff */
[----:B------:R-:W-:Y:S01]  /*236d0*/  IADD3 R32, P6, PT, R32, UR18, RZ ;  /* 0x0000001220207c10 */ /* 0x000fe2000ffde0ff */
[----:B0-----:R-:W5:Y:S01]  /*236e0*/  LDL.LU R10, [R1+0x498] ;  /* 0x00049800010a7983 */ /* 0x001f620000300800 */
        /* <DEDUP_REMOVED lines=38> */
[----:B--2---:R-:W-:-:S05]  /*23950*/  IADD3 R7, P5, PT, R7, UR18, RZ ;  /* 0x0000001207077c10 */ /* 0x004fca000ffbe0ff */
[----:B------:R0:W-:Y:S04]  /*23960*/  STL [R1+0x48c], R7 ;  /* 0x00048c0701007387 */ /* 0x0001e80000100800 */
[----:B0-----:R-:W2:Y:S01]  /*23970*/  LDL.LU R7, [R1+0x46c] ;  /* 0x00046c0001077983 */ /* 0x001ea20000300800 */
[----:B------:R-:W-:Y:S02]  /*23980*/  IADD3.X R16, PT, PT, R16, UR68, RZ, P6, !PT ;  /* 0x0000004410107c10 */ /* 0x000fe4000b7fe4ff */
[----:B------:R-:W-:Y:S01]  /*23990*/  IADD3 R13, P6, PT, R13, UR18, RZ ;  /* 0x000000120d0d7c10 */ /* 0x000fe2000ffde0ff */
[----:B------:R-:W-:Y:S01]  /*239a0*/  STL [R1+0x4b0], R17 ;  /* 0x0004b01101007387 */ /* 0x000fe20000100800 */
[----:B---3--:R-:W-:-:S05]  /*239b0*/  IADD3.X R12, PT, PT, R12, UR68, RZ, P1, !PT ;  /* 0x000000440c0c7c10 */ /* 0x008fca0008ffe4ff */
[----:B------:R0:W-:Y:S04]  /*239c0*/  STL [R1+0x4a0], R12 ;  /* 0x0004a00c01007387 */ /* 0x0001e80000100800 */
[----:B------:R-:W-:Y:S04]  /*239d0*/  STL [R1+0x4a8], R16 ;  /* 0x0004a81001007387 */ /* 0x000fe80000100800 */
[----:B0-----:R-:W3:Y:S04]  /*239e0*/  LDL.LU R12, [R1+0x488] ;  /* 0x00048800010c7983 */ /* 0x001ee80000300800 */
[----:B------:R-:W-:Y:S01]  /*239f0*/  STL [R1+0x484], R13 ;  /* 0x0004840d01007387 */ /* 0x000fe20000100800 */
[----:B----4-:R-:W-:-:S05]  /*23a00*/  IADD3 R11, P1, PT, R11, UR18, RZ ;  /* 0x000000120b0b7c10 */ /* 0x010fca000ff3e0ff */
[----:B------:R0:W-:Y:S04]  /*23a10*/  STL [R1+0x47c], R11 ;  /* 0x00047c0b01007387 */ /* 0x0001e80000100800 */
[----:B0-----:R-:W4:Y:S04]  /*23a20*/  LDL.LU R11, [R1+0x464] ;  /* 0x00046400010b7983 */ /* 0x001f280000300800 */
[----:B------:R-:W4:Y:S01]  /*23a30*/  LDL.LU R34, [R1+0x480] ;  /* 0x0004800001227983 */ /* 0x000f220000300800 */
[----:B-----5:R-:W-:-:S03]  /*23a40*/  IADD3.X R10, PT, PT, R10, UR68, RZ, P3, !PT ;  /* 0x000000440a0a7c10 */ /* 0x020fc60009ffe4ff */
        /* <DEDUP_REMOVED lines=20> */
[----:B------:R-:W-:-:S02]  /*23b90*/  IADD3 R15, P3, PT, R15, UR18, RZ ;  /* 0x000000120f0f7c10 */ /* 0x000fc4000ff7e0ff */
        /* <DEDUP_REMOVED lines=13> */
[----:B------:R-:W-:-:S03]  /*23c70*/  IADD3.X R34, PT, PT, R34, UR68, RZ, P6, !PT ;  /* 0x0000004422227c10 */ /* 0x000fc6000b7fe4ff */
[----:B------:R0:W-:Y:S01]  /*23c80*/  STL [R1+0x464], R11 ;  /* 0x0004640b01007387 */ /* 0x0001e20000100800 */
[----:B-----5:R-:W-:Y:S02]  /*23c90*/  IADD3 R33, P6, PT, R33, UR18, RZ ;  /* 0x0000001221217c10 */ /* 0x020fe4000ffde0ff */
        /* <DEDUP_REMOVED lines=37> */
[----:B0-----:R-:W5:Y:S04]  /*23ef0*/  LDL.LU R13, [R1+0x438] ;  /* 0x00043800010d7983 */ /* 0x001f680000300800 */
[----:B------:R0:W-:Y:S04]  /*23f00*/  STL [R1+0x458], R10 ;  /* 0x0004580a01007387 */ /* 0x0001e80000100800 */
[----:B0-----:R-:W5:Y:S01]  /*23f10*/  LDL.LU R10, [R1+0x414] ;  /* 0x00041400010a7983 */ /* 0x001f620000300800 */
[----:B------:R-:W-:Y:S02]  /*23f20*/  IADD3.X R8, PT, PT, R8, UR68, RZ, P6, !PT ;  /* 0x0000004408087c10 */ /* 0x000fe4000b7fe4ff */
        /* <DEDUP_REMOVED lines=8> */
[----:B0-----:R-:W2:Y:S04]  /*23fb0*/  LDL.LU R7, [R1+0x8d0] ;  /* 0x0008d00001077983 */ /* 0x001ea80000300800 */
[----:B------:R-:W-:Y:S01]  /*23fc0*/  STL [R1+0x448], R15 ;  /* 0x0004480f01007387 */ /* 0x000fe20000100800 */
[----:B---3--:R-:W-:-:S05]  /*23fd0*/  IADD3.X R12, PT, PT, R12, UR68, RZ, P3, !PT ;  /* 0x000000440c0c7c10 */ /* 0x008fca0009ffe4ff */
[----:B------:R0:W-:Y:S04]  /*23fe0*/  STL [R1+0x440], R12 ;  /* 0x0004400c01007387 */ /* 0x0001e80000100800 */
[----:B0-----:R-:W3:Y:S04]  /*23ff0*/  LDL.LU R12, [R1+0x428] ;  /* 0x00042800010c7983 */ /* 0x001ee80000300800 */
[----:B------:R-:W3:Y:S04]  /*24000*/  LDL.LU R34, [R1+0x8c8] ;  /* 0x0008c80001227983 */ /* 0x000ee80000300800 */
[----:B------:R-:W3:Y:S04]  /*24010*/  LDL.LU R33, [R1+0x420] ;  /* 0x0004200001217983 */ /* 0x000ee80000300800 */
[----:B------:R-:W3:Y:S01]  /*24020*/  LDL.LU R32, [R1+0x40c] ;  /* 0x00040c0001207983 */ /* 0x000ee20000300800 */
[----:B----4-:R-:W-:-:S05]  /*24030*/  IADD3 R11, P3, PT, R11, UR18, RZ ;  /* 0x000000120b0b7c10 */ /* 0x010fca000ff7e0ff */
        /* <DEDUP_REMOVED lines=18> */
[----:B-----5:R-:W-:-:S02]  /*24160*/  IADD3.X R13, PT, PT, R13, UR68, RZ, P4, !PT ;  /* 0x000000440d0d7c10 */ /* 0x020fc4000a7fe4ff */
[----:B------:R-:W-:-:S05]  /*24170*/  IADD3 R10, P4, PT, R10, UR18, RZ ;  /* 0x000000120a0a7c10 */ /* 0x000fca000ff9e0ff */
[----:B------:R0:W-:Y:S04]  /*24180*/  STL [R1+0x414], R10 ;  /* 0x0004140a01007387 */ /* 0x0001e80000100800 */
[----:B------:R1:W-:Y:S04]  /*24190*/  STL [R1+0x438], R13 ;  /* 0x0004380d01007387 */ /* 0x0003e80000100800 */
[----:B0-----:R-:W5:Y:S04]  /*241a0*/  LDL.LU R10, [R1+0x3c4] ;  /* 0x0003c400010a7983 */ /* 0x001f680000300800 */
[----:B------:R-:W5:Y:S01]  /*241b0*/  LDL.LU R16, [R1+0x3e0] ;  /* 0x0003e00001107983 */ /* 0x000f620000300800 */
[----:B------:R-:W-:-:S03]  /*241c0*/  IADD3.X R8, PT, PT, R8, UR68, RZ, P5, !PT ;  /* 0x0000004408087c10 */ /* 0x000fc6000affe4ff */
[----:B-1----:R-:W5:Y:S04]  /*241d0*/  LDL.LU R13, [R1+0x3bc] ;  /* 0x0003bc00010d7983 */ /* 0x002f680000300800 */
[----:B------:R0:W-:Y:S04]  /*241e0*/  STL [R1+0x430], R8 ;  /* 0x0004300801007387 */ /* 0x0001e80000100800 */
[----:B0-----:R-:W5:Y:S01]  /*241f0*/  LDL.LU R8, [R1+0x3d8] ;  /* 0x0003d80001087983 */ /* 0x001f620000300800 */
[----:B--2---:R-:W-:-:S05]  /*24200*/  IADD3 R7, P5, PT, R7, UR18, RZ ;  /* 0x0000001207077c10 */ /* 0x004fca000ffbe0ff */
[----:B------:R0:W-:Y:S04]  /*24210*/  STL [R1+0x8d0], R7 ;  /* 0x0008d00701007387 */ /* 0x0001e80000100800 */
[----:B0-----:R-:W2:Y:S01]  /*24220*/  LDL.LU R7, [R1+0x3b4] ;  /* 0x0003b40001077983 */ /* 0x001ea20000300800 */
[----:B---3--:R-:W-:Y:S02]  /*24230*/  IADD3.X R12, PT, PT, R12, UR68, RZ, P6, !PT ;  /* 0x000000440c0c7c10 */ /* 0x008fe4000b7fe4ff */
[----:B------:R-:W-:-:S03]  /*24240*/  IADD3 R34, P6, PT, R34, UR18, RZ ;  /* 0x0000001222227c10 */ /* 0x000fc6000ffde0ff */
[----:B------:R0:W-:Y:S01]  /*24250*/  STL [R1+0x428], R12 ;  /* 0x0004280c01007387 */ /* 0x0001e20000100800 */
[----:B------:R-:W-:Y:S02]  /*24260*/  IADD3.X R33, PT, PT, R33, UR68, RZ, P1, !PT ;  /* 0x0000004421217c10 */ /* 0x000fe40008ffe4ff */
[----:B------:R-:W-:Y:S01]  /*24270*/  IADD3 R32, P1, PT, R32, UR18, RZ ;  /* 0x0000001220207c10 */ /* 0x000fe2000ff3e0ff */
[----:B0-----:R-:W3:Y:S04]  /*24280*/  LDL.LU R12, [R1+0x3d0] ;  /* 0x0003d000010c7983 */ /* 0x001ee80000300800 */
[----:B------:R-:W-:Y:S01]  /*24290*/  STL [R1+0x8c8], R34 ;  /* 0x0008c82201007387 */ /* 0x000fe20000100800 */
[----:B----4-:R-:W-:-:S03]  /*242a0*/  IADD3.X R31, PT, PT, R31, UR68, RZ, P3, !PT ;  /* 0x000000441f1f7c10 */ /* 0x010fc60009ffe4ff */
        /* <DEDUP_REMOVED lines=30> */
[----:B------:R0:W-:Y:S01]  /*24490*/  STL [R1+0x3f0], R15 ;  /* 0x0003f00f01007387 */ /* 0x0001e20000100800 */
[----:B------:R-:W-:-:S03]  /*244a0*/  IADD3.X R17, PT, PT, R17, UR68, RZ, P6, !PT ;  /* 0x0000004411117c10 */ /* 0x000fc6000b7fe4ff */
[----:B------:R-:W-:Y:S04]  /*244b0*/  STL [R1+0x3d4], R18 ;  /* 0x0003d41201007387 */ /* 0x000fe80000100800 */
[----:B0-----:R-:W4:Y:S04]  /*244c0*/  LDL.LU R15, [R1+0x3ac] ;  /* 0x0003ac00010f7983 */ /* 0x001f280000300800 */
[----:B------:R0:W-:Y:S04]  /*244d0*/  STL [R1+0x3cc], R11 ;  /* 0x0003cc0b01007387 */ /* 0x0001e80000100800 */
[----:B0-----:R-:W4:Y:S01]  /*244e0*/  LDL.LU R11, [R1+0x3c8] ;  /* 0x0003c800010b7983 */ /* 0x001f220000300800 */
[----:B-----5:R-:W-:-:S02]  /*244f0*/  IADD3 R10, P6, PT, R10, UR18, RZ ;  /* 0x000000120a0a7c10 */ /* 0x020fc4000ffde0ff */
        /* <DEDUP_REMOVED lines=13> */
[----:B------:R-:W2:Y:S04]  /*245d0*/  LDL.LU R34, [R1+0x3b8] ;  /* 0x0003b80001227983 */ /* 0x000ea80000300800 */
[----:B------:R-:W2:Y:S04]  /*245e0*/  LDL.LU R33, [R1+0x394] ;  /* 0x0003940001217983 */ /* 0x000ea80000300800 */
[----:B------:R-:W2:Y:S01]  /*245f0*/  LDL.LU R32, [R1+0x3b0] ;  /* 0x0003b00001207983 */ /* 0x000ea20000300800 */
[----:B---3--:R-:W-:-:S05]  /*24600*/  IADD3.X R12, PT, PT, R12, UR68, RZ, P4, !PT ;  /* 0x000000440c0c7c10 */ /* 0x008fca000a7fe4ff */
        /* <DEDUP_REMOVED lines=19> */
[----:B------:R-:W-:-:S05]  /*24740*/  IADD3.X R11, PT, PT, R11, UR68, RZ, P5, !PT ;  /* 0x000000440b0b7c10 */ /* 0x000fca000affe4ff */
[----:B------:R0:W-:Y:S04]  /*24750*/  STL [R1+0x3c8], R11 ;  /* 0x0003c80b01007387 */ /* 0x0001e80000100800 */
[----:B------:R1:W-:Y:S04]  /*24760*/  STL [R1+0x3ac], R15 ;  /* 0x0003ac0f01007387 */ /* 0x0003e80000100800 */
[----:B0-----:R-:W4:Y:S04]  /*24770*/  LDL.LU R11, [R1+0x368] ;  /* 0x00036800010b7983 */ /* 0x001f280000300800 */
[----:B------:R-:W4:Y:S04]  /*24780*/  LDL.LU R16, [R1+0x344] ;  /* 0x0003440001107983 */ /* 0x000f280000300800 */
[----:B-1----:R-:W4:Y:S01]  /*24790*/  LDL.LU R15, [R1+0x360] ;  /* 0x00036000010f7983 */ /* 0x002f220000300800 */
[----:B-----5:R-:W-:-:S05]  /*247a0*/  IADD3 R10, P5, PT, R10, UR18, RZ ;  /* 0x000000120a0a7c10 */ /* 0x020fca000ffbe0ff */
        /* <DEDUP_REMOVED lines=9> */
[----:B------:R-:W-:Y:S02]  /*24840*/  IADD3 R33, P1, PT, R33, UR18, RZ ;  /* 0x0000001221217c10 */ /* 0x000fe4000ff3e0ff */
[----:B------:R-:W-:Y:S01]  /*24850*/  IADD3.X R32, PT, PT, R32, UR68, RZ, P3, !PT ;  /* 0x0000004420207c10 */ /* 0x000fe20009ffe4ff */
[----:B------:R-:W-:Y:S04]  /*24860*/  STL [R1+0x3b8], R34 ;  /* 0x0003b82201007387 */ /* 0x000fe80000100800 */
[----:B------:R-:W-:Y:S01]  /*24870*/  STL [R1+0x394], R33 ;  /* 0x0003942101007387 */ /* 0x000fe20000100800 */
[----:B---3--:R-:W-:-:S03]  /*24880*/  IADD3 R31, P3, PT, R31, UR18, RZ ;  /* 0x000000121f1f7c10 */ /* 0x008fc6000ff7e0ff */
        /* <DEDUP_REMOVED lines=30> */
[----:B------:R-:W-:Y:S01]  /*24a70*/  STL [R1+0x378], R18 ;  /* 0x0003781201007387 */ /* 0x000fe20000100800 */
[----:B------:R-:W-:-:S03]  /*24a80*/  IADD3 R17, P6, PT, R17, UR18, RZ ;  /* 0x0000001211117c10 */ /* 0x000fc6000ffde0ff */
[----:B0-----:R-:W3:Y:S04]  /*24a90*/  LDL.LU R13, [R1+0x350] ;  /* 0x00035000010d7983 */ /* 0x001ee80000300800 */
[----:B------:R0:W-:Y:S04]  /*24aa0*/  STL [R1+0x370], R12 ;  /* 0x0003700c01007387 */ /* 0x0001e80000100800 */
[----:B0-----:R-:W3:Y:S01]  /*24ab0*/  LDL.LU R12, [R1+0x32c] ;  /* 0x00032c00010c7983 */ /* 0x001ee20000300800 */
[----:B----4-:R-:W-:Y:S02]  /*24ac0*/  IADD3.X R11, PT, PT, R11, UR68, RZ, P1, !PT ;  /* 0x000000440b0b7c10 */ /* 0x010fe40008ffe4ff */
[----:B------:R-:W-:-:S03]  /*24ad0*/  IADD3 R16, P1, PT, R16, UR18, RZ ;  /* 0x0000001210107c10 */ /* 0x000fc6000ff3e0ff */
[----:B------:R0:W-:Y:S01]  /*24ae0*/  STL [R1+0x368], R11 ;  /* 0x0003680b01007387 */ /* 0x0001e20000100800 */
[----:B------:R-:W-:-:S03]  /*24af0*/  IADD3.X R15, PT, PT, R15, UR68, RZ, P3, !PT ;  /* 0x000000440f0f7c10 */ /* 0x000fc60009ffe4ff */
[----:B0-----:R-:W4:Y:S04]  /*24b00*/  LDL.LU R11, [R1+0x348] ;  /* 0x00034800010b7983 */ /* 0x001f280000300800 */
[----:B------:R-:W-:Y:S01]  /*24b10*/  STL [R1+0x34c], R17 ;  /* 0x00034c1101007387 */ /* 0x000fe20000100800 */
[----:B-----5:R-:W-:-:S05]  /*24b20*/  IADD3 R10, P3, PT, R10, UR18, RZ ;  /* 0x000000120a0a7c10 */ /* 0x020fca000ff7e0ff */
        /* <DEDUP_REMOVED lines=33> */
[----:B0-----:R-:W3:Y:S04]  /*24d40*/  LDL.LU R12, [R1+0x2b0] ;  /* 0x0002b000010c7983 */ /* 0x001ee80000300800 */
[----:B------:R-:W3:Y:S04]  /*24d50*/  LDL.LU R16, [R1+0x2cc] ;  /* 0x0002cc0001107983 */ /* 0x000ee80000300800 */
[----:B-1----:R-:W3:Y:S01]  /*24d60*/  LDL.LU R13, [R1+0x2a8] ;  /* 0x0002a800010d7983 */ /* 0x002ee20000300800 */
[----:B----4-:R-:W-:-:S05]  /*24d70*/  IADD3.X R11, PT, PT, R11, UR68, RZ, P6, !PT ;  /* 0x000000440b0b7c10 */ /* 0x010fca000b7fe4ff */
        /* <DEDUP_REMOVED lines=50> */
[----:B------:R-:W-:-:S03]  /*250a0*/  IADD3.X R16, PT, PT, R16, UR68, RZ, P3, !PT ;  /* 0x0000004410107c10 */ /* 0x000fc60009ffe4ff */
[----:B------:R0:W-:Y:S01]  /*250b0*/  STL [R1+0x2b0], R12 ;  /* 0x0002b00c01007387 */ /* 0x0001e20000100800 */
[----:B------:R-:W-:-:S03]  /*250c0*/  IADD3 R13, P3, PT, R13, UR18, RZ ;  /* 0x000000120d0d7c10 */ /* 0x000fc6000ff7e0ff */
[----:B0-----:R-:W3:Y:S04]  /*250d0*/  LDL.LU R12, [R1+0x290] ;  /* 0x00029000010c7983 */ /* 0x001ee80000300800 */
[----:B------:R-:W-:Y:S01]  /*250e0*/  STL [R1+0x2d4], R17 ;  /* 0x0002d41101007387 */ /* 0x000fe20000100800 */
[----:B----4-:R-:W-:-:S05]  /*250f0*/  IADD3.X R11, PT, PT, R11, UR68, RZ, P4, !PT ;  /* 0x000000440b0b7c10 */ /* 0x010fca000a7fe4ff */
[----:B------:R0:W-:Y:S04]  /*25100*/  STL [R1+0x2c4], R11 ;  /* 0x0002c40b01007387 */ /* 0x0001e80000100800 */
[----:B------:R-:W-:Y:S04]  /*25110*/  STL [R1+0x2cc], R16 ;  /* 0x0002cc1001007387 */ /* 0x000fe80000100800 */
[----:B0-----:R-:W4:Y:S04]  /*25120*/  LDL.LU R11, [R1+0x2ac] ;  /* 0x0002ac00010b7983 */ /* 0x001f280000300800 */
[----:B------:R-:W-:Y:S01]  /*25130*/  STL [R1+0x2a8], R13 ;  /* 0x0002a80d01007387 */ /* 0x000fe20000100800 */
[----:B-----5:R-:W-:-:S05]  /*25140*/  IADD3 R10, P4, PT, R10, UR18, RZ ;  /* 0x000000120a0a7c10 */ /* 0x020fca000ff9e0ff */
[----:B------:R0:W-:Y:S04]  /*25150*/  STL [R1+0x2a0], R10 ;  /* 0x0002a00a01007387 */ /* 0x0001e80000100800 */
[----:B0-----:R-:W5:Y:S04]  /*25160*/  LDL.LU R10, [R1+0x288] ;  /* 0x00028800010a7983 */ /* 0x001f680000300800 */
[----:B------:R-:W5:Y:S01]  /*25170*/  LDL.LU R34, [R1+0x2a4] ;  /* 0x0002a40001227983 */ /* 0x000f620000300800 */
[----:B------:R-:W-:-:S03]  /*25180*/  IADD3.X R8, PT, PT, R8, UR68, RZ, P5, !PT ;  /* 0x0000004408087c10 */ /* 0x000fc6000affe4ff */
        /* <DEDUP_REMOVED lines=59> */
[----:B------:R-:W-:-:S03]  /*25540*/  IADD3 R21, P4, PT, R5, R21, RZ ;  /* 0x0000001505157210 */ /* 0x000fc60007f9e0ff */
        /* <DEDUP_REMOVED lines=8> */
[----:B------:R-:W-:Y:S04]  /*255d0*/  STL [R1+0x26c], R20 ;  /* 0x00026c1401007387 */ /* 0x000fe80000100800 */
[----:B------:R-:W-:Y:S01]  /*255e0*/  STL [R1+0xafc], R19 ;  /* 0x000afc1301007387 */ /* 0x000fe20000100800 */
[----:B------:R-:W-:-:S03]  /*255f0*/  IADD3.X R8, PT, PT, R8, UR68, RZ, P1, !PT ;  /* 0x0000004408087c10 */ /* 0x000fc60008ffe4ff */
[----:B------:R0:W-:Y:S04]  /*25600*/  STL [R1+0xc0c], R13 ;  /* 0x000c0c0d01007387 */ /* 0x0001e80000100800 */
[----:B------:R-:W-:Y:S04]  /*25610*/  STL [R1+0x264], R18 ;  /* 0x0002641201007387 */ /* 0x000fe80000100800 */
[----:B0-----:R-:W5:Y:S04]  /*25620*/  LDL.LU R13, [R1+0xc08] ;  /* 0x000c0800010d7983 */ /* 0x001f680000300800 */
[----:B------:R-:W-:Y:S01]  /*25630*/  STL [R1+0x25c], R8 ;  /* 0x00025c0801007387 */ /* 0x000fe20000100800 */
[----:B--2---:R-:W-:-:S05]  /*25640*/  IADD3.X R7, PT, PT, R7, UR68, RZ, P3, !PT ;  /* 0x0000004407077c10 */ /* 0x004fca0009ffe4ff */
[----:B------:R0:W-:Y:S04]  /*25650*/  STL [R1+0x254], R7 ;  /* 0x0002540701007387 */ /* 0x0001e80000100800 */
[----:B0-----:R-:W2:Y:S01]  /*25660*/  LDL.LU R7, [R1+0xd10] ;  /* 0x000d100001077983 */ /* 0x001ea20000300800 */
[----:B------:R-:W-:Y:S02]  /*25670*/  SHF.R.S32.HI R8, RZ, 0x1f, R5 ;  /* 0x0000001fff087819 */ /* 0x000fe40000011405 */
[----:B------:R-:W-:-:S03]  /*25680*/  IADD3 R17, P1, PT, R5, R17, RZ ;  /* 0x0000001105117210 */ /* 0x000fc60007f3e0ff */
[----:B------:R-:W-:Y:S01]  /*25690*/  IMAD.X R15, R8, 0x1, R15, P4 ;  /* 0x00000001080f7824 */ /* 0x000fe200020e060f */
[C---:B------:R-:W-:Y:S01]  /*256a0*/  IADD3 R16, P3, PT, R5.reuse, R16, RZ ;  /* 0x0000001005107210 */ /* 0x040fe20007f7e0ff */
[----:B------:R-:W-:Y:S01]  /*256b0*/  STL [R1+0xd04], R17 ;  /* 0x000d041101007387 */ /* 0x000fe20000100800 */
[----:B---3--:R-:W-:-:S05]  /*256c0*/  IADD3 R12, P4, PT, R5, R12, RZ ;  /* 0x0000000c050c7210 */ /* 0x008fca0007f9e0ff */
[----:B------:R0:W-:Y:S04]  /*256d0*/  STL [R1+0xb94], R12 ;  /* 0x000b940c01007387 */ /* 0x0001e80000100800 */
[----:B------:R-:W-:Y:S04]  /*256e0*/  STL [R1+0xb9c], R16 ;  /* 0x000b9c1001007387 */ /* 0x000fe80000100800 */
[----:B0-----:R-:W3:Y:S04]  /*256f0*/  LDL.LU R12, [R1+0xd00] ;  /* 0x000d0000010c7983 */ /* 0x001ee80000300800 */
[----:B------:R-:W-:Y:S01]  /*25700*/  STL [R1+0xb00], R15 ;  /* 0x000b000f01007387 */ /* 0x000fe20000100800 */
[----:B----4-:R-:W-:-:S05]  /*25710*/  IMAD.X R11, R8, 0x1, R11, P5 ;  /* 0x00000001080b7824 */ /* 0x010fca00028e060b */
[----:B------:R0:W-:Y:S04]  /*25720*/  STL [R1+0xaf8], R11 ;  /* 0x000af80b01007387 */ /* 0x0001e80000100800 */
[----:B0-----:R-:W4:Y:S04]  /*25730*/  LDL.LU R11, [R1+0xb8c] ;  /* 0x000b8c00010b7983 */ /* 0x001f280000300800 */
[----:B------:R-:W4:Y:S04]  /*25740*/  LDL.LU R36, [R1+0xb98] ;  /* 0x000b980001247983 */ /* 0x000f280000300800 */
[----:B------:R-:W4:Y:S04]  /*25750*/  LDL.LU R35, [R1+0xb84] ;  /* 0x000b840001237983 */ /* 0x000f280000300800 */
[----:B------:R-:W4:Y:S01]  /*25760*/  LDL.LU R34, [R1+0xb90] ;  /* 0x000b900001227983 */ /* 0x000f220000300800 */
[----:B-----5:R-:W-:-:S05]  /*25770*/  IADD3 R10, P5, PT, R5, R10, RZ ;  /* 0x0000000a050a7210 */ /* 0x020fca0007fbe0ff */
        /* <DEDUP_REMOVED lines=17> */
[----:B------:R-:W5:Y:S04]  /*25890*/  LDL.LU R18, [R1+0xcf8] ;  /* 0x000cf80001127983 */ /* 0x000f680000300800 */
[----:B------:R-:W5:Y:S01]  /*258a0*/  LDL.LU R17, [R1+0xbfc] ;  /* 0x000bfc0001117983 */ /* 0x000f620000300800 */
[----:B------:R-:W-:-:S05]  /*258b0*/  IMAD.X R13, R8, 0x1, R13, P6 ;  /* 0x00000001080d7824 */ /* 0x000fca00030e060d */
[----:B------:R0:W-:Y:S04]  /*258c0*/  STL [R1+0xc08], R13 ;  /* 0x000c080d01007387 */ /* 0x0001e80000100800 */
[----:B0-----:R-:W5:Y:S04]  /*258d0*/  LDL.LU R13, [R1+0xd24] ;  /* 0x000d2400010d7983 */ /* 0x001f680000300800 */
[----:B------:R-:W5:Y:S04]  /*258e0*/  LDL.LU R16, [R1+0xd1c] ;  /* 0x000d1c0001107983 */ /* 0x000f680000300800 */
[----:B------:R-:W5:Y:S01]  /*258f0*/  LDL.LU R15, [R1+0xb5c] ;  /* 0x000b5c00010f7983 */ /* 0x000f620000300800 */
[----:B--2---:R-:W-:-:S05]  /*25900*/  IADD3 R7, P6, PT, R5, R7, RZ ;  /* 0x0000000705077210 */ /* 0x004fca0007fde0ff */
[----:B------:R0:W-:Y:S04]  /*25910*/  STL [R1+0xd10], R7 ;  /* 0x000d100701007387 */ /* 0x0001e80000100800 */
[----:B0-----:R-:W2:Y:S01]  /*25920*/  LDL.LU R7, [R1+0xb68] ;  /* 0x000b680001077983 */ /* 0x001ea20000300800 */
[----:B---3--:R-:W-:-:S05]  /*25930*/  IMAD.X R12, R8, 0x1, R12, P1 ;  /* 0x00000001080c7824 */ /* 0x008fca00008e060c */
[----:B------:R0:W-:Y:S04]  /*25940*/  STL [R1+0xd00], R12 ;  /* 0x000d000c01007387 */ /* 0x0001e80000100800 */
[----:B0-----:R-:W3:Y:S01]  /*25950*/  LDL.LU R12, [R1+0xb54] ;  /* 0x000b5400010c7983 */ /* 0x001ee20000300800 */
[----:B----4-:R-:W-:Y:S01]  /*25960*/  IADD3 R11, P1, PT, R5, R11, RZ ;  /* 0x0000000b050b7210 */ /* 0x010fe20007f3e0ff */
[----:B------:R-:W-:-:S04]  /*25970*/  IMAD.X R36, R8, 0x1, R36, P3 ;  /* 0x0000000108247824 */ /* 0x000fc800018e0624 */
[----:B------:R0:W-:Y:S01]  /*25980*/  STL [R1+0xb8c], R11 ;  /* 0x000b8c0b01007387 */ /* 0x0001e20000100800 */
[C---:B------:R-:W-:Y:S01]  /*25990*/  IADD3 R35, P3, PT, R5.reuse, R35, RZ ;  /* 0x0000002305237210 */ /* 0x040fe20007f7e0ff */
[----:B------:R-:W-:Y:S02]  /*259a0*/  IMAD.X R34, R8, 0x1, R34, P4 ;  /* 0x0000000108227824 */ /* 0x000fe400020e0622 */
[----:B0-----:R-:W4:Y:S04]  /*259b0*/  LDL.LU R11, [R1+0xb60] ;  /* 0x000b6000010b7983 */ /* 0x001f280000300800 */
[----:B------:R-:W-:Y:S01]  /*259c0*/  STL [R1+0xb98], R36 ;  /* 0x000b982401007387 */ /* 0x000fe20000100800 */
[----:B-----5:R-:W-:-:S03]  /*259d0*/  IADD3 R33, P4, PT, R5, R33, RZ ;  /* 0x0000002105217210 */ /* 0x020fc60007f9e0ff */
[----:B------:R-:W-:Y:S01]  /*259e0*/  STL [R1+0xb84], R35 ;  /* 0x000b842301007387 */ /* 0x000fe20000100800 */
[----:B------:R-:W-:-:S03]  /*259f0*/  IMAD.X R32, R8, 0x1, R32, P5 ;  /* 0x0000000108207824 */ /* 0x000fc600028e0620 */
[----:B------:R-:W-:Y:S01]  /*25a00*/  STL [R1+0xb90], R34 ;  /* 0x000b902201007387 */ /* 0x000fe20000100800 */
[----:B------:R-:W-:-:S03]  /*25a10*/  IADD3 R31, P5, PT, R5, R31, RZ ;  /* 0x0000001f051f7210 */ /* 0x000fc60007fbe0ff */
        /* <DEDUP_REMOVED lines=23> */
[C---:B------:R-:W-:Y:S01]  /*25b90*/  IADD3 R19, P6, PT, R5.reuse, R19, RZ ;  /* 0x0000001305137210 */ /* 0x040fe20007fde0ff */
[----:B------:R-:W-:Y:S02]  /*25ba0*/  IMAD.X R10, R8, 0x1, R10, P1 ;  /* 0x00000001080a7824 */ /* 0x000fe400008e060a */
[----:B------:R-:W-:Y:S01]  /*25bb0*/  STL [R1+0xb6c], R21 ;  /* 0x000b6c1501007387 */ /* 0x000fe20000100800 */
[----:B------:R-:W-:-:S03]  /*25bc0*/  IADD3 R18, P1, PT, R5, R18, RZ ;  /* 0x0000001205127210 */ /* 0x000fc60007f3e0ff */
[----:B------:R0:W-:Y:S01]  /*25bd0*/  STL [R1+0xb70], R10 ;  /* 0x000b700a01007387 */ /* 0x0001e20000100800 */
[----:B------:R-:W-:-:S03]  /*25be0*/  IMAD.X R17, R8, 0x1, R17, P3 ;  /* 0x0000000108117824 */ /* 0x000fc600018e0611 */
[----:B------:R-:W-:Y:S04]  /*25bf0*/  STL [R1+0xb78], R20 ;  /* 0x000b781401007387 */ /* 0x000fe80000100800 */
[----:B0-----:R-:W5:Y:S04]  /*25c00*/  LDL.LU R10, [R1+0xcf0] ;  /* 0x000cf000010a7983 */ /* 0x001f680000300800 */
[----:B------:R-:W-:Y:S01]  /*25c10*/  STL [R1+0xb64], R19 ;  /* 0x000b641301007387 */ /* 0x000fe20000100800 */
[----:B------:R-:W-:-:S05]  /*25c20*/  IADD3 R13, P3, PT, R5, R13, RZ ;  /* 0x0000000d050d7210 */ /* 0x000fca0007f7e0ff */
[----:B------:R0:W-:Y:S01]  /*25c30*/  STL [R1+0xd24], R13 ;  /* 0x000d240d01007387 */ /* 0x0001e20000100800 */
[----:B------:R-:W-:-:S03]  /*25c40*/  IMAD.X R16, R8, 0x1, R16, P4 ;  /* 0x0000000108107824 */ /* 0x000fc600020e0610 */
[----:B------:R-:W-:Y:S04]  /*25c50*/  STL [R1+0xcf8], R18 ;  /* 0x000cf81201007387 */ /* 0x000fe80000100800 */
[----:B0-----:R-:W5:Y:S04]  /*25c60*/  LDL.LU R13, [R1+0xcf4] ;  /* 0x000cf400010d7983 */ /* 0x001f680000300800 */
[----:B------:R-:W-:Y:S01]  /*25c70*/  STL [R1+0xbfc], R17 ;  /* 0x000bfc1101007387 */ /* 0x000fe20000100800 */
[----:B--2---:R-:W-:-:S05]  /*25c80*/  IMAD.X R7, R8, 0x1, R7, P5 ;  /* 0x0000000108077824 */ /* 0x004fca00028e0607 */
[----:B------:R0:W-:Y:S04]  /*25c90*/  STL [R1+0xb68], R7 ;  /* 0x000b680701007387 */ /* 0x0001e80000100800 */
[----:B------:R-:W-:Y:S04]  /*25ca0*/  STL [R1+0xd1c], R16 ;  /* 0x000d1c1001007387 */ /* 0x000fe80000100800 */
[----:B0-----:R-:W2:Y:S01]  /*25cb0*/  LDL.LU R7, [R1+0xd30] ;  /* 0x000d300001077983 */ /* 0x001ea20000300800 */
[----:B------:R-:W-:-:S05]  /*25cc0*/  IADD3 R15, P4, PT, R5, R15, RZ ;  /* 0x0000000f050f7210 */ /* 0x000fca0007f9e0ff */
[----:B------:R-:W-:Y:S01]  /*25cd0*/  STL [R1+0xb5c], R15 ;  /* 0x000b5c0f01007387 */ /* 0x000fe20000100800 */
[----:B---3--:R-:W-:-:S05]  /*25ce0*/  IADD3 R12, P5, PT, R5, R12, RZ ;  /* 0x0000000c050c7210 */ /* 0x008fca0007fbe0ff */
[----:B------:R0:W-:Y:S04]  /*25cf0*/  STL [R1+0xb54], R12 ;  /* 0x000b540c01007387 */ /* 0x0001e80000100800 */
[----:B0-----:R-:W3:Y:S04]  /*25d00*/  LDL.LU R12, [R1+0xd18] ;  /* 0x000d1800010c7983 */ /* 0x001ee80000300800 */
[----:B------:R-:W3:Y:S04]  /*25d10*/  LDL.LU R36, [R1+0xb4c] ;  /* 0x000b4c0001247983 */ /* 0x000ee80000300800 */
[----:B------:R-:W3:Y:S04]  /*25d20*/  LDL.LU R35, [R1+0xb58] ;  /* 0x000b580001237983 */ /* 0x000ee80000300800 */
[----:B------:R-:W3:Y:S01]  /*25d30*/  LDL.LU R34, [R1+0xba4] ;  /* 0x000ba40001227983 */ /* 0x000ee20000300800 */
[----:B----4-:R-:W-:-:S05]  /*25d40*/  IMAD.X R11, R8, 0x1, R11, P6 ;  /* 0x00000001080b7824 */ /* 0x010fca00030e060b */
        /* <DEDUP_REMOVED lines=17> */
[----:B------:R-:W4:Y:S04]  /*25e60*/  LDL.LU R18, [R1+0xb38] ;  /* 0x000b380001127983 */ /* 0x000f280000300800 */
[----:B------:R-:W4:Y:S01]  /*25e70*/  LDL.LU R17, [R1+0xcd8] ;  /* 0x000cd80001117983 */ /* 0x000f220000300800 */
[----:B-----5:R-:W-:-:S05]  /*25e80*/  IADD3 R10, P6, PT, R5, R10, RZ ;  /* 0x0000000a050a7210 */ /* 0x020fca0007fde0ff */
[----:B------:R0:W-:Y:S04]  /*25e90*/  STL [R1+0xcf0], R10 ;  /* 0x000cf00a01007387 */ /* 0x0001e80000100800 */
[----:B0-----:R-:W5:Y:S04]  /*25ea0*/  LDL.LU R10, [R1+0xcdc] ;  /* 0x000cdc00010a7983 */ /* 0x001f680000300800 */
[----:B------:R-:W5:Y:S04]  /*25eb0*/  LDL.LU R16, [R1+0xd44] ;  /* 0x000d440001107983 */ /* 0x000f680000300800 */
[----:B------:R-:W5:Y:S01]  /*25ec0*/  LDL.LU R15, [R1+0xd3c] ;  /* 0x000d3c00010f7983 */ /* 0x000f620000300800 */
[----:B------:R-:W-:-:S05]  /*25ed0*/  IMAD.X R13, R8, 0x1, R13, P1 ;  /* 0x00000001080d7824 */ /* 0x000fca00008e060d */
[----:B------:R0:W-:Y:S04]  /*25ee0*/  STL [R1+0xcf4], R13 ;  /* 0x000cf40d01007387 */ /* 0x0001e80000100800 */
[----:B0-----:R-:W5:Y:S01]  /*25ef0*/  LDL.LU R13, [R1+0xb2c] ;  /* 0x000b2c00010d7983 */ /* 0x001f620000300800 */
[----:B--2---:R-:W-:-:S05]  /*25f00*/  IADD3 R7, P1, PT, R5, R7, RZ ;  /* 0x0000000705077210 */ /* 0x004fca0007f3e0ff */
[----:B------:R0:W-:Y:S04]  /*25f10*/  STL [R1+0xd30], R7 ;  /* 0x000d300701007387 */ /* 0x0001e80000100800 */
[----:B0-----:R-:W2:Y:S01]  /*25f20*/  LDL.LU R7, [R1+0xb30] ;  /* 0x000b300001077983 */ /* 0x001ea20000300800 */
[----:B---3--:R-:W-:Y:S01]  /*25f30*/  IMAD.X R12, R8, 0x1, R12, P3 ;  /* 0x00000001080c7824 */ /* 0x008fe200018e060c */
[----:B------:R-:W-:-:S04]  /*25f40*/  IADD3 R36, P3, PT, R5, R36, RZ ;  /* 0x0000002405247210 */ /* 0x000fc80007f7e0ff */
[----:B------:R0:W-:Y:S01]  /*25f50*/  STL [R1+0xd18], R12 ;  /* 0x000d180c01007387 */ /* 0x0001e20000100800 */
[C---:B------:R-:W-:Y:S01]  /*25f60*/  IMAD.X R35, R8.reuse, 0x1, R35, P4 ;  /* 0x0000000108237824 */ /* 0x040fe200020e0623 */
[----:B------:R-:W-:Y:S02]  /*25f70*/  IADD3 R34, P4, PT, R5, R34, RZ ;  /* 0x0000002205227210 */ /* 0x000fe40007f9e0ff */
[----:B0-----:R-:W3:Y:S04]  /*25f80*/  LDL.LU R12, [R1+0xb24] ;  /* 0x000b2400010c7983 */ /* 0x001ee80000300800 */
[----:B------:R-:W-:Y:S01]  /*25f90*/  STL [R1+0xb4c], R36 ;  /* 0x000b4c2401007387 */ /* 0x000fe20000100800 */
[----:B----4-:R-:W-:-:S03]  /*25fa0*/  IMAD.X R33, R8, 0x1, R33, P5 ;  /* 0x0000000108217824 */ /* 0x010fc600028e0621 */
        /* <DEDUP_REMOVED lines=29> */
[----:B------:R-:W-:Y:S01]  /*26180*/  STL [R1+0xd28], R21 ;  /* 0x000d281501007387 */ /* 0x000fe20000100800 */
[----:B------:R-:W-:-:S03]  /*26190*/  IMAD.X R18, R8, 0x1, R18, P3 ;  /* 0x0000000108127824 */ /* 0x000fc600018e0612 */
[----:B------:R0:W-:Y:S01]  /*261a0*/  STL [R1+0xbac], R11 ;  /* 0x000bac0b01007387 */ /* 0x0001e20000100800 */
[----:B------:R-:W-:-:S03]  /*261b0*/  IADD3 R17, P3, PT, R5, R17, RZ ;  /* 0x0000001105117210 */ /* 0x000fc60007f7e0ff */
[----:B------:R-:W-:Y:S04]  /*261c0*/  STL [R1+0xb34], R20 ;  /* 0x000b341401007387 */ /* 0x000fe80000100800 */
[----:B0-----:R-:W4:Y:S04]  /*261d0*/  LDL.LU R11, [R1+0xba8] ;  /* 0x000ba800010b7983 */ /* 0x001f280000300800 */
[----:B------:R-:W-:Y:S01]  /*261e0*/  STL [R1+0xb40], R19 ;  /* 0x000b401301007387 */ /* 0x000fe20000100800 */
[----:B-----5:R-:W-:Y:S01]  /*261f0*/  IMAD.X R10, R8, 0x1, R10, P4 ;  /* 0x00000001080a7824 */ /* 0x020fe200020e060a */
[----:B------:R-:W-:-:S04]  /*26200*/  IADD3 R16, P4, PT, R5, R16, RZ ;  /* 0x0000001005107210 */ /* 0x000fc80007f9e0ff */
[----:B------:R0:W-:Y:S01]  /*26210*/  STL [R1+0xcdc], R10 ;  /* 0x000cdc0a01007387 */ /* 0x0001e20000100800 */
[----:B------:R-:W-:-:S03]  /*26220*/  IMAD.X R15, R8, 0x1, R15, P5 ;  /* 0x00000001080f7824 */ /* 0x000fc600028e060f */
[----:B------:R-:W-:Y:S04]  /*26230*/  STL [R1+0xb38], R18 ;  /* 0x000b381201007387 */ /* 0x000fe80000100800 */
[----:B0-----:R-:W5:Y:S04]  /*26240*/  LDL.LU R10, [R1+0xcd0] ;  /* 0x000cd000010a7983 */ /* 0x001f680000300800 */
[----:B------:R-:W-:Y:S01]  /*26250*/  STL [R1+0xcd8], R17 ;  /* 0x000cd81101007387 */ /* 0x000fe20000100800 */
[----:B------:R-:W-:-:S05]  /*26260*/  IADD3 R13, P5, PT, R5, R13, RZ ;  /* 0x0000000d050d7210 */ /* 0x000fca0007fbe0ff */
[----:B------:R0:W-:Y:S04]  /*26270*/  STL [R1+0xb2c], R13 ;  /* 0x000b2c0d01007387 */ /* 0x0001e80000100800 */
[----:B------:R-:W-:Y:S04]  /*26280*/  STL [R1+0xd44], R16 ;  /* 0x000d441001007387 */ /* 0x000fe80000100800 */
[----:B0-----:R-:W5:Y:S04]  /*26290*/  LDL.LU R13, [R1+0xcd4] ;  /* 0x000cd400010d7983 */ /* 0x001f680000300800 */
[----:B------:R-:W-:Y:S01]  /*262a0*/  STL [R1+0xd3c], R15 ;  /* 0x000d3c0f01007387 */ /* 0x000fe20000100800 */
[----:B--2---:R-:W-:-:S05]  /*262b0*/  IMAD.X R7, R8, 0x1, R7, P6 ;  /* 0x0000000108077824 */ /* 0x004fca00030e0607 */
[----:B------:R0:W-:Y:S04]  /*262c0*/  STL [R1+0xb30], R7 ;  /* 0x000b300701007387 */ /* 0x0001e80000100800 */
[----:B0-----:R-:W2:Y:S04]  /*262d0*/  LDL.LU R7, [R1+0xd50] ;  /* 0x000d500001077983 */ /* 0x001ea80000300800 */
[----:B------:R-:W2:Y:S04]  /*262e0*/  LDL.LU R36, [R1+0xd38] ;  /* 0x000d380001247983 */ /* 0x000ea80000300800 */
[----:B------:R-:W2:Y:S04]  /*262f0*/  LDL.LU R35, [R1+0xb1c] ;  /* 0x000b1c0001237983 */ /* 0x000ea80000300800 */
[----:B------:R-:W2:Y:S01]  /*26300*/  LDL.LU R34, [R1+0xb28] ;  /* 0x000b280001227983 */ /* 0x000ea20000300800 */
[----:B---3--:R-:W-:-:S05]  /*26310*/  IADD3 R12, P6, PT, R5, R12, RZ ;  /* 0x0000000c050c7210 */ /* 0x008fca0007fde0ff */
        /* <DEDUP_REMOVED lines=17> */
[----:B------:R-:W3:Y:S04]  /*26430*/  LDL.LU R18, [R1+0xbbc] ;  /* 0x000bbc0001127983 */ /* 0x000ee80000300800 */
[----:B------:R-:W3:Y:S01]  /*26440*/  LDL.LU R17, [R1+0xb08] ;  /* 0x000b080001117983 */ /* 0x000ee20000300800 */
[----:B----4-:R-:W-:-:S05]  /*26450*/  IMAD.X R11, R8, 0x1, R11, P1 ;  /* 0x00000001080b7824 */ /* 0x010fca00008e060b */
[----:B------:R0:W-:Y:S04]  /*26460*/  STL [R1+0xba8], R11 ;  /* 0x000ba80b01007387 */ /* 0x0001e80000100800 */
[----:B0-----:R-:W4:Y:S04]  /*26470*/  LDL.LU R11, [R1+0xcb8] ;  /* 0x000cb800010b7983 */ /* 0x001f280000300800 */
[----:B------:R-:W4:Y:S04]  /*26480*/  LDL.LU R16, [R1+0xcbc] ;  /* 0x000cbc0001107983 */ /* 0x000f280000300800 */
[----:B------:R-:W4:Y:S01]  /*26490*/  LDL.LU R15, [R1+0xd64] ;  /* 0x000d6400010f7983 */ /* 0x000f220000300800 */
[----:B-----5:R-:W-:-:S05]  /*264a0*/  IADD3 R10, P1, PT, R5, R10, RZ ;  /* 0x0000000a050a7210 */ /* 0x020fca0007f3e0ff */
[----:B------:R0:W-:Y:S04]  /*264b0*/  STL [R1+0xcd0], R10 ;  /* 0x000cd00a01007387 */ /* 0x0001e80000100800 */
[----:B0-----:R-:W5:Y:S01]  /*264c0*/  LDL.LU R10, [R1+0xd5c] ;  /* 0x000d5c00010a7983 */ /* 0x001f620000300800 */
[----:B------:R-:W-:-:S05]  /*264d0*/  IMAD.X R13, R8, 0x1, R13, P3 ;  /* 0x00000001080d7824 */ /* 0x000fca00018e060d */
[----:B------:R0:W-:Y:S04]  /*264e0*/  STL [R1+0xcd4], R13 ;  /* 0x000cd40d01007387 */ /* 0x0001e80000100800 */
[----:B0-----:R-:W5:Y:S01]  /*264f0*/  LDL.LU R13, [R1+0xaec] ;  /* 0x000aec00010d7983 */ /* 0x001f620000300800 */
[----:B--2---:R-:W-:-:S05]  /*26500*/  IADD3 R7, P3, PT, R5, R7, RZ ;  /* 0x0000000705077210 */ /* 0x004fca0007f7e0ff */
[----:B------:R0:W-:Y:S04]  /*26510*/  STL [R1+0xd50], R7 ;  /* 0x000d500701007387 */ /* 0x0001e80000100800 */
[----:B0-----:R-:W2:Y:S01]  /*26520*/  LDL.LU R7, [R1+0xaf0] ;  /* 0x000af00001077983 */ /* 0x001ea20000300800 */
[C---:B------:R-:W-:Y:S01]  /*26530*/  IMAD.X R36, R8.reuse, 0x1, R36, P4 ;  /* 0x0000000108247824 */ /* 0x040fe200020e0624 */
[----:B------:R-:W-:Y:S01]  /*26540*/  IADD3 R35, P4, PT, R5, R35, RZ ;  /* 0x0000002305237210 */ /* 0x000fe20007f9e0ff */
[----:B------:R-:W-:-:S03]  /*26550*/  IMAD.X R34, R8, 0x1, R34, P5 ;  /* 0x0000000108227824 */ /* 0x000fc600028e0622 */
[----:B------:R-:W-:Y:S04]  /*26560*/  STL [R1+0xd38], R36 ;  /* 0x000d382401007387 */ /* 0x000fe80000100800 */
[----:B------:R-:W-:Y:S01]  /*26570*/  STL [R1+0xb1c], R35 ;  /* 0x000b1c2301007387 */ /* 0x000fe20000100800 */
[----:B---3--:R-:W-:-:S03]  /*26580*/  IADD3 R33, P5, PT, R5, R33, RZ ;  /* 0x0000002105217210 */ /* 0x008fc60007fbe0ff */
        /* <DEDUP_REMOVED lines=28> */
[----:B------:R-:W-:Y:S01]  /*26750*/  IMAD.X R12, R8, 0x1, R12, P3 ;  /* 0x00000001080c7824 */ /* 0x000fe200018e060c */
[----:B------:R-:W-:-:S04]  /*26760*/  IADD3 R18, P3, PT, R5, R18, RZ ;  /* 0x0000001205127210 */ /* 0x000fc80007f7e0ff */
[----:B------:R0:W-:Y:S01]  /*26770*/  STL [R1+0xb10], R12 ;  /* 0x000b100c01007387 */ /* 0x0001e20000100800 */
[----:B------:R-:W-:-:S03]  /*26780*/  IMAD.X R17, R8, 0x1, R17, P4 ;  /* 0x0000000108117824 */ /* 0x000fc600020e0611 */
[----:B------:R-:W-:Y:S04]  /*26790*/  STL [R1+0xd48], R20 ;  /* 0x000d481401007387 */ /* 0x000fe80000100800 */
[----:B0-----:R-:W3:Y:S04]  /*267a0*/  LDL.LU R12, [R1+0xae4] ;  /* 0x000ae400010c7983 */ /* 0x001ee80000300800 */
[----:B------:R-:W-:Y:S01]  /*267b0*/  STL [R1+0xaf4], R19 ;  /* 0x000af41301007387 */ /* 0x000fe20000100800 */
[----:B----4-:R-:W-:Y:S01]  /*267c0*/  IADD3 R11, P4, PT, R5, R11, RZ ;  /* 0x0000000b050b7210 */ /* 0x010fe20007f9e0ff */
[----:B------:R-:W-:-:S04]  /*267d0*/  IMAD.X R16, R8, 0x1, R16, P5 ;  /* 0x0000000108107824 */ /* 0x000fc800028e0610 */
[----:B------:R0:W-:Y:S01]  /*267e0*/  STL [R1+0xcb8], R11 ;  /* 0x000cb80b01007387 */ /* 0x0001e20000100800 */
[----:B------:R-:W-:-:S03]  /*267f0*/  IADD3 R15, P5, PT, R5, R15, RZ ;  /* 0x0000000f050f7210 */ /* 0x000fc60007fbe0ff */
[----:B------:R-:W-:Y:S04]  /*26800*/  STL [R1+0xbbc], R18 ;  /* 0x000bbc1201007387 */ /* 0x000fe80000100800 */
[----:B0-----:R-:W4:Y:S04]  /*26810*/  LDL.LU R11, [R1+0xbb8] ;  /* 0x000bb800010b7983 */ /* 0x001f280000300800 */
[----:B------:R-:W-:Y:S01]  /*26820*/  STL [R1+0xb08], R17 ;  /* 0x000b081101007387 */ /* 0x000fe20000100800 */
[----:B-----5:R-:W-:-:S05]  /*26830*/  IMAD.X R10, R8, 0x1, R10, P6 ;  /* 0x00000001080a7824 */ /* 0x020fca00030e060a */
[----:B------:R0:W-:Y:S04]  /*26840*/  STL [R1+0xd5c], R10 ;  /* 0x000d5c0a01007387 */ /* 0x0001e80000100800 */
[----:B------:R-:W-:Y:S04]  /*26850*/  STL [R1+0xcbc], R16 ;  /* 0x000cbc1001007387 */ /* 0x000fe80000100800 */
[----:B0-----:R-:W5:Y:S04]  /*26860*/  LDL.LU R10, [R1+0xcb0] ;  /* 0x000cb000010a7983 */ /* 0x001f680000300800 */
[----:B------:R-:W-:Y:S01]  /*26870*/  STL [R1+0xd64], R15 ;  /* 0x000d640f01007387 */ /* 0x000fe20000100800 */
[----:B------:R-:W-:-:S05]  /*26880*/  IADD3 R13, P6, PT, R5, R13, RZ ;  /* 0x0000000d050d7210 */ /* 0x000fca0007fde0ff */
[----:B------:R0:W-:Y:S04]  /*26890*/  STL [R1+0xaec], R13 ;  /* 0x000aec0d01007387 */ /* 0x0001e80000100800 */
[----:B0-----:R-:W5:Y:S04]  /*268a0*/  LDL.LU R13, [R1+0xcb4] ;  /* 0x000cb400010d7983 */ /* 0x001f680000300800 */
[----:B------:R-:W5:Y:S04]  /*268b0*/  LDL.LU R36, [R1+0xd70] ;  /* 0x000d700001247983 */ /* 0x000f680000300800 */
[----:B------:R-:W5:Y:S04]  /*268c0*/  LDL.LU R35, [R1+0xd58] ;  /* 0x000d580001237983 */ /* 0x000f680000300800 */
[----:B------:R-:W5:Y:S01]  /*268d0*/  LDL.LU R34, [R1+0xadc] ;  /* 0x000adc0001227983 */ /* 0x000f620000300800 */
[----:B--2---:R-:W-:-:S05]  /*268e0*/  IMAD.X R7, R8, 0x1, R7, P1 ;  /* 0x0000000108077824 */ /* 0x004fca00008e0607 */
        /* <DEDUP_REMOVED lines=17> */
[----:B------:R-:W2:Y:S04]  /*26a00*/  LDL.LU R18, [R1+0xad0] ;  /* 0x000ad00001127983 */ /* 0x000ea80000300800 */
[----:B------:R-:W2:Y:S01]  /*26a10*/  LDL.LU R17, [R1+0xbcc] ;  /* 0x000bcc0001117983 */ /* 0x000ea20000300800 */
[----:B---3--:R-:W-:-:S05]  /*26a20*/  IADD3 R12, P1, PT, R5, R12, RZ ;  /* 0x0000000c050c7210 */ /* 0x008fca0007f3e0ff */
[----:B------:R0:W-:Y:S04]  /*26a30*/  STL [R1+0xae4], R12 ;  /* 0x000ae40c01007387 */ /* 0x0001e80000100800 */
[----:B0-----:R-:W3:Y:S04]  /*26a40*/  LDL.LU R12, [R1+0xac8] ;  /* 0x000ac800010c7983 */ /* 0x001ee80000300800 */
[----:B------:R-:W3:Y:S04]  /*26a50*/  LDL.LU R16, [R1+0xc98] ;  /* 0x000c980001107983 */ /* 0x000ee80000300800 */
[----:B------:R-:W3:Y:S01]  /*26a60*/  LDL.LU R15, [R1+0xc9c] ;  /* 0x000c9c00010f7983 */ /* 0x000ee20000300800 */
[----:B----4-:R-:W-:-:S05]  /*26a70*/  IMAD.X R11, R8, 0x1, R11, P3 ;  /* 0x00000001080b7824 */ /* 0x010fca00018e060b */
[----:B------:R0:W-:Y:S04]  /*26a80*/  STL [R1+0xbb8], R11 ;  /* 0x000bb80b01007387 */ /* 0x0001e80000100800 */
[----:B0-----:R-:W4:Y:S01]  /*26a90*/  LDL.LU R11, [R1+0xd90] ;  /* 0x000d9000010b7983 */ /* 0x001f220000300800 */
[----:B-----5:R-:W-:-:S05]  /*26aa0*/  IADD3 R10, P3, PT, R5, R10, RZ ;  /* 0x0000000a050a7210 */ /* 0x020fca0007f7e0ff */
[----:B------:R0:W-:Y:S04]  /*26ab0*/  STL [R1+0xcb0], R10 ;  /* 0x000cb00a01007387 */ /* 0x0001e80000100800 */
[----:B0-----:R-:W5:Y:S01]  /*26ac0*/  LDL.LU R10, [R1+0xd7c] ;  /* 0x000d7c00010a7983 */ /* 0x001f620000300800 */
[----:B------:R-:W-:Y:S01]  /*26ad0*/  IMAD.X R13, R8, 0x1, R13, P4 ;  /* 0x00000001080d7824 */ /* 0x000fe200020e060d */
[----:B------:R-:W-:-:S04]  /*26ae0*/  IADD3 R36, P4, PT, R5, R36, RZ ;  /* 0x0000002405247210 */ /* 0x000fc80007f9e0ff */
[----:B------:R0:W-:Y:S01]  /*26af0*/  STL [R1+0xcb4], R13 ;  /* 0x000cb40d01007387 */ /* 0x0001e20000100800 */
[C---:B------:R-:W-:Y:S01]  /*26b00*/  IMAD.X R35, R8.reuse, 0x1, R35, P5 ;  /* 0x0000000108237824 */ /* 0x040fe200028e0623 */
[C---:B------:R-:W-:Y:S02]  /*26b10*/  IADD3 R34, P5, PT, R5.reuse, R34, RZ ;  /* 0x0000002205227210 */ /* 0x040fe40007fbe0ff */
[----:B0-----:R-:W5:Y:S04]  /*26b20*/  LDL.LU R13, [R1+0xabc] ;  /* 0x000abc00010d7983 */ /* 0x001f680000300800 */
[----:B------:R-:W-:Y:S04]  /*26b30*/  STL [R1+0xd70], R36 ;  /* 0x000d702401007387 */ /* 0x000fe80000100800 */
[----:B------:R-:W-:Y:S04]  /*26b40*/  STL [R1+0xd58], R35 ;  /* 0x000d582301007387 */ /* 0x000fe80000100800 */
[----:B------:R-:W-:Y:S01]  /*26b50*/  STL [R1+0xadc], R34 ;  /* 0x000adc2201007387 */ /* 0x000fe20000100800 */
[----:B--2---:R-:W-:Y:S01]  /*26b60*/  IMAD.X R33, R8, 0x1, R33, P6 ;  /* 0x0000000108217824 */ /* 0x004fe200030e0621 */
[----:B------:R-:W-:-:S04]  /*26b70*/  IADD3 R32, P6, PT, R5, R32, RZ ;  /* 0x0000002005207210 */ /* 0x000fc80007fde0ff */
        /* <DEDUP_REMOVED lines=24> */
[C---:B------:R-:W-:Y:S01]  /*26d00*/  IMAD.X R19, R8.reuse, 0x1, R19, P3 ;  /* 0x0000000108137824 */ /* 0x040fe200018e0613 */
[C---:B------:R-:W-:Y:S01]  /*26d10*/  IADD3 R7, P3, PT, R5.reuse, R7, RZ ;  /* 0x0000000705077210 */ /* 0x040fe20007f7e0ff */
[----:B------:R-:W-:Y:S04]  /*26d20*/  STL [R1+0xca4], R21 ;  /* 0x000ca41501007387 */ /* 0x000fe80000100800 */
[----:B------:R0:W-:Y:S04]  /*26d30*/  STL [R1+0xac4], R7 ;  /* 0x000ac40701007387 */ /* 0x0001e80000100800 */
[----:B------:R-:W-:Y:S04]  /*26d40*/  STL [R1+0xd80], R20 ;  /* 0x000d801401007387 */ /* 0x000fe80000100800 */
[----:B0-----:R-:W2:Y:S01]  /*26d50*/  LDL.LU R7, [R1+0xac0] ;  /* 0x000ac00001077983 */ /* 0x001ea20000300800 */
[----:B------:R-:W-:Y:S01]  /*26d60*/  IMAD.X R18, R8, 0x1, R18, P4 ;  /* 0x0000000108127824 */ /* 0x000fe200020e0612 */
[----:B------:R-:W-:-:S02]  /*26d70*/  IADD3 R17, P4, PT, R5, R17, RZ ;  /* 0x0000001105117210 */ /* 0x000fc40007f9e0ff */
[----:B------:R-:W-:Y:S01]  /*26d80*/  STL [R1+0xd68], R19 ;  /* 0x000d681301007387 */ /* 0x000fe20000100800 */
[----:B---3--:R-:W-:Y:S01]  /*26d90*/  IMAD.X R12, R8, 0x1, R12, P5 ;  /* 0x00000001080c7824 */ /* 0x008fe200028e060c */
[----:B------:R-:W-:-:S04]  /*26da0*/  IADD3 R16, P5, PT, R5, R16, RZ ;  /* 0x0000001005107210 */ /* 0x000fc80007fbe0ff */
[----:B------:R0:W-:Y:S01]  /*26db0*/  STL [R1+0xac8], R12 ;  /* 0x000ac80c01007387 */ /* 0x0001e20000100800 */
[----:B------:R-:W-:-:S03]  /*26dc0*/  IMAD.X R15, R8, 0x1, R15, P6 ;  /* 0x00000001080f7824 */ /* 0x000fc600030e060f */
[----:B------:R-:W-:Y:S04]  /*26dd0*/  STL [R1+0xad0], R18 ;  /* 0x000ad01201007387 */ /* 0x000fe80000100800 */
[----:B0-----:R-:W3:Y:S04]  /*26de0*/  LDL.LU R12, [R1+0xab4] ;  /* 0x000ab400010c7983 */ /* 0x001ee80000300800 */
[----:B------:R-:W-:Y:S01]  /*26df0*/  STL [R1+0xbcc], R17 ;  /* 0x000bcc1101007387 */ /* 0x000fe20000100800 */
[----:B----4-:R-:W-:-:S05]  /*26e00*/  IADD3 R11, P6, PT, R5, R11, RZ ;  /* 0x0000000b050b7210 */ /* 0x010fca0007fde0ff */
[----:B------:R0:W-:Y:S04]  /*26e10*/  STL [R1+0xd90], R11 ;  /* 0x000d900b01007387 */ /* 0x0001e80000100800 */
[----:B------:R-:W-:Y:S04]  /*26e20*/  STL [R1+0xc98], R16 ;  /* 0x000c981001007387 */ /* 0x000fe80000100800 */
[----:B0-----:R-:W4:Y:S04]  /*26e30*/  LDL.LU R11, [R1+0xbc8] ;  /* 0x000bc800010b7983 */ /* 0x001f280000300800 */
[----:B------:R-:W-:Y:S01]  /*26e40*/  STL [R1+0xc9c], R15 ;  /* 0x000c9c0f01007387 */ /* 0x000fe20000100800 */
[----:B-----5:R-:W-:-:S05]  /*26e50*/  IMAD.X R10, R8, 0x1, R10, P1 ;  /* 0x00000001080a7824 */ /* 0x020fca00008e060a */
[----:B------:R0:W-:Y:S04]  /*26e60*/  STL [R1+0xd7c], R10 ;  /* 0x000d7c0a01007387 */ /* 0x0001e80000100800 */
[----:B0-----:R-:W5:Y:S04]  /*26e70*/  LDL.LU R10, [R1+0xc90] ;  /* 0x000c9000010a7983 */ /* 0x001f680000300800 */
[----:B------:R-:W5:Y:S04]  /*26e80*/  LDL.LU R36, [R1+0xc94] ;  /* 0x000c940001247983 */ /* 0x000f680000300800 */
[----:B------:R-:W5:Y:S01]  /*26e90*/  LDL.LU R35, [R1+0xd98] ;  /* 0x000d980001237983 */ /* 0x000f620000300800 */
[----:B------:R-:W-:-:S03]  /*26ea0*/  IADD3 R13, P1, PT, R5, R13, RZ ;  /* 0x0000000d050d7210 */ /* 0x000fc60007f3e0ff */
        /* <DEDUP_REMOVED lines=20> */
[----:B--2---:R-:W-:-:S05]  /*26ff0*/  IMAD.X R7, R8, 0x1, R7, P3 ;  /* 0x0000000108077824 */ /* 0x004fca00018e0607 */
[----:B------:R0:W-:Y:S04]  /*27000*/  STL [R1+0xac0], R7 ;  /* 0x000ac00701007387 */ /* 0x0001e80000100800 */
[----:B0-----:R-:W2:Y:S04]  /*27010*/  LDL.LU R7, [R1+0xbdc] ;  /* 0x000bdc0001077983 */ /* 0x001ea80000300800 */
[----:B------:R-:W2:Y:S04]  /*27020*/  LDL.LU R16, [R1+0xa98] ;  /* 0x000a980001107983 */ /* 0x000ea80000300800 */
[----:B------:R-:W2:Y:S01]  /*27030*/  LDL.LU R15, [R1+0xc78] ;  /* 0x000c7800010f7983 */ /* 0x000ea20000300800 */
[----:B---3--:R-:W-:-:S05]  /*27040*/  IADD3 R12, P3, PT, R5, R12, RZ ;  /* 0x0000000c050c7210 */ /* 0x008fca0007f7e0ff */
[----:B------:R0:W-:Y:S04]  /*27050*/  STL [R1+0xab4], R12 ;  /* 0x000ab40c01007387 */ /* 0x0001e80000100800 */
[----:B0-----:R-:W3:Y:S01]  /*27060*/  LDL.LU R12, [R1+0xc7c] ;  /* 0x000c7c00010c7983 */ /* 0x001ee20000300800 */
[----:B----4-:R-:W-:-:S05]  /*27070*/  IMAD.X R11, R8, 0x1, R11, P4 ;  /* 0x00000001080b7824 */ /* 0x010fca00020e060b */
[----:B------:R0:W-:Y:S04]  /*27080*/  STL [R1+0xbc8], R11 ;  /* 0x000bc80b01007387 */ /* 0x0001e80000100800 */
[----:B0-----:R-:W4:Y:S01]  /*27090*/  LDL.LU R11, [R1+0xdb0] ;  /* 0x000db000010b7983 */ /* 0x001f220000300800 */
[----:B-----5:R-:W-:Y:S01]  /*270a0*/  IADD3 R10, P4, PT, R5, R10, RZ ;  /* 0x0000000a050a7210 */ /* 0x020fe20007f9e0ff */
[----:B------:R-:W-:-:S04]  /*270b0*/  IMAD.X R36, R8, 0x1, R36, P5 ;  /* 0x0000000108247824 */ /* 0x000fc800028e0624 */
[----:B------:R0:W-:Y:S01]  /*270c0*/  STL [R1+0xc90], R10 ;  /* 0x000c900a01007387 */ /* 0x0001e20000100800 */
[C---:B------:R-:W-:Y:S01]  /*270d0*/  IADD3 R35, P5, PT, R5.reuse, R35, RZ ;  /* 0x0000002305237210 */ /* 0x040fe20007fbe0ff */
[----:B------:R-:W-:Y:S02]  /*270e0*/  IMAD.X R34, R8, 0x1, R34, P6 ;  /* 0x0000000108227824 */ /* 0x000fe400030e0622 */
[----:B0-----:R-:W5:Y:S01]  /*270f0*/  LDL.LU R10, [R1+0xd88] ;  /* 0x000d8800010a7983 */ /* 0x001f620000300800 */
        /* <DEDUP_REMOVED lines=33> */
[----:B------:R0:W-:Y:S01]  /*27310*/  STL [R1+0xd94], R13 ;  /* 0x000d940d01007387 */ /* 0x0001e20000100800 */
[----:B------:R-:W-:-:S03]  /*27320*/  IMAD.X R17, R8, 0x1, R17, P5 ;  /* 0x0000000108117824 */ /* 0x000fc600028e0611 */
[----:B------:R-:W-:Y:S04]  /*27330*/  STL [R1+0xc84], R20 ;  /* 0x000c841401007387 */ /* 0x000fe80000100800 */
[----:B0-----:R-:W5:Y:S04]  /*27340*/  LDL.LU R13, [R1+0xa8c] ;  /* 0x000a8c00010d7983 */ /* 0x001f680000300800 */
[----:B------:R-:W-:Y:S01]  /*27350*/  STL [R1+0xda0], R19 ;  /* 0x000da01301007387 */ /* 0x000fe20000100800 */
[----:B--2---:R-:W-:-:S05]  /*27360*/  IADD3 R7, P5, PT, R5, R7, RZ ;  /* 0x0000000705077210 */ /* 0x004fca0007fbe0ff */
[----:B------:R0:W-:Y:S04]  /*27370*/  STL [R1+0xbdc], R7 ;  /* 0x000bdc0701007387 */ /* 0x0001e80000100800 */
[----:B------:R-:W-:Y:S04]  /*27380*/  STL [R1+0xa94], R18 ;  /* 0x000a941201007387 */ /* 0x000fe80000100800 */
[----:B0-----:R-:W2:Y:S01]  /*27390*/  LDL.LU R7, [R1+0xa90] ;  /* 0x000a900001077983 */ /* 0x001ea20000300800 */
[----:B------:R-:W-:Y:S01]  /*273a0*/  IMAD.X R16, R8, 0x1, R16, P6 ;  /* 0x0000000108107824 */ /* 0x000fe200030e0610 */
[----:B------:R-:W-:-:S02]  /*273b0*/  IADD3 R15, P6, PT, R5, R15, RZ ;  /* 0x0000000f050f7210 */ /* 0x000fc40007fde0ff */
[----:B------:R-:W-:Y:S01]  /*273c0*/  STL [R1+0xaa0], R17 ;  /* 0x000aa01101007387 */ /* 0x000fe20000100800 */
[----:B---3--:R-:W-:-:S05]  /*273d0*/  IMAD.X R12, R8, 0x1, R12, P1 ;  /* 0x00000001080c7824 */ /* 0x008fca00008e060c */
[----:B------:R0:W-:Y:S04]  /*273e0*/  STL [R1+0xc7c], R12 ;  /* 0x000c7c0c01007387 */ /* 0x0001e80000100800 */
[----:B------:R-:W-:Y:S04]  /*273f0*/  STL [R1+0xa98], R16 ;  /* 0x000a981001007387 */ /* 0x000fe80000100800 */
[----:B0-----:R-:W3:Y:S04]  /*27400*/  LDL.LU R12, [R1+0xa84] ;  /* 0x000a8400010c7983 */ /* 0x001ee80000300800 */
[----:B------:R-:W-:Y:S01]  /*27410*/  STL [R1+0xc78], R15 ;  /* 0x000c780f01007387 */ /* 0x000fe20000100800 */
[----:B----4-:R-:W-:-:S05]  /*27420*/  IADD3 R11, P1, PT, R5, R11, RZ ;  /* 0x0000000b050b7210 */ /* 0x010fca0007f3e0ff */
[----:B------:R0:W-:Y:S04]  /*27430*/  STL [R1+0xdb0], R11 ;  /* 0x000db00b01007387 */ /* 0x0001e80000100800 */
[----:B0-----:R-:W4:Y:S04]  /*27440*/  LDL.LU R11, [R1+0xbd8] ;  /* 0x000bd800010b7983 */ /* 0x001f280000300800 */
[----:B------:R-:W4:Y:S04]  /*27450*/  LDL.LU R36, [R1+0xc70] ;  /* 0x000c700001247983 */ /* 0x000f280000300800 */
[----:B------:R-:W4:Y:S04]  /*27460*/  LDL.LU R35, [R1+0xc74] ;  /* 0x000c740001237983 */ /* 0x000f280000300800 */
[----:B------:R-:W4:Y:S01]  /*27470*/  LDL.LU R34, [R1+0xdac] ;  /* 0x000dac0001227983 */ /* 0x000f220000300800 */
[----:B-----5:R-:W-:-:S05]  /*27480*/  IMAD.X R10, R8, 0x1, R10, P3 ;  /* 0x00000001080a7824 */ /* 0x020fca00018e060a */
        /* <DEDUP_REMOVED lines=19> */
[----:B------:R-:W-:-:S05]  /*275c0*/  IADD3 R13, P3, PT, R5, R13, RZ ;  /* 0x0000000d050d7210 */ /* 0x000fca0007f7e0ff */
[----:B------:R0:W-:Y:S04]  /*275d0*/  STL [R1+0xa8c], R13 ;  /* 0x000a8c0d01007387 */ /* 0x0001e80000100800 */
[----:B0-----:R-:W5:Y:S04]  /*275e0*/  LDL.LU R13, [R1+0xa70] ;  /* 0x000a7000010d7983 */ /* 0x001f680000300800 */
[----:B------:R-:W5:Y:S04]  /*275f0*/  LDL.LU R16, [R1+0xbec] ;  /* 0x000bec0001107983 */ /* 0x000f680000300800 */
[----:B------:R-:W5:Y:S01]  /*27600*/  LDL.LU R15, [R1+0xa68] ;  /* 0x000a6800010f7983 */ /* 0x000f620000300800 */
[----:B--2---:R-:W-:-:S05]  /*27610*/  IMAD.X R7, R8, 0x1, R7, P4 ;  /* 0x0000000108077824 */ /* 0x004fca00020e0607 */
[----:B------:R0:W-:Y:S04]  /*27620*/  STL [R1+0xa90], R7 ;  /* 0x000a900701007387 */ /* 0x0001e80000100800 */
[----:B0-----:R-:W2:Y:S01]  /*27630*/  LDL.LU R7, [R1+0xc58] ;  /* 0x000c580001077983 */ /* 0x001ea20000300800 */
[----:B---3--:R-:W-:-:S05]  /*27640*/  IADD3 R12, P4, PT, R5, R12, RZ ;  /* 0x0000000c050c7210 */ /* 0x008fca0007f9e0ff */
[----:B------:R0:W-:Y:S04]  /*27650*/  STL [R1+0xa84], R12 ;  /* 0x000a840c01007387 */ /* 0x0001e80000100800 */
[----:B0-----:R-:W3:Y:S01]  /*27660*/  LDL.LU R12, [R1+0xc5c] ;  /* 0x000c5c00010c7983 */ /* 0x001ee20000300800 */
[----:B----4-:R-:W-:Y:S01]  /*27670*/  IMAD.X R11, R8, 0x1, R11, P5 ;  /* 0x00000001080b7824 */ /* 0x010fe200028e060b */
[----:B------:R-:W-:-:S04]  /*27680*/  IADD3 R36, P5, PT, R5, R36, RZ ;  /* 0x0000002405247210 */ /* 0x000fc80007fbe0ff */
[----:B------:R0:W-:Y:S01]  /*27690*/  STL [R1+0xbd8], R11 ;  /* 0x000bd80b01007387 */ /* 0x0001e20000100800 */
[C---:B------:R-:W-:Y:S01]  /*276a0*/  IMAD.X R35, R8.reuse, 0x1, R35, P6 ;  /* 0x0000000108237824 */ /* 0x040fe200030e0623 */
[----:B------:R-:W-:Y:S02]  /*276b0*/  IADD3 R34, P6, PT, R5, R34, RZ ;  /* 0x0000002205227210 */ /* 0x000fe40007fde0ff */
[----:B0-----:R-:W4:Y:S04]  /*276c0*/  LDL.LU R11, [R1+0xdbc] ;  /* 0x000dbc00010b7983 */ /* 0x001f280000300800 */
[----:B------:R-:W-:Y:S01]  /*276d0*/  STL [R1+0xc70], R36 ;  /* 0x000c702401007387 */ /* 0x000fe20000100800 */
[----:B-----5:R-:W-:-:S03]  /*276e0*/  IMAD.X R33, R8, 0x1, R33, P1 ;  /* 0x0000000108217824 */ /* 0x020fc600008e0621 */
        /* <DEDUP_REMOVED lines=34> */
[----:B0-----:R-:W5:Y:S04]  /*27910*/  LDL.LU R10, [R1+0xdb4] ;  /* 0x000db400010a7983 */ /* 0x001f680000300800 */
[----:B------:R-:W-:Y:S01]  /*27920*/  STL [R1+0xc64], R19 ;  /* 0x000c641301007387 */ /* 0x000fe20000100800 */
[----:B------:R-:W-:Y:S01]  /*27930*/  IMAD.X R13, R8, 0x1, R13, P6 ;  /* 0x00000001080d7824 */ /* 0x000fe200030e060d */
[----:B------:R-:W-:-:S04]  /*27940*/  IADD3 R16, P6, PT, R5, R16, RZ ;  /* 0x0000001005107210 */ /* 0x000fc80007fde0ff */
        /* <DEDUP_REMOVED lines=8> */
[----:B0-----:R-:W2:Y:S04]  /*279d0*/  LDL.LU R7, [R1+0xa60] ;  /* 0x000a600001077983 */ /* 0x001ea80000300800 */
[----:B------:R-:W-:Y:S01]  /*279e0*/  STL [R1+0xa68], R15 ;  /* 0x000a680f01007387 */ /* 0x000fe20000100800 */
[----:B---3--:R-:W-:-:S05]  /*279f0*/  IMAD.X R12, R8, 0x1, R12, P3 ;  /* 0x00000001080c7824 */ /* 0x008fca00018e060c */
[----:B------:R0:W-:Y:S04]  /*27a00*/  STL [R1+0xc5c], R12 ;  /* 0x000c5c0c01007387 */ /* 0x0001e80000100800 */
[----:B0-----:R-:W3:Y:S04]  /*27a10*/  LDL.LU R12, [R1+0xa54] ;  /* 0x000a5400010c7983 */ /* 0x001ee80000300800 */
[----:B------:R-:W3:Y:S04]  /*27a20*/  LDL.LU R36, [R1+0xbe8] ;  /* 0x000be80001247983 */ /* 0x000ee80000300800 */
[----:B------:R-:W3:Y:S04]  /*27a30*/  LDL.LU R35, [R1+0xc4c] ;  /* 0x000c4c0001237983 */ /* 0x000ee80000300800 */
[----:B------:R-:W3:Y:S01]  /*27a40*/  LDL.LU R34, [R1+0xc54] ;  /* 0x000c540001227983 */ /* 0x000ee20000300800 */
[----:B----4-:R-:W-:-:S05]  /*27a50*/  IADD3 R11, P3, PT, R5, R11, RZ ;  /* 0x0000000b050b7210 */ /* 0x010fca0007f7e0ff */
        /* <DEDUP_REMOVED lines=19> */
[----:B-----5:R-:W-:-:S05]  /*27b90*/  IMAD.X R10, R8, 0x1, R10, P4 ;  /* 0x00000001080a7824 */ /* 0x020fca00020e060a */
[----:B------:R0:W-:Y:S04]  /*27ba0*/  STL [R1+0xdb4], R10 ;  /* 0x000db40a01007387 */ /* 0x0001e80000100800 */
[----:B0-----:R-:W5:Y:S04]  /*27bb0*/  LDL.LU R10, [R1+0x234] ;  /* 0x00023400010a7983 */ /* 0x001f680000300800 */
[----:B------:R-:W5:Y:S04]  /*27bc0*/  LDL.LU R16, [R1+0x240] ;  /* 0x0002400001107983 */ /* 0x000f680000300800 */
[----:B------:R-:W5:Y:S01]  /*27bd0*/  LDL.LU R15, [R1+0xbf8] ;  /* 0x000bf800010f7983 */ /* 0x000f620000300800 */
[----:B------:R-:W-:-:S05]  /*27be0*/  IADD3 R13, P4, PT, R5, R13, RZ ;  /* 0x0000000d050d7210 */ /* 0x000fca0007f9e0ff */
[----:B------:R0:W-:Y:S04]  /*27bf0*/  STL [R1+0xa5c], R13 ;  /* 0x000a5c0d01007387 */ /* 0x0001e80000100800 */
[----:B0-----:R-:W5:Y:S01]  /*27c00*/  LDL.LU R13, [R1+0x238] ;  /* 0x00023800010d7983 */ /* 0x001f620000300800 */
[----:B--2---:R-:W-:-:S05]  /*27c10*/  IMAD.X R7, R8, 0x1, R7, P5 ;  /* 0x0000000108077824 */ /* 0x004fca00028e0607 */
[----:B------:R0:W-:Y:S04]  /*27c20*/  STL [R1+0xa60], R7 ;  /* 0x000a600701007387 */ /* 0x0001e80000100800 */
[----:B0-----:R-:W2:Y:S01]  /*27c30*/  LDL.LU R7, [R1+0xc1c] ;  /* 0x000c1c0001077983 */ /* 0x001ea20000300800 */
[----:B---3--:R-:W-:Y:S01]  /*27c40*/  IADD3 R12, P5, PT, R5, R12, RZ ;  /* 0x0000000c050c7210 */ /* 0x008fe20007fbe0ff */
[----:B------:R-:W-:-:S04]  /*27c50*/  IMAD.X R36, R8, 0x1, R36, P6 ;  /* 0x0000000108247824 */ /* 0x000fc800030e0624 */
[----:B------:R0:W-:Y:S01]  /*27c60*/  STL [R1+0xa54], R12 ;  /* 0x000a540c01007387 */ /* 0x0001e20000100800 */
[C---:B------:R-:W-:Y:S01]  /*27c70*/  IADD3 R35, P6, PT, R5.reuse, R35, RZ ;  /* 0x0000002305237210 */ /* 0x040fe20007fde0ff */
[----:B------:R-:W-:Y:S02]  /*27c80*/  IMAD.X R34, R8, 0x1, R34, P1 ;  /* 0x0000000108227824 */ /* 0x000fe400008e0622 */
[----:B0-----:R-:W3:Y:S04]  /*27c90*/  LDL.LU R12, [R1+0xc28] ;  /* 0x000c2800010c7983 */ /* 0x001ee80000300800 */
[----:B------:R-:W-:Y:S01]  /*27ca0*/  STL [R1+0xbe8], R36 ;  /* 0x000be82401007387 */ /* 0x000fe20000100800 */
[----:B----4-:R-:W-:-:S03]  /*27cb0*/  IADD3 R33, P1, PT, R5, R33, RZ ;  /* 0x0000002105217210 */ /* 0x010fc60007f3e0ff */
        /* <DEDUP_REMOVED lines=34> */
[----:B0-----:R-:W4:Y:S04]  /*27ee0*/  LDL.LU R11, [R1+0x228] ;  /* 0x00022800010b7983 */ /* 0x001f280000300800 */
[----:B------:R-:W-:Y:S01]  /*27ef0*/  STL [R1+0xc2c], R19 ;  /* 0x000c2c1301007387 */ /* 0x000fe20000100800 */
[----:B-----5:R-:W-:Y:S01]  /*27f00*/  IADD3 R10, P6, PT, R5, R10, RZ ;  /* 0x0000000a050a7210 */ /* 0x020fe20007fde0ff */
[----:B------:R-:W-:-:S04]  /*27f10*/  IMAD.X R16, R8, 0x1, R16, P1 ;  /* 0x0000000108107824 */ /* 0x000fc800008e0610 */
[----:B------:R0:W-:Y:S01]  /*27f20*/  STL [R1+0x234], R10 ;  /* 0x0002340a01007387 */ /* 0x0001e20000100800 */
[----:B------:R-:W-:-:S03]  /*27f30*/  IADD3 R15, P1, PT, R5, R15, RZ ;  /* 0x0000000f050f7210 */ /* 0x000fc60007f3e0ff */
[----:B------:R-:W-:Y:S04]  /*27f40*/  STL [R1+0xc24], R18 ;  /* 0x000c241201007387 */ /* 0x000fe80000100800 */
[----:B0-----:R-:W5:Y:S04]  /*27f50*/  LDL.LU R10, [R1+0xc20] ;  /* 0x000c2000010a7983 */ /* 0x001f680000300800 */
[----:B------:R-:W-:Y:S04]  /*27f60*/  STL [R1+0xc30], R17 ;  /* 0x000c301101007387 */ /* 0x000fe80000100800 */
[----:B------:R0:W-:Y:S01]  /*27f70*/  STL [R1+0xbf8], R15 ;  /* 0x000bf80f01007387 */ /* 0x0001e20000100800 */
[----:B------:R-:W-:-:S03]  /*27f80*/  IMAD.X R13, R8, 0x1, R13, P3 ;  /* 0x00000001080d7824 */ /* 0x000fc600018e060d */
[----:B------:R-:W-:Y:S04]  /*27f90*/  STL [R1+0x240], R16 ;  /* 0x0002401001007387 */ /* 0x000fe80000100800 */
[----:B0-----:R-:W5:Y:S01]  /*27fa0*/  LDL.LU R15, [R1+0x230] ;  /* 0x00023000010f7983 */ /* 0x001f620000300800 */
[----:B--2---:R-:W-:-:S05]  /*27fb0*/  IADD3 R7, P3, PT, R5, R7, RZ ;  /* 0x0000000705077210 */ /* 0x004fca0007f7e0ff */
[----:B------:R0:W-:Y:S04]  /*27fc0*/  STL [R1+0xc1c], R7 ;  /* 0x000c1c0701007387 */ /* 0x0001e80000100800 */
[----:B------:R1:W-:Y:S04]  /*27fd0*/  STL [R1+0x238], R13 ;  /* 0x0002380d01007387 */ /* 0x0003e80000100800 */
[----:B0-----:R-:W2:Y:S04]  /*27fe0*/  LDL.LU R7, [R1+0x220] ;  /* 0x0002200001077983 */ /* 0x001ea80000300800 */
[----:B------:R-:W2:Y:S04]  /*27ff0*/  LDL.LU R35, [R1+0x22c] ;  /* 0x00022c0001237983 */ /* 0x000ea80000300800 */
[----:B------:R-:W2:Y:S04]  /*28000*/  LDL.LU R34, [R1+0x218] ;  /* 0x0002180001227983 */ /* 0x000ea80000300800 */
[----:B------:R-:W2:Y:S01]  /*28010*/  LDL.LU R33, [R1+0xc18] ;  /* 0x000c180001217983 */ /* 0x000ea20000300800 */
[----:B---3--:R-:W-:-:S05]  /*28020*/  IMAD.X R12, R8, 0x1, R12, P4 ;  /* 0x00000001080c7824 */ /* 0x008fca00020e060c */
        /* <DEDUP_REMOVED lines=18> */
[----:B-1----:R-:W3:Y:S04]  /*28150*/  LDL.LU R13, [R1+0x1e4] ;  /* 0x0001e400010d7983 */ /* 0x002ee80000300800 */
[----:B0-----:R-:W3:Y:S01]  /*28160*/  LDL.LU R12, [R1+0x1dc] ;  /* 0x0001dc00010c7983 */ /* 0x001ee20000300800 */
[----:B----4-:R-:W-:-:S05]  /*28170*/  IADD3 R11, P4, PT, R5, R11, RZ ;  /* 0x0000000b050b7210 */ /* 0x010fca0007f9e0ff */
[----:B------:R0:W-:Y:S04]  /*28180*/  STL [R1+0x228], R11 ;  /* 0x0002280b01007387 */ /* 0x0001e80000100800 */
[----:B0-----:R-:W4:Y:S01]  /*28190*/  LDL.LU R11, [R1+0x1cc] ;  /* 0x0001cc00010b7983 */ /* 0x001f220000300800 */
[C---:B-----5:R-:W-:Y:S01]  /*281a0*/  IMAD.X R10, R8.reuse, 0x1, R10, P5 ;  /* 0x00000001080a7824 */ /* 0x060fe200028e060a */
[----:B------:R-:W0:Y:S04]  /*281b0*/  SYNCS.PHASECHK.TRANS64.TRYWAIT P5, [UR11], R6 ;  /* 0x00000006ff0075a7 */ /* 0x000e2800080a110b */
[----:B------:R1:W-:Y:S04]  /*281c0*/  STL [R1+0xc20], R10 ;  /* 0x000c200a01007387 */ /* 0x0003e80000100800 */
[----:B-1----:R-:W5:Y:S01]  /*281d0*/  LDL.LU R10, [R1+0x1c8] ;  /* 0x0001c800010a7983 */ /* 0x002f620000300800 */
[----:B------:R-:W-:-:S05]  /*281e0*/  IMAD.X R15, R8, 0x1, R15, P6 ;  /* 0x00000001080f7824 */ /* 0x000fca00030e060f */
[----:B------:R1:W-:Y:S04]  /*281f0*/  STL [R1+0x230], R15 ;  /* 0x0002300f01007387 */ /* 0x0003e80000100800 */
[----:B-1----:R-:W5:Y:S01]  /*28200*/  LDL.LU R15, [R1+0x1d4] ;  /* 0x0001d400010f7983 */ /* 0x002f620000300800 */
[----:B--2---:R-:W-:-:S05]  /*28210*/  IADD3 R7, P6, PT, R5, R7, RZ ;  /* 0x0000000705077210 */ /* 0x004fca0007fde0ff */
[----:B------:R1:W-:Y:S04]  /*28220*/  STL [R1+0x220], R7 ;  /* 0x0002200701007387 */ /* 0x0003e80000100800 */
[----:B-1----:R-:W2:Y:S01]  /*28230*/  LDL.LU R7, [R1+0x1c4] ;  /* 0x0001c40001077983 */ /* 0x002ea20000300800 */
[C---:B------:R-:W-:Y:S01]  /*28240*/  IMAD.X R35, R8.reuse, 0x1, R35, P1 ;  /* 0x0000000108237824 */ /* 0x040fe200008e0623 */
[----:B------:R-:W-:Y:S01]  /*28250*/  IADD3 R34, P1, PT, R5, R34, RZ ;  /* 0x0000002205227210 */ /* 0x000fe20007f3e0ff */
[----:B------:R-:W-:-:S03]  /*28260*/  IMAD.X R33, R8, 0x1, R33, P3 ;  /* 0x0000000108217824 */ /* 0x000fc600018e0621 */
        /* <DEDUP_REMOVED lines=15> */
[----:B------:R-:W-:Y:S01]  /*28360*/  IADD3 R24, P3, PT, R5, R24, RZ ;  /* 0x0000001805187210 */ /* 0x000fe20007f7e0ff */
        /* <DEDUP_REMOVED lines=14> */
[----:B------:R-:W-:Y:S04]  /*28450*/  STL [R1+0x1e8], R22 ;  /* 0x0001e81601007387 */ /* 0x000fe80000100800 */
[----:B------:R-:W-:Y:S01]  /*28460*/  STL [R1+0x1fc], R21 ;  /* 0x0001fc1501007387 */ /* 0x000fe20000100800 */
[C---:B------:R-:W-:Y:S02]  /*28470*/  IMAD.X R13, R8.reuse, 0x1, R13, P4 ;  /* 0x00000001080d7824 */ /* 0x040fe400020e060d */
[----:B------:R-:W-:Y:S01]  /*28480*/  IMAD.X R12, R8, 0x1, R12, P6 ;  /* 0x00000001080c7824 */ /* 0x000fe200030e060c */
[----:B------:R-:W-:Y:S04]  /*28490*/  STL [R1+0x1e0], R20 ;  /* 0x0001e01401007387 */ /* 0x000fe80000100800 */
[----:B------:R-:W-:Y:S04]  /*284a0*/  STL [R1+0x1f4], R19 ;  /* 0x0001f41301007387 */ /* 0x000fe80000100800 */
[----:B------:R-:W-:Y:S01]  /*284b0*/  STL [R1+0x1d8], R18 ;  /* 0x0001d81201007387 */ /* 0x000fe20000100800 */
[----:B------:R-:W-:-:S03]  /*284c0*/  PRMT R9, RZ, 0x7610, R9 ;  /* 0x00007610ff097816 */ /* 0x000fc60000000009 */
[----:B------:R-:W-:Y:S01]  /*284d0*/  STL [R1+0x1ec], R17 ;  /* 0x0001ec1101007387 */ /* 0x000fe20000100800 */
[----:B----4-:R-:W-:-:S03]  /*284e0*/  IMAD.X R11, R8, 0x1, R11, P3 ;  /* 0x00000001080b7824 */ /* 0x010fc600018e060b */
[----:B------:R1:W-:Y:S04]  /*284f0*/  STL [R1+0x1dc], R12 ;  /* 0x0001dc0c01007387 */ /* 0x0003e80000100800 */
[----:B------:R-:W-:Y:S04]  /*28500*/  STL [R1+0x1d0], R16 ;  /* 0x0001d01001007387 */ /* 0x000fe80000100800 */
[----:B------:R3:W-:Y:S01]  /*28510*/  STL [R1+0x1e4], R13 ;  /* 0x0001e40d01007387 */ /* 0x0007e20000100800 */
[----:B------:R-:W-:Y:S02]  /*28520*/  SHF.R.U32.HI R14, RZ, 0x6, R14 ;  /* 0x00000006ff0e7819 */ /* 0x000fe4000001160e */
[----:B-----5:R-:W-:Y:S01]  /*28530*/  IADD3 R10, P3, PT, R5, R10, RZ ;  /* 0x0000000a050a7210 */ /* 0x020fe20007f7e0ff */
[----:B------:R-:W-:-:S05]  /*28540*/  IMAD.X R15, R8, 0x1, R15, P1 ;  /* 0x00000001080f7824 */ /* 0x000fca00008e060f */
[----:B------:R4:W-:Y:S04]  /*28550*/  STL [R1+0x1d4], R15 ;  /* 0x0001d40f01007387 */ /* 0x0009e80000100800 */
[----:B------:R4:W-:Y:S04]  /*28560*/  STL [R1+0x1cc], R11 ;  /* 0x0001cc0b01007387 */ /* 0x0009e80000100800 */
[----:B------:R4:W-:Y:S01]  /*28570*/  STL [R1+0x1c8], R10 ;  /* 0x0001c80a01007387 */ /* 0x0009e20000100800 */
[C---:B-1----:R-:W-:Y:S02]  /*28580*/  SGXT.U32 R12, R14.reuse, 0x1 ;  /* 0x000000010e0c781a */ /* 0x042fe40000000000 */
[----:B---3--:R-:W-:-:S02]  /*28590*/  SGXT.U32 R13, R14, 0x1 ;  /* 0x000000010e0d781a */ /* 0x008fc40000000000 */
[----:B------:R-:W-:Y:S02]  /*285a0*/  SGXT.U32 R14, R14, 0x1 ;  /* 0x000000010e0e781a */ /* 0x000fe40000000000 */
[----:B------:R-:W-:Y:S02]  /*285b0*/  LOP3.LUT R13, R13, 0x4, RZ, 0xfc, !PT ;  /* 0x000000040d0d7812 */ /* 0x000fe400078efcff */
[----:B------:R-:W-:Y:S02]  /*285c0*/  LOP3.LUT R14, R14, 0x2, RZ, 0xfc, !PT ;  /* 0x000000020e0e7812 */ /* 0x000fe400078efcff */
[----:B------:R-:W-:Y:S02]  /*285d0*/  LOP3.LUT R12, R12, 0x6, RZ, 0xfc, !PT ;  /* 0x000000060c0c7812 */ /* 0x000fe400078efcff */
[----:B------:R-:W-:Y:S02]  /*285e0*/  ISETP.GE.AND P6, PT, R14, UR5, PT ;  /* 0x000000050e007c0c */ /* 0x000fe4000bfc6270 */
[----:B------:R-:W-:-:S02]  /*285f0*/  ISETP.GE.AND P1, PT, R13, UR5, PT ;  /* 0x000000050d007c0c */ /* 0x000fc4000bf26270 */
[----:B------:R-:W-:Y:S02]  /*28600*/  ISETP.GE.AND P4, PT, R12, UR5, PT ;  /* 0x000000050c007c0c */ /* 0x000fe4000bf86270 */
[----:B------:R-:W-:Y:S01]  /*28610*/  PRMT R54, RZ, 0x7610, R54 ;  /* 0x00007610ff367816 */ /* 0x000fe20000000036 */
[----:B--2---:R-:W-:-:S05]  /*28620*/  IMAD.X R7, R8, 0x1, R7, P3 ;  /* 0x0000000108077824 */ /* 0x004fca00018e0607 */
[----:B------:R4:W-:Y:S04]  /*28630*/  STL [R1+0x1c4], R7 ;  /* 0x0001c40701007387 */ /* 0x0009e80000100800 */
[----:B------:R4:W-:Y:S01]  /*28640*/  STL.S16 [R1+0x1a8], R9 ;  /* 0x0001a80901007387 */ /* 0x0009e20000100600 */
[----:B0-----:R-:W-:Y:S05]  /*28650*/  @!P5 BRA `(.L_x_8) ;  /* 0x000001300064d947 */ /* 0x001fea0003800000 */
.L_x_16:
[----:B------:R-:W2:Y:S04]  /*28660*/  LDL R6, [R1+0x1c4] ;  /* 0x0001c40001067983 */ /* 0x000ea80000100800 */
[----:B----4-:R-:W2:Y:S04]  /*28670*/  LDL R7, [R1+0x1c8] ;  /* 0x0001c80001077983 */ /* 0x010ea80000100800 */
[----:B------:R-:W-:Y:S04]  /*28680*/  STL [R1+0x1288], R51 ;  /* 0x0012883301007387 */ /* 0x000fe80000100800 */
[----:B------:R-:W-:Y:S04]  /*28690*/  STL [R1+0x1284], R10 ;  /* 0x0012840a01007387 */ /* 0x000fe80000100800 */
[----:B------:R0:W-:Y:S04]  /*286a0*/  STL [R1+0x127c], R50 ;  /* 0x00127c3201007387 */ /* 0x0001e80000100800 */
[----:B0-----:R-:W3:Y:S04]  /*286b0*/  LDL R50, [R1+0x1a8] ;  /* 0x0001a80001327983 */ /* 0x001ee80000100800 */
[----:B------:R0:W-:Y:S04]  /*286c0*/  STL [R1+0x1274], R11 ;  /* 0x0012740b01007387 */ /* 0x0001e80000100800 */
[----:B0-----:R-:W4:Y:S04]  /*286d0*/  LDL R11, [R1+0x1d0] ;  /* 0x0001d000010b7983 */ /* 0x001f280000100800 */
[----:B------:R-:W-:Y:S04]  /*286e0*/  STL [R1+0x126c], R45 ;  /* 0x00126c2d01007387 */ /* 0x000fe80000100800 */
[----:B------:R0:W-:Y:S04]  /*286f0*/  STL [R1+0x1280], R45 ;  /* 0x0012802d01007387 */ /* 0x0001e80000100800 */
[----:B0-----:R-:W3:Y:S04]  /*28700*/  LDL R45, [R1+0x1e0] ;  /* 0x0001e000012d7983 */ /* 0x001ee80000100800 */
[----:B------:R-:W-:Y:S04]  /*28710*/  STL [R1+0x1268], R8 ;  /* 0x0012680801007387 */ /* 0x000fe80000100800 */
[----:B------:R-:W-:Y:S04]  /*28720*/  STL [R1+0x1278], R8 ;  /* 0x0012780801007387 */ /* 0x000fe80000100800 */
[----:B------:R-:W-:Y:S04]  /*28730*/  STL [R1+0x123c], R46 ;  /* 0x00123c2e01007387 */ /* 0x000fe80000100800 */
[----:B------:R-:W-:Y:S04]  /*28740*/  STL [R1+0x1248], R46 ;  /* 0x0012482e01007387 */ /* 0x000fe80000100800 */
[----:B------:R-:W-:Y:S04]  /*28750*/  STL [R1+0x1254], R46 ;  /* 0x0012542e01007387 */ /* 0x000fe80000100800 */
[----:B------:R-:W-:Y:S04]  /*28760*/  STL [R1+0x1260], R46 ;  /* 0x0012602e01007387 */ /* 0x000fe80000100800 */
[----:B------:R0:W-:Y:S04]  /*28770*/  STL [R1+0x1264], R46 ;  /* 0x0012642e01007387 */ /* 0x0001e80000100800 */
[----:B0-----:R-:W3:Y:S04]  /*28780*/  LDL R46, [R1+0x1dc] ;  /* 0x0001dc00012e7983 */ /* 0x001ee80000100800 */
[----:B------:R-:W-:Y:S04]  /*28790*/  STL [R1+0x1238], R47 ;  /* 0x0012382f01007387 */ /* 0x000fe80000100800 */
[----:B------:R-:W-:Y:S04]  /*287a0*/  STL [R1+0x1240], R47 ;  /* 0x0012402f01007387 */ /* 0x000fe80000100800 */
[----:B------:R-:W-:Y:S04]  /*287b0*/  STL [R1+0x124c], R47 ;  /* 0x00124c2f01007387 */ /* 0x000fe80000100800 */
[----:B------:R-:W-:Y:S04]  /*287c0*/  STL [R1+0x1234], R4 ;  /* 0x0012340401007387 */ /* 0x000fe80000100800 */
[----:B------:R0:W-:Y:S04]  /*287d0*/  STL [R1+0x1270], R4 ;  /* 0x0012700401007387 */ /* 0x0001e80000100800 */
[----:B------:R-:W-:Y:S04]  /*287e0*/  STL [R1+0x1230], R2 ;  /* 0x0012300201007387 */ /* 0x000fe80000100800 */
        /* <DEDUP_REMOVED lines=45> */
[----:B------:R-:W-:Y:S01]  /*28ac0*/  STL [R1+0x1188], R23 ;  /* 0x0011881701007387 */ /* 0x000fe20000100800 */
[----:B--2---:R-:W-:-:S03]  /*28ad0*/  @!P0 LOP3.LUT R7, R7, R6, RZ, 0x3c, !PT ;  /* 0x0000000607078212 */ /* 0x004fc600078e3cff */
[----:B------:R-:W-:Y:S01]  /*28ae0*/  STL [R1+0x1184], R22 ;  /* 0x0011841601007387 */ /* 0x000fe20000100800 */
[----:B------:R-:W-:-:S03]  /*28af0*/  @!P0 LOP3.LUT R6, R7, R6, RZ, 0x3c, !PT ;  /* 0x0000000607068212 */ /* 0x000fc600078e3cff */
[----:B------:R-:W-:Y:S01]  /*28b00*/  STL [R1+0x1180], R21 ;  /* 0x0011801501007387 */ /* 0x000fe20000100800 */
[----:B------:R-:W-:-:S03]  /*28b10*/  @!P0 LOP3.LUT R7, R7, R6, RZ, 0x3c, !PT ;  /* 0x0000000607078212 */ /* 0x000fc600078e3cff */
        /* <DEDUP_REMOVED lines=89> */
[----:B------:R4:W2:Y:S01]  /*290b0*/  @!P0 LDG.E.U8 R54, desc[UR20][R6.64] ;  /* 0x0000001406368981 */ /* 0x0008a2000c1e1100 */
[----:B------:R-:W1:Y:S03]  /*290c0*/  S2R R51, SR_TID.X ;  /* 0x0000000000337919 */ /* 0x000e660000002100 */
[----:B------:R-:W3:Y:S01]  /*290d0*/  LDL R7, [R1+0x1cc] ;  /* 0x0001cc0001077983 */ /* 0x000ee20000100800 */
[----:B----4-:R-:W-:-:S05]  /*290e0*/  @!P6 IMAD.MOV.U32 R6, RZ, RZ, R11 ;  /* 0x000000ffff06e224 */ /* 0x010fca00078e000b */
[----:B---3--:R3:W4:Y:S04]  /*290f0*/  @!P6 LDG.E.U8 R50, desc[UR20][R6.64] ;  /* 0x000000140632e981 */ /* 0x008728000c1e1100 */
[----:B------:R-:W3:Y:S04]  /*29100*/  LDL R6, [R1+0x1d4] ;  /* 0x0001d40001067983 */ /* 0x000ee80000100800 */
[----:B------:R-:W3:Y:S01]  /*29110*/  LDL R7, [R1+0x1d8] ;  /* 0x0001d80001077983 */ /* 0x000ee20000100800 */
[----:B------:R-:W-:Y:S02]  /*29120*/  PRMT R10, RZ, 0x7610, R10 ;  /* 0x00007610ff0a7816 */ /* 0x000fe4000000000a */
[----:B-1----:R-:W-:-:S02]  /*29130*/  SHF.R.U32.HI R11, RZ, 0x6, R51 ;  /* 0x00000006ff0b7819 */ /* 0x002fc40000011633 */
[----:B---3--:R-:W-:-:S04]  /*29140*/  @!P1 LOP3.LUT R7, R7, R6, RZ, 0x3c, !PT ;  /* 0x0000000607079212 */ /* 0x008fc800078e3cff */
[----:B------:R-:W-:-:S04]  /*29150*/  @!P1 LOP3.LUT R6, R7, R6, RZ, 0x3c, !PT ;  /* 0x0000000607069212 */ /* 0x000fc800078e3cff */
[----:B------:R-:W-:-:S05]  /*29160*/  @!P1 LOP3.LUT R7, R7, R6, RZ, 0x3c, !PT ;  /* 0x0000000607079212 */ /* 0x000fca00078e3cff */
[----:B------:R1:W3:Y:S01]  /*29170*/  @!P1 LDG.E.U8 R10, desc[UR20][R6.64] ;  /* 0x00000014060a9981 */ /* 0x0002e2000c1e1100 */
[----:B------:R-:W-:-:S03]  /*29180*/  SGXT.U32 R51, R11, 0x1 ;  /* 0x000000010b33781a */ /* 0x000fc60000000000 */
[----:B----4-:R4:W-:Y:S01]  /*29190*/  @!P6 STL [R1+0x1a8], R50 ;  /* 0x0001a8320100e387 */ /* 0x0109e20000100800 */
[----:B------:R-:W-:Y:S02]  /*291a0*/  LOP3.LUT R51, R51, 0x8, RZ, 0xfc, !PT ;  /* 0x0000000833337812 */ /* 0x000fe400078efcff */
[----:B0-----:R-:W-:Y:S02]  /*291b0*/  PRMT R4, RZ, 0x7610, R4 ;  /* 0x00007610ff047816 */ /* 0x001fe40000000004 */
[C---:B----4-:R-:W-:Y:S02]  /*291c0*/  SGXT.U32 R50, R11.reuse, 0x1 ;  /* 0x000000010b32781a */ /* 0x050fe40000000000 */
[----:B------:R-:W-:Y:S02]  /*291d0*/  SGXT.U32 R11, R11, 0x1 ;  /* 0x000000010b0b781a */ /* 0x000fe40000000000 */
[----:B------:R-:W-:Y:S02]  /*291e0*/  LOP3.LUT R50, R50, 0xc, RZ, 0xfc, !PT ;  /* 0x0000000c32327812 */ /* 0x000fe400078efcff */
[----:B------:R-:W-:Y:S01]  /*291f0*/  LOP3.LUT R11, R11, 0xa, RZ, 0xfc, !PT ;  /* 0x0000000a0b0b7812 */ /* 0x000fe200078efcff */
[----:B-1----:R-:W-:Y:S01]  /*29200*/  @!P4 IMAD.MOV.U32 R6, RZ, RZ, R45 ;  /* 0x000000ffff06c224 */ /* 0x002fe200078e002d */
[----:B------:R-:W-:Y:S01]  /*29210*/  ISETP.GE.AND P5, PT, R51, UR5, PT ;  /* 0x0000000533007c0c */ /* 0x000fe2000bfa6270 */
[----:B------:R-:W-:Y:S01]  /*29220*/  @!P4 IMAD.MOV.U32 R7, RZ, RZ, R46 ;  /* 0x000000ffff07c224 */ /* 0x000fe200078e002e */
[----:B------:R-:W4:Y:S01]  /*29230*/  LDL.LU R51, [R1+0x1288] ;  /* 0x0012880001337983 */ /* 0x000f220000300800 */
[----:B------:R-:W-:-:S02]  /*29240*/  ISETP.GE.AND P3, PT, R11, UR5, PT ;  /* 0x000000050b007c0c */ /* 0x000fc4000bf66270 */
[----:B------:R-:W-:Y:S01]  /*29250*/  ISETP.GE.AND P0, PT, R50, UR5, PT ;  /* 0x0000000532007c0c */ /* 0x000fe2000bf06270 */
[----:B------:R-:W2:Y:S04]  /*29260*/  LDL R11, [R1+0x1f8] ;  /* 0x0001f800010b7983 */ /* 0x000ea80000100800 */
[----:B------:R-:W2:Y:S04]  /*29270*/  LDL R50, [R1+0x1f4] ;  /* 0x0001f40001327983 */ /* 0x000ea80000100800 */
[----:B------:R-:W2:Y:S04]  /*29280*/  @!P4 LDG.E.U8 R4, desc[UR20][R6.64] ;  /* 0x000000140604c981 */ /* 0x000ea8000c1e1100 */
[----:B---3--:R0:W-:Y:S04]  /*29290*/  STL [R1+0x1a4], R10 ;  /* 0x0001a40a01007387 */ /* 0x0081e80000100800 */
[----:B0-----:R-:W3:Y:S04]  /*292a0*/  LDL.LU R10, [R1+0x1284] ;  /* 0x00128400010a7983 */ /* 0x001ee80000300800 */
[----:B------:R-:W3:Y:S04]  /*292b0*/  LDL R6, [R1+0x1e4] ;  /* 0x0001e40001067983 */ /* 0x000ee80000100800 */
[----:B------:R-:W3:Y:S01]  /*292c0*/  LDL R7, [R1+0x1e8] ;  /* 0x0001e80001077983 */ /* 0x000ee20000100800 */
[----:B------:R-:W0:Y:S01]  /*292d0*/  S2R R46, SR_TID.X ;  /* 0x00000000002e7919 */ /* 0x000e220000002100 */
[----:B----4-:R-:W-:-:S02]  /*292e0*/  PRMT R51, RZ, 0x7610, R51 ;  /* 0x00007610ff337816 */ /* 0x010fc40000000033 */
[----:B--2---:R1:W-:Y:S01]  /*292f0*/  STL [R1+0x1a0], R4 ;  /* 0x0001a00401007387 */ /* 0x0043e20000100800 */
[----:B0-----:R-:W-:-:S04]  /*29300*/  SHF.R.U32.HI R45, RZ, 0x6, R46 ;  /* 0x00000006ff2d7819 */ /* 0x001fc8000001162e */
[----:B------:R-:W-:Y:S02]  /*29310*/  SGXT.U32 R45, R45, 0x1 ;  /* 0x000000012d2d781a */ /* 0x000fe40000000000 */
[----:B-1----:R-:W-:Y:S02]  /*29320*/  LEA.HI R4, R46, 0xe, RZ, 0x1a ;  /* 0x0000000e2e047811 */ /* 0x002fe400078fd0ff */
[----:B------:R-:W-:Y:S01]  /*29330*/  LOP3.LUT R45, R45, 0x10, RZ, 0xfc, !PT ;  /* 0x000000102d2d7812 */ /* 0x000fe200078efcff */
[----:B------:R-:W2:Y:S01]  /*29340*/  LDL R46, [R1+0x204] ;  /* 0x00020400012e7983 */ /* 0x000ea20000100800 */
[----:B------:R-:W-:Y:S02]  /*29350*/  ISETP.GE.AND P1, PT, R4, UR5, PT ;  /* 0x0000000504007c0c */ /* 0x000fe4000bf26270 */
[----:B------:R-:W-:Y:S01]  /*29360*/  ISETP.GE.AND P4, PT, R45, UR5, PT ;  /* 0x000000052d007c0c */ /* 0x000fe2000bf86270 */
[----:B------:R-:W4:Y:S04]  /*29370*/  LDL R4, [R1+0x208] ;  /* 0x0002080001047983 */ /* 0x000f280000100800 */
[----:B------:R-:W2:Y:S01]  /*29380*/  LDL.LU R45, [R1+0x1280] ;  /* 0x00128000012d7983 */ /* 0x000ea20000300800 */
[----:B---3--:R-:W-:-:S04]  /*29390*/  @!P5 LOP3.LUT R7, R7, R6, RZ, 0x3c, !PT ;  /* 0x000000060707d212 */ /* 0x008fc800078e3cff */
[----:B------:R-:W-:-:S04]  /*293a0*/  @!P5 LOP3.LUT R6, R7, R6, RZ, 0x3c, !PT ;  /* 0x000000060706d212 */ /* 0x000fc800078e3cff */
[----:B------:R-:W-:-:S05]  /*293b0*/  @!P5 LOP3.LUT R7, R7, R6, RZ, 0x3c, !PT ;  /* 0x000000060707d212 */ /* 0x000fca00078e3cff */
[----:B------:R0:W3:Y:S04]  /*293c0*/  @!P5 LDG.E.U8 R51, desc[UR20][R6.64] ;  /* 0x000000140633d981 */ /* 0x0000e8000c1e1100 */
[----:B------:R-:W0:Y:S04]  /*293d0*/  LDL R6, [R1+0x1ec] ;  /* 0x0001ec0001067983 */ /* 0x000e280000100800 */
[----:B------:R-:W0:Y:S01]  /*293e0*/  LDL R7, [R1+0x1f0] ;  /* 0x0001f00001077983 */ /* 0x000e220000100800 */
[----:B------:R-:W-:Y:S02]  /*293f0*/  PRMT R10, RZ, 0x7610, R10 ;  /* 0x00007610ff0a7816 */ /* 0x000fe4000000000a */
[----:B------:R-:W-:-:S02]  /*29400*/  PRMT R8, RZ, 0x7610, R8 ;  /* 0x00007610ff087816 */ /* 0x000fc40000000008 */
[----:B0-----:R-:W-:-:S04]  /*29410*/  @!P3 LOP3.LUT R7, R7, R6, RZ, 0x3c, !PT ;  /* 0x000000060707b212 */ /* 0x001fc800078e3cff */
[----:B------:R-:W-:-:S04]  /*29420*/  @!P3 LOP3.LUT R6, R7, R6, RZ, 0x3c, !PT ;  /* 0x000000060706b212 */ /* 0x000fc800078e3cff */
[----:B------:R-:W-:-:S05]  /*29430*/  @!P3 LOP3.LUT R7, R7, R6, RZ, 0x3c, !PT ;  /* 0x000000060707b212 */ /* 0x000fca00078e3cff */
[----:B------:R0:W2:Y:S02]  /*29440*/  @!P3 LDG.E.U8 R10, desc[UR20][R6.64] ;  /* 0x00000014060ab981 */ /* 0x0000a4000c1e1100 */
[----:B0-----:R-:W-:Y:S02]  /*29450*/  @!P0 IMAD.MOV.U32 R6, RZ, RZ, R11 ;  /* 0x000000ffff068224 */ /* 0x001fe400078e000b */
[----:B------:R-:W-:-:S05]  /*29460*/  @!P0 IMAD.MOV.U32 R7, RZ, RZ, R50 ;  /* 0x000000ffff078224 */ /* 0x000fca00078e0032 */
[----:B------:R-:W3:Y:S04]  /*29470*/  @!P0 LDG.E.U8 R8, desc[UR20][R6.64] ;  /* 0x0000001406088981 */ /* 0x000ee8000c1e1100 */
[----:B--2---:R0:W-:Y:S04]  /*29480*/  STL [R1+0x19c], R10 ;  /* 0x00019c0a01007387 */ /* 0x0041e80000100800 */
[----:B------:R-:W2:Y:S04]  /*29490*/  LDL R6, [R1+0x1fc] ;  /* 0x0001fc0001067983 */ /* 0x000ea80000100800 */
[----:B---3--:R1:W-:Y:S04]  /*294a0*/  STL [R1+0x198], R8 ;  /* 0x0001980801007387 */ /* 0x0083e80000100800 */
[----:B------:R-:W2:Y:S01]  /*294b0*/  LDL R7, [R1+0x200] ;  /* 0x0002000001077983 */ /* 0x000ea20000100800 */
[----:B0-----:R-:W1:Y:S01]  /*294c0*/  S2R R10, SR_TID.X ;  /* 0x00000000000a7919 */ /* 0x001e620000002100 */
[----:B------:R-:W-:-:S02]  /*294d0*/  PRMT R45, RZ, 0x7610, R45 ;  /* 0x00007610ff2d7816 */ /* 0x000fc4000000002d */
[----:B-1----:R-:W-:Y:S02]  /*294e0*/  SHF.R.U32.HI R8, RZ, 0x6, R10 ;  /* 0x00000006ff087819 */ /* 0x002fe4000001160a */
[----:B------:R-:W3:Y:S02]  /*294f0*/  LDL R10, [R1+0x218] ;  /* 0x00021800010a7983 */ /* 0x000ee40000100800 */
[----:B------:R-:W-:-:S04]  /*29500*/  SGXT.U32 R50, R8, 0x1 ;  /* 0x000000010832781a */ /* 0x000fc80000000000 */
[----:B------:R-:W-:-:S04]  /*29510*/  LOP3.LUT R50, R50, 0x12, RZ, 0xfc, !PT ;  /* 0x0000001232327812 */ /* 0x000fc800078efcff */
[----:B------:R-:W-:Y:S02]  /*29520*/  ISETP.GE.AND P5, PT, R50, UR5, PT ;  /* 0x0000000532007c0c */ /* 0x000fe4000bfa6270 */
[----:B------:R-:W3:Y:S01]  /*29530*/  LDL.LU R50, [R1+0x127c] ;  /* 0x00127c0001327983 */ /* 0x000ee20000300800 */
[----:B--2---:R-:W-:-:S04]  /*29540*/  @!P1 LOP3.LUT R7, R7, R6, RZ, 0x3c, !PT ;  /* 0x0000000607079212 */ /* 0x004fc800078e3cff */
[----:B------:R-:W-:-:S04]  /*29550*/  @!P1 LOP3.LUT R6, R7, R6, RZ, 0x3c, !PT ;  /* 0x0000000607069212 */ /* 0x000fc800078e3cff */
[----:B------:R-:W-:-:S05]  /*29560*/  @!P1 LOP3.LUT R7, R7, R6, RZ, 0x3c, !PT ;  /* 0x0000000607079212 */ /* 0x000fca00078e3cff */
[----:B------:R4:W2:Y:S01]  /*29570*/  @!P1 LDG.E.U8 R45, desc[UR20][R6.64] ;  /* 0x00000014062d9981 */ /* 0x0008a2000c1e1100 */
[C---:B------:R-:W-:Y:S02]  /*29580*/  SGXT.U32 R11, R8.reuse, 0x1 ;  /* 0x00000001080b781a */ /* 0x040fe40000000000 */
[----:B------:R-:W-:Y:S02]  /*29590*/  SGXT.U32 R8, R8, 0x1 ;  /* 0x000000010808781a */ /* 0x000fe40000000000 */
[----:B------:R-:W-:Y:S02]  /*295a0*/  LOP3.LUT R11, R11, 0x16, RZ, 0xfc, !PT ;  /* 0x000000160b0b7812 */ /* 0x000fe400078efcff */
[----:B------:R-:W-:Y:S01]  /*295b0*/  LOP3.LUT R8, R8, 0x14, RZ, 0xfc, !PT ;  /* 0x0000001408087812 */ /* 0x000fe200078efcff */
[----:B----4-:R-:W-:Y:S02]  /*295c0*/  @!P4 IMAD.MOV.U32 R6, RZ, RZ, R4 ;  /* 0x000000ffff06c224 */ /* 0x010fe400078e0004 */
[----:B------:R-:W-:Y:S01]  /*295d0*/  @!P4 IMAD.MOV.U32 R7, RZ, RZ, R46 ;  /* 0x000000ffff07c224 */ /* 0x000fe200078e002e */
[----:B------:R-:W-:-:S02]  /*295e0*/  ISETP.GE.AND P3, PT, R8, UR5, PT ;  /* 0x0000000508007c0c */ /* 0x000fc4000bf66270 */
[----:B------:R-:W4:Y:S01]  /*295f0*/  LDL.LU R8, [R1+0x1278] ;  /* 0x0012780001087983 */ /* 0x000f220000300800 */
[----:B------:R-:W-:-:S03]  /*29600*/  ISETP.GE.AND P0, PT, R11, UR5, PT ;  /* 0x000000050b007c0c */ /* 0x000fc6000bf06270 */
[----:B------:R-:W4:Y:S01]  /*29610*/  LDL.LU R11, [R1+0x1274] ;  /* 0x00127400010b7983 */ /* 0x000f220000300800 */
[----:B---3--:R-:W-:-:S06]  /*29620*/  PRMT R50, RZ, 0x7610, R50 ;  /* 0x00007610ff327816 */ /* 0x008fcc0000000032 */
[----:B------:R0:W3:Y:S04]  /*29630*/  @!P4 LDG.E.U8 R50, desc[UR20][R6.64] ;  /* 0x000000140632c981 */ /* 0x0000e8000c1e1100 */
[----:B--2---:R1:W-:Y:S04]  /*29640*/  STL [R1+0x194], R45 ;  /* 0x0001942d01007387 */ /* 0x0043e80000100800 */
[----:B------:R-:W0:Y:S04]  /*29650*/  LDL R6, [R1+0x20c] ;  /* 0x00020c0001067983 */ /* 0x000e280000100800 */
[----:B------:R-:W0:Y:S01]  /*29660*/  LDL R7, [R1+0x210] ;  /* 0x0002100001077983 */ /* 0x000e220000100800 */
[----:B----4-:R-:W-:Y:S01]  /*29670*/  PRMT R8, RZ, 0x7610, R8 ;  /* 0x00007610ff087816 */ /* 0x010fe20000000008 */
[----:B-1----:R-:W1:Y:S02]  /*29680*/  S2R R45, SR_TID.X ;  /* 0x00000000002d7919 */ /* 0x002e640000002100 */
[----:B------:R-:W2:Y:S01]  /*29690*/  LDL R46, [R1+0x228] ;  /* 0x00022800012e7983 */ /* 0x000ea20000100800 */
[----:B0-----:R-:W-:-:S04]  /*296a0*/  @!P5 LOP3.LUT R7, R7, R6, RZ, 0x3c, !PT ;  /* 0x000000060707d212 */ /* 0x001fc800078e3cff */
[----:B------:R-:W-:-:S04]  /*296b0*/  @!P5 LOP3.LUT R6, R7, R6, RZ, 0x3c, !PT ;  /* 0x000000060706d212 */ /* 0x000fc800078e3cff */
[----:B------:R-:W-:-:S05]  /*296c0*/  @!P5 LOP3.LUT R7, R7, R6, RZ, 0x3c, !PT ;  /* 0x000000060707d212 */ /* 0x000fca00078e3cff */
[----:B------:R-:W4:Y:S01]  /*296d0*/  @!P5 LDG.E.U8 R8, desc[UR20][R6.64] ;  /* 0x000000140608d981 */ /* 0x000f22000c1e1100 */
[----:B-1----:R-:W-:-:S04]  /*296e0*/  SHF.R.U32.HI R4, RZ, 0x6, R45 ;  /* 0x00000006ff047819 */ /* 0x002fc8000001162d */
[C---:B------:R-:W-:Y:S02]  /*296f0*/  SGXT.U32 R45, R4.reuse, 0x1 ;  /* 0x00000001042d781a */ /* 0x040fe40000000000 */
[----:B------:R-:W-:Y:S02]  /*29700*/  SGXT.U32 R4, R4, 0x1 ;  /* 0x000000010404781a */ /* 0x000fe40000000000 */
[----:B------:R-:W-:Y:S02]  /*29710*/  LOP3.LUT R45, R45, 0x1a, RZ, 0xfc, !PT ;  /* 0x0000001a2d2d7812 */ /* 0x000fe400078efcff */
[----:B------:R-:W-:Y:S02]  /*29720*/  LOP3.LUT R4, R4, 0x18, RZ, 0xfc, !PT ;  /* 0x0000001804047812 */ /* 0x000fe400078efcff */
[----:B------:R-:W-:Y:S02]  /*29730*/  ISETP.GE.AND P4, PT, R45, UR5, PT ;  /* 0x000000052d007c0c */ /* 0x000fe4000bf86270 */
[----:B------:R-:W-:-:S02]  /*29740*/  ISETP.GE.AND P1, PT, R4, UR5, PT ;  /* 0x0000000504007c0c */ /* 0x000fc4000bf26270 */
[----:B------:R-:W2:Y:S04]  /*29750*/  LDL.LU R4, [R1+0x1270] ;  /* 0x0012700001047983 */ /* 0x000ea80000300800 */
[----:B------:R-:W2:Y:S04]  /*29760*/  LDL.LU R45, [R1+0x126c] ;  /* 0x00126c00012d7983 */ /* 0x000ea80000300800 */
[----:B----4-:R0:W-:Y:S04]  /*29770*/  STL [R1+0x190], R8 ;  /* 0x0001900801007387 */ /* 0x0101e80000100800 */
[----:B0-----:R-:W4:Y:S04]  /*29780*/  LDL.LU R8, [R1+0x1268] ;  /* 0x0012680001087983 */ /* 0x001f280000300800 */
[----:B------:R-:W2:Y:S01]  /*29790*/  LDL R7, [R1+0x214] ;  /* 0x0002140001077983 */ /* 0x000ea20000100800 */
[----:B------:R-:W-:Y:S01]  /*297a0*/  PRMT R11, RZ, 0x7610, R11 ;  /* 0x00007610ff0b7816 */ /* 0x000fe2000000000b */
[----:B------:R-:W-:-:S05]  /*297b0*/  @!P3 IMAD.MOV.U32 R6, RZ, RZ, R10 ;  /* 0x000000ffff06b224 */ /* 0x000fca00078e000a */
[----:B--2---:R0:W2:Y:S04]  /*297c0*/  @!P3 LDG.E.U8 R11, desc[UR20][R6.64] ;  /* 0x00000014060bb981 */ /* 0x0040a8000c1e1100 */
[----:B------:R-:W0:Y:S04]  /*297d0*/  LDL R6, [R1+0x21c] ;  /* 0x00021c0001067983 */ /* 0x000e280000100800 */
[----:B------:R-:W0:Y:S01]  /*297e0*/  LDL R7, [R1+0x220] ;  /* 0x0002200001077983 */ /* 0x000e220000100800 */
[----:B------:R-:W-:Y:S02]  /*297f0*/  PRMT R47, RZ, 0x7610, R47 ;  /* 0x00007610ff2f7816 */ /* 0x000fe4000000002f */
[----:B0-----:R-:W-:-:S04]  /*29800*/  @!P0 LOP3.LUT R7, R7, R6, RZ, 0x3c, !PT ;  /* 0x0000000607078212 */ /* 0x001fc800078e3cff */
[----:B------:R-:W-:-:S04]  /*29810*/  @!P0 LOP3.LUT R6, R7, R6, RZ, 0x3c, !PT ;  /* 0x0000000607068212 */ /* 0x000fc800078e3cff */
[----:B------:R-:W-:-:S05]  /*29820*/  @!P0 LOP3.LUT R7, R7, R6, RZ, 0x3c, !PT ;  /* 0x0000000607078212 */ /* 0x000fca00078e3cff */
[----:B------:R-:W3:Y:S04]  /*29830*/  @!P0 LDG.E.U8 R47, desc[UR20][R6.64] ;  /* 0x00000014062f8981 */ /* 0x000ee8000c1e1100 */
[----:B--2---:R0:W-:Y:S01]  /*29840*/  STL [R1+0x18c], R11 ;  /* 0x00018c0b01007387 */ /* 0x0041e20000100800 */
[----:B------:R-:W-:-:S03]  /*29850*/  PRMT R45, RZ, 0x7610, R45 ;  /* 0x00007610ff2d7816 */ /* 0x000fc6000000002d */
[----:B---3--:R1:W-:Y:S04]  /*29860*/  STL [R1+0x188], R47 ;  /* 0x0001882f01007387 */ /* 0x0083e80000100800 */
[----:B------:R-:W2:Y:S01]  /*29870*/  LDL R7, [R1+0x224] ;  /* 0x0002240001077983 */ /* 0x000ea20000100800 */
[----:B------:R-:W-:-:S05]  /*29880*/  @!P1 IMAD.MOV.U32 R6, RZ, RZ, R46 ;  /* 0x000000ffff069224 */ /* 0x000fca00078e002e */
[----:B--2---:R2:W3:Y:S04]  /*29890*/  @!P1 LDG.E.U8 R45, desc[UR20][R6.64] ;  /* 0x00000014062d9981 */ /* 0x0044e8000c1e1100 */
[----:B------:R-:W2:Y:S04]  /*298a0*/  LDL R6, [R1+0xc18] ;  /* 0x000c180001067983 */ /* 0x000ea80000100800 */
[----:B------:R-:W2:Y:S01]  /*298b0*/  LDL R7, [R1+0xc1c] ;  /* 0x000c1c0001077983 */ /* 0x000ea20000100800 */
[----:B------:R-:W-:Y:S01]  /*298c0*/  PRMT R4, RZ, 0x7610, R4 ;  /* 0x00007610ff047816 */ /* 0x000fe20000000004 */
[----:B------:R-:W0:Y:S01]  /*298d0*/  S2R R10, SR_TID.X ;  /* 0x00000000000a7919 */ /* 0x000e220000002100 */
[----:B------:R-:W0:Y:S01]  /*298e0*/  S2R R46, SR_TID.X ;  /* 0x00000000002e7919 */ /* 0x000e220000002100 */
[----:B--2---:R-:W-:-:S04]  /*298f0*/  @!P4 LOP3.LUT R7, R7, R6, RZ, 0x3c, !PT ;  /* 0x000000060707c212 */ /* 0x004fc800078e3cff */
[----:B------:R-:W-:-:S04]  /*29900*/  @!P4 LOP3.LUT R6, R7, R6, RZ, 0x3c, !PT ;  /* 0x000000060706c212 */ /* 0x000fc800078e3cff */
[----:B------:R-:W-:-:S05]  /*29910*/  @!P4 LOP3.LUT R7, R7, R6, RZ, 0x3c, !PT ;  /* 0x000000060707c212 */ /* 0x000fca00078e3cff */
[----:B------:R-:W2:Y:S04]  /*29920*/  @!P4 LDG.E.U8 R4, desc[UR20][R6.64] ;  /* 0x000000140604c981 */ /* 0x000ea8000c1e1100 */
[----:B------:R-:W3:Y:S04]  /*29930*/  LDL R6, [R1+0x22c] ;  /* 0x00022c0001067983 */ /* 0x000ee80000100800 */
[----:B------:R-:W3:Y:S01]  /*29940*/  LDL R7, [R1+0xbf8] ;  /* 0x000bf80001077983 */ /* 0x000ee20000100800 */
[----:B0-----:R-:W-:-:S04]  /*29950*/  SHF.R.U32.HI R11, RZ, 0x6, R10 ;  /* 0x00000006ff0b7819 */ /* 0x001fc8000001160a */
[----:B-1----:R-:W-:-:S04]  /*29960*/  SGXT.U32 R47, R11, 0x1 ;  /* 0x000000010b2f781a */ /* 0x002fc80000000000 */
[----:B------:R-:W-:-:S04]  /*29970*/  LOP3.LUT R47, R47, 0x1c, RZ, 0xfc, !PT ;  /* 0x0000001c2f2f7812 */ /* 0x000fc800078efcff */
[----:B------:R-:W-:Y:S02]  /*29980*/  ISETP.GE.AND P5, PT, R47, UR5, PT ;  /* 0x000000052f007c0c */ /* 0x000fe4000bfa6270 */
[----:B------:R-:W-:Y:S01]  /*29990*/  SGXT.U32 R11, R11, 0x1 ;  /* 0x000000010b0b781a */ /* 0x000fe20000000000 */
[----:B------:R-:W4:Y:S01]  /*299a0*/  LDL R47, [R1+0xc20] ;  /* 0x000c2000012f7983 */ /* 0x000f220000100800 */
[----:B------:R-:W-:Y:S02]  /*299b0*/  LEA.HI R10, R10, 0x1e, RZ, 0x1a ;  /* 0x0000001e0a0a7811 */ /* 0x000fe400078fd0ff */
[----:B------:R-:W-:Y:S02]  /*299c0*/  LOP3.LUT R11, R11, 0x20, RZ, 0xfc, !PT ;  /* 0x000000200b0b7812 */ /* 0x000fe400078efcff */
[----:B------:R-:W-:Y:S02]  /*299d0*/  SHF.R.U32.HI R46, RZ, 0x6, R46 ;  /* 0x00000006ff2e7819 */ /* 0x000fe4000001162e */
[----:B------:R-:W-:-:S02]  /*299e0*/  ISETP.GE.AND P3, PT, R10, UR5, PT ;  /* 0x000000050a007c0c */ /* 0x000fc4000bf66270 */
[----:B------:R-:W-:Y:S01]  /*299f0*/  ISETP.GE.AND P0, PT, R11, UR5, PT ;  /* 0x000000050b007c0c */ /* 0x000fe2000bf06270 */
[----:B------:R-:W4:Y:S04]  /*29a00*/  LDL R10, [R1+0x234] ;  /* 0x00023400010a7983 */ /* 0x000f280000100800 */
[----:B------:R-:W4:Y:S01]  /*29a10*/  LDL R11, [R1+0xc24] ;  /* 0x000c2400010b7983 */ /* 0x000f220000100800 */
[----:B------:R-:W-:-:S03]  /*29a20*/  PRMT R93, RZ, 0x7610, R93 ;  /* 0x00007610ff5d7816 */ /* 0x000fc6000000005d */
[----:B--2---:R0:W-:Y:S02]  /*29a30*/  STL [R1+0x184], R4 ;  /* 0x0001840401007387 */ /* 0x0041e40000100800 */
[C---:B0-----:R-:W-:Y:S02]  /*29a40*/  SGXT.U32 R4, R46.reuse, 0x1 ;  /* 0x000000012e04781a */ /* 0x041fe40000000000 */
[-C--:B---3--:R-:W-:Y:S02]  /*29a50*/  @!P5 LOP3.LUT R7, R7, R6.reuse, RZ, 0x3c, !PT ;  /* 0x000000060707d212 */ /* 0x088fe400078e3cff */
[----:B------:R-:W-:Y:S02]  /*29a60*/  SGXT.U32 R46, R46, 0x1 ;  /* 0x000000012e2e781a */ /* 0x000fe40000000000 */
[----:B------:R-:W-:Y:S02]  /*29a70*/  @!P5 LOP3.LUT R6, R7, R6, RZ, 0x3c, !PT ;  /* 0x000000060706d212 */ /* 0x000fe400078e3cff */
[----:B------:R-:W-:-:S02]  /*29a80*/  LOP3.LUT R46, R46, 0x22, RZ, 0xfc, !PT ;  /* 0x000000222e2e7812 */ /* 0x000fc400078efcff */
[----:B------:R-:W-:Y:S02]  /*29a90*/  @!P5 LOP3.LUT R7, R7, R6, RZ, 0x3c, !PT ;  /* 0x000000060707d212 */ /* 0x000fe400078e3cff */
[----:B------:R-:W-:Y:S02]  /*29aa0*/  ISETP.GE.AND P1, PT, R46, UR5, PT ;  /* 0x000000052e007c0c */ /* 0x000fe4000bf26270 */
[----:B------:R-:W2:Y:S04]  /*29ab0*/  LDL.LU R46, [R1+0x1264] ;  /* 0x00126400012e7983 */ /* 0x000ea80000300800 */
[----:B------:R4:W3:Y:S04]  /*29ac0*/  @!P5 LDG.E.U8 R93, desc[UR20][R6.64] ;  /* 0x00000014065dd981 */ /* 0x0008e8000c1e1100 */
[----:B------:R-:W2:Y:S01]  /*29ad0*/  LDL R7, [R1+0x230] ;  /* 0x0002300001077983 */ /* 0x000ea20000100800 */
[----:B------:R-:W-:Y:S01]  /*29ae0*/  PRMT R88, RZ, 0x7610, R88 ;  /* 0x00007610ff587816 */ /* 0x000fe20000000058 */
[----:B----4-:R-:W-:-:S02]  /*29af0*/  @!P3 IMAD.MOV.U32 R6, RZ, RZ, R10 ;  /* 0x000000ffff06b224 */ /* 0x010fc400078e000a */
[----:B------:R-:W0:Y:S01]  /*29b00*/  S2R R10, SR_TID.X ;  /* 0x00000000000a7919 */ /* 0x000e220000002100 */
[----:B------:R-:W-:Y:S02]  /*29b10*/  LOP3.LUT R4, R4, 0x24, RZ, 0xfc, !PT ;  /* 0x0000002404047812 */ /* 0x000fe400078efcff */
[----:B--2---:R1:W2:Y:S01]  /*29b20*/  @!P3 LDG.E.U8 R88, desc[UR20][R6.64] ;  /* 0x000000140658b981 */ /* 0x0042a2000c1e1100 */
[----:B------:R-:W-:Y:S02]  /*29b30*/  PRMT R8, RZ, 0x7610, R8 ;  /* 0x00007610ff087816 */ /* 0x000fe40000000008 */
[----:B------:R-:W-:Y:S02]  /*29b40*/  ISETP.GE.AND P4, PT, R4, UR5, PT ;  /* 0x0000000504007c0c */ /* 0x000fe4000bf86270 */
[----:B------:R-:W4:Y:S01]  /*29b50*/  LDL R4, [R1+0xc2c] ;  /* 0x000c2c0001047983 */ /* 0x000f220000100800 */
[----:B-1----:R-:W-:Y:S02]  /*29b60*/  @!P0 IMAD.MOV.U32 R6, RZ, RZ, R11 ;  /* 0x000000ffff068224 */ /* 0x002fe400078e000b */
[----:B------:R-:W-:Y:S01]  /*29b70*/  @!P0 IMAD.MOV.U32 R7, RZ, RZ, R47 ;  /* 0x000000ffff078224 */ /* 0x000fe200078e002f */
[----:B---3--:R1:W-:Y:S01]  /*29b80*/  STL [R1+0x180], R93 ;  /* 0x0001805d01007387 */ /* 0x0083e20000100800 */
[----:B0-----:R-:W-:-:S03]  /*29b90*/  SHF.R.U32.HI R47, RZ, 0x6, R10 ;  /* 0x00000006ff2f7819 */ /* 0x001fc6000001160a */
[----:B------:R-:W3:Y:S04]  /*29ba0*/  LDL R11, [R1+0x240] ;  /* 0x00024000010b7983 */ /* 0x000ee80000100800 */
[----:B------:R-:W3:Y:S04]  /*29bb0*/  LDL R10, [R1+0x244] ;  /* 0x00024400010a7983 */ /* 0x000ee80000100800 */
[----:B-1----:R-:W3:Y:S04]  /*29bc0*/  LDL R93, [R1+0x23c] ;  /* 0x00023c00015d7983 */ /* 0x002ee80000100800 */
[----:B------:R0:W3:Y:S04]  /*29bd0*/  @!P0 LDG.E.U8 R8, desc[UR20][R6.64] ;  /* 0x0000001406088981 */ /* 0x0000e8000c1e1100 */
[----:B--2---:R1:W-:Y:S04]  /*29be0*/  STL [R1+0x17c], R88 ;  /* 0x00017c5801007387 */ /* 0x0043e80000100800 */
[----:B------:R-:W2:Y:S01]  /*29bf0*/  LDL R7, [R1+0xc28] ;  /* 0x000c280001077983 */ /* 0x000ea20000100800 */
[----:B-1----:R-:W0:Y:S01]  /*29c00*/  S2R R88, SR_TID.X ;  /* 0x0000000000587919 */ /* 0x002e220000002100 */
[----:B------:R-:W-:-:S02]  /*29c10*/  PRMT R46, RZ, 0x7610, R46 ;  /* 0x00007610ff2e7816 */ /* 0x000fc4000000002e */
[----:B0-----:R-:W-:-:S04]  /*29c20*/  SHF.R.U32.HI R6, RZ, 0x6, R88 ;  /* 0x00000006ff067819 */ /* 0x001fc80000011658 */
[C---:B------:R-:W-:Y:S02]  /*29c30*/  SGXT.U32 R88, R6.reuse, 0x1 ;  /* 0x000000010658781a */ /* 0x040fe40000000000 */
[----:B------:R-:W-:-:S04]  /*29c40*/  SGXT.U32 R6, R6, 0x1 ;  /* 0x000000010606781a */ /* 0x000fc80000000000 */
[----:B------:R-:W-:-:S04]  /*29c50*/  LOP3.LUT R6, R6, 0x2a, RZ, 0xfc, !PT ;  /* 0x0000002a06067812 */ /* 0x000fc800078efcff */
[----:B------:R-:W-:Y:S01]  /*29c60*/  ISETP.GE.AND P0, PT, R6, UR5, PT ;  /* 0x0000000506007c0c */ /* 0x000fe2000bf06270 */
[----:B----4-:R-:W-:-:S05]  /*29c70*/  @!P1 IMAD.MOV.U32 R6, RZ, RZ, R4 ;  /* 0x000000ffff069224 */ /* 0x010fca00078e0004 */
[----:B--2---:R-:W2:Y:S01]  /*29c80*/  @!P1 LDG.E.U8 R46, desc[UR20][R6.64] ;  /* 0x00000014062e9981 */ /* 0x004ea2000c1e1100 */
[----:B------:R-:W-:Y:S02]  /*29c90*/  SGXT.U32 R47, R47, 0x1 ;  /* 0x000000012f2f781a */ /* 0x000fe40000000000 */
[----:B------:R-:W-:Y:S02]  /*29ca0*/  LOP3.LUT R88, R88, 0x28, RZ, 0xfc, !PT ;  /* 0x0000002858587812 */ /* 0x000fe400078efcff */
[----:B------:R-:W-:Y:S02]  /*29cb0*/  LOP3.LUT R47, R47, 0x26, RZ, 0xfc, !PT ;  /* 0x000000262f2f7812 */ /* 0x000fe400078efcff */
[----:B------:R-:W-:Y:S02]  /*29cc0*/  ISETP.GE.AND P3, PT, R88, UR5, PT ;  /* 0x0000000558007c0c */ /* 0x000fe4000bf66270 */
[----:B------:R-:W-:Y:S01]  /*29cd0*/  ISETP.GE.AND P5, PT, R47, UR5, PT ;  /* 0x000000052f007c0c */ /* 0x000fe2000bfa6270 */
[----:B------:R-:W4:Y:S04]  /*29ce0*/  LDL R88, [R1+0xc3c] ;  /* 0x000c3c0001587983 */ /* 0x000f280000100800 */
[----:B------:R-:W3:Y:S04]  /*29cf0*/  LDL R47, [R1+0xc34] ;  /* 0x000c3400012f7983 */ /* 0x000ee80000100800 */
[----:B--2---:R0:W-:Y:S04]  /*29d00*/  STL [R1+0x178], R46 ;  /* 0x0001782e01007387 */ /* 0x0041e80000100800 */
[----:B0-----:R-:W2:Y:S04]  /*29d10*/  LDL.LU R46, [R1+0x1260] ;  /* 0x00126000012e7983 */ /* 0x001ea80000300800 */
[----:B------:R-:W2:Y:S01]  /*29d20*/  LDL R7, [R1+0x238] ;  /* 0x0002380001077983 */ /* 0x000ea20000100800 */
[----:B------:R-:W-:Y:S01]  /*29d30*/  PRMT R3, RZ, 0x7610, R3 ;  /* 0x00007610ff037816 */ /* 0x000fe20000000003 */
[----:B---3--:R-:W-:Y:S01]  /*29d40*/  @!P4 IMAD.MOV.U32 R6, RZ, RZ, R93 ;  /* 0x000000ffff06c224 */ /* 0x008fe200078e005d */
[----:B------:R-:W0:Y:S04]  /*29d50*/  S2R R4, SR_TID.X ;  /* 0x0000000000047919 */ /* 0x000e280000002100 */
[----:B--2---:R-:W2:Y:S01]  /*29d60*/  @!P4 LDG.E.U8 R3, desc[UR20][R6.64] ;  /* 0x000000140603c981 */ /* 0x004ea2000c1e1100 */
[----:B------:R-:W-:-:S06]  /*29d70*/  PRMT R46, RZ, 0x7610, R46 ;  /* 0x00007610ff2e7816 */ /* 0x000fcc000000002e */
[----:B------:R-:W3:Y:S01]  /*29d80*/  @!P5 LDG.E.U8 R46, desc[UR20][R10.64] ;  /* 0x000000140a2ed981 */ /* 0x000ee2000c1e1100 */
[----:B0-----:R-:W-:-:S03]  /*29d90*/  SHF.R.U32.HI R93, RZ, 0x6, R4 ;  /* 0x00000006ff5d7819 */ /* 0x001fc60000011604 */
[----:B------:R-:W3:Y:S01]  /*29da0*/  LDL R4, [R1+0xbf4] ;  /* 0x000bf40001047983 */ /* 0x000ee20000100800 */
[----:B------:R-:W-:-:S04]  /*29db0*/  SGXT.U32 R93, R93, 0x1 ;  /* 0x000000015d5d781a */ /* 0x000fc80000000000 */
[----:B------:R-:W-:-:S04]  /*29dc0*/  LOP3.LUT R93, R93, 0x2c, RZ, 0xfc, !PT ;  /* 0x0000002c5d5d7812 */ /* 0x000fc800078efcff */
[----:B------:R-:W-:Y:S01]  /*29dd0*/  ISETP.GE.AND P1, PT, R93, UR5, PT ;  /* 0x000000055d007c0c */ /* 0x000fe2000bf26270 */
[----:B--2---:R0:W-:Y:S04]  /*29de0*/  STL [R1+0x174], R3 ;  /* 0x0001740301007387 */ /* 0x0041e80000100800 */
[----:B------:R-:W2:Y:S01]  /*29df0*/  LDL.LU R93, [R1+0x125c] ;  /* 0x00125c00015d7983 */ /* 0x000ea20000300800 */
[----:B0-----:R-:W0:Y:S02]  /*29e00*/  S2R R3, SR_TID.X ;  /* 0x0000000000037919 */ /* 0x001e240000002100 */
[----:B0-----:R-:W-:-:S04]  /*29e10*/  LEA.HI R3, R3, 0x2e, RZ, 0x1a ;  /* 0x0000002e03037811 */ /* 0x001fc800078fd0ff */
[----:B------:R-:W-:Y:S02]  /*29e20*/  ISETP.GE.AND P4, PT, R3, UR5, PT ;  /* 0x0000000503007c0c */ /* 0x000fe4000bf86270 */
[----:B------:R-:W2:Y:S04]  /*29e30*/  LDL.LU R3, [R1+0x1258] ;  /* 0x0012580001037983 */ /* 0x000ea80000300800 */
[----:B---3--:R0:W-:Y:S04]  /*29e40*/  STL [R1+0x170], R46 ;  /* 0x0001702e01007387 */ /* 0x0081e80000100800 */
[----:B0-----:R-:W3:Y:S04]  /*29e50*/  LDL.LU R46, [R1+0x1254] ;  /* 0x00125400012e7983 */ /* 0x001ee80000300800 */
[----:B------:R-:W2:Y:S01]  /*29e60*/  LDL R11, [R1+0xc30] ;  /* 0x000c3000010b7983 */ /* 0x000ea20000100800 */
[----:B------:R-:W-:Y:S01]  /*29e70*/  PRMT R7, RZ, 0x7610, R7 ;  /* 0x00007610ff077816 */ /* 0x000fe20000000007 */
[----:B------:R-:W-:Y:S01]  /*29e80*/  @!P3 IMAD.MOV.U32 R10, RZ, RZ, R47 ;  /* 0x000000ffff0ab224 */ /* 0x000fe200078e002f */
[----:B------:R-:W-:-:S04]  /*29e90*/  PRMT R2, RZ, 0x7610, R2 ;  /* 0x00007610ff027816 */ /* 0x000fc80000000002 */
[----:B--2---:R4:W2:Y:S04]  /*29ea0*/  @!P3 LDG.E.U8 R7, desc[UR20][R10.64] ;  /* 0x000000140a07b981 */ /* 0x0048a8000c1e1100 */
[----:B------:R-:W2:Y:S01]  /*29eb0*/  LDL R11, [R1+0xc38] ;  /* 0x000c3800010b7983 */ /* 0x000ea20000100800 */
[----:B----4-:R-:W-:Y:S01]  /*29ec0*/  @!P0 IMAD.MOV.U32 R10, RZ, RZ, R88 ;  /* 0x000000ffff0a8224 */ /* 0x010fe200078e0058 */
[----:B------:R-:W0:Y:S01]  /*29ed0*/  S2R R47, SR_TID.X ;  /* 0x00000000002f7919 */ /* 0x000e220000002100 */
[----:B---3--:R-:W-:Y:S01]  /*29ee0*/  PRMT R46, RZ, 0x7610, R46 ;  /* 0x00007610ff2e7816 */ /* 0x008fe2000000002e */
[----:B------:R-:W3:Y:S04]  /*29ef0*/  LDL R88, [R1+0xc44] ;  /* 0x000c440001587983 */ /* 0x000ee80000100800 */
[----:B--2---:R1:W2:Y:S04]  /*29f00*/  @!P0 LDG.E.U8 R2, desc[UR20][R10.64] ;  /* 0x000000140a028981 */ /* 0x0042a8000c1e1100 */
[----:B------:R-:W4:Y:S01]  /*29f10*/  LDL R11, [R1+0xbf0] ;  /* 0x000bf000010b7983 */ /* 0x000f220000100800 */
[----:B0-----:R-:W-:-:S04]  /*29f20*/  SHF.R.U32.HI R47, RZ, 0x6, R47 ;  /* 0x00000006ff2f7819 */ /* 0x001fc8000001162f */
[----:B-1----:R-:W-:-:S04]  /*29f30*/  SGXT.U32 R10, R47, 0x1 ;  /* 0x000000012f0a781a */ /* 0x002fc80000000000 */
[----:B------:R-:W-:-:S04]  /*29f40*/  LOP3.LUT R10, R10, 0x34, RZ, 0xfc, !PT ;  /* 0x000000340a0a7812 */ /* 0x000fc800078efcff */
[----:B------:R-:W-:Y:S01]  /*29f50*/  ISETP.GE.AND P0, PT, R10, UR5, PT ;  /* 0x000000050a007c0c */ /* 0x000fe2000bf06270 */
[----:B------:R-:W-:-:S05]  /*29f60*/  @!P1 IMAD.MOV.U32 R10, RZ, RZ, R4 ;  /* 0x000000ffff0a9224 */ /* 0x000fca00078e0004 */
[----:B----4-:R-:W4:Y:S04]  /*29f70*/  @!P1 LDG.E.U8 R46, desc[UR20][R10.64] ;  /* 0x000000140a2e9981 */ /* 0x010f28000c1e1100 */
[----:B--2---:R0:W-:Y:S02]  /*29f80*/  STL [R1+0x16c], R2 ;  /* 0x00016c0201007387 */ /* 0x0041e40000100800 */
[C---:B0-----:R-:W-:Y:S02]  /*29f90*/  SGXT.U32 R2, R47.reuse, 0x1 ;  /* 0x000000012f02781a */ /* 0x041fe40000000000 */
[----:B------:R-:W-:Y:S02]  /*29fa0*/  SGXT.U32 R47, R47, 0x1 ;  /* 0x000000012f2f781a */ /* 0x000fe40000000000 */
[----:B------:R-:W-:-:S02]  /*29fb0*/  LOP3.LUT R2, R2, 0x30, RZ, 0xfc, !PT ;  /* 0x0000003002027812 */ /* 0x000fc400078efcff */
[----:B------:R-:W-:Y:S02]  /*29fc0*/  LOP3.LUT R47, R47, 0x32, RZ, 0xfc, !PT ;  /* 0x000000322f2f7812 */ /* 0x000fe400078efcff */
[----:B------:R-:W-:Y:S02]  /*29fd0*/  ISETP.GE.AND P5, PT, R2, UR5, PT ;  /* 0x0000000502007c0c */ /* 0x000fe4000bfa6270 */
[----:B------:R-:W2:Y:S01]  /*29fe0*/  LDL.LU R2, [R1+0x1250] ;  /* 0x0012500001027983 */ /* 0x000ea20000300800 */
[----:B------:R-:W-:-:S03]  /*29ff0*/  ISETP.GE.AND P3, PT, R47, UR5, PT ;  /* 0x000000052f007c0c */ /* 0x000fc6000bf66270 */
[----:B------:R-:W3:Y:S04]  /*2a000*/  LDL.LU R47, [R1+0x124c] ;  /* 0x00124c00012f7983 */ /* 0x000ee80000300800 */
[----:B----4-:R0:W-:Y:S04]  /*2a010*/  STL [R1+0x168], R46 ;  /* 0x0001682e01007387 */ /* 0x0101e80000100800 */
[----:B0-----:R-:W4:Y:S04]  /*2a020*/  LDL.LU R46, [R1+0x1248] ;  /* 0x00124800012e7983 */ /* 0x001f280000300800 */
[----:B------:R-:W3:Y:S04]  /*2a030*/  LDL R10, [R1+0x248] ;  /* 0x00024800010a7983 */ /* 0x000ee80000100800 */
[----:B------:R-:W3:Y:S01]  /*2a040*/  LDL R11, [R1+0x24c] ;  /* 0x00024c00010b7983 */ /* 0x000ee20000100800 */
[----:B--2---:R-:W-:-:S02]  /*2a050*/  PRMT R2, RZ, 0x7610, R2 ;  /* 0x00007610ff027816 */ /* 0x004fc40000000002 */
[----:B---3--:R-:W-:-:S04]  /*2a060*/  @!P4 LOP3.LUT R11, R11, R10, RZ, 0x3c, !PT ;  /* 0x0000000a0b0bc212 */ /* 0x008fc800078e3cff */
[----:B------:R-:W-:-:S04]  /*2a070*/  @!P4 LOP3.LUT R10, R11, R10, RZ, 0x3c, !PT ;  /* 0x0000000a0b0ac212 */ /* 0x000fc800078e3cff */
[----:B------:R-:W-:-:S05]  /*2a080*/  @!P4 LOP3.LUT R11, R11, R10, RZ, 0x3c, !PT ;  /* 0x0000000a0b0bc212 */ /* 0x000fca00078e3cff */
[----:B------:R-:W2:Y:S01]  /*2a090*/  @!P4 LDG.E.U8 R2, desc[UR20][R10.64] ;  /* 0x000000140a02c981 */ /* 0x000ea2000c1e1100 */
[----:B------:R-:W0:Y:S01]  /*2a0a0*/  S2R R4, SR_TID.X ;  /* 0x0000000000047919 */ /* 0x000e220000002100 */
[----:B------:R-:W-:Y:S02]  /*2a0b0*/  PRMT R6, RZ, 0x7610, R6 ;  /* 0x00007610ff067816 */ /* 0x000fe40000000006 */
[----:B--2---:R0:W-:Y:S04]  /*2a0c0*/  STL [R1+0x164], R2 ;  /* 0x0001640201007387 */ /* 0x0041e80000100800 */
[----:B------:R-:W2:Y:S01]  /*2a0d0*/  LDL R11, [R1+0xc40] ;  /* 0x000c4000010b7983 */ /* 0x000ea20000100800 */
[----:B0-----:R-:W-:-:S03]  /*2a0e0*/  SHF.R.U32.HI R2, RZ, 0x6, R4 ;  /* 0x00000006ff027819 */ /* 0x001fc60000011604 */
[----:B------:R-:W3:Y:S01]  /*2a0f0*/  LDL R4, [R1+0xa5c] ;  /* 0x000a5c0001047983 */ /* 0x000ee20000100800 */
[C---:B------:R-:W-:Y:S02]  /*2a100*/  SGXT.U32 R10, R2.reuse, 0x1 ;  /* 0x00000001020a781a */ /* 0x040fe40000000000 */
[----:B------:R-:W-:Y:S02]  /*2a110*/  SGXT.U32 R2, R2, 0x1 ;  /* 0x000000010202781a */ /* 0x000fe40000000000 */
[----:B------:R-:W-:Y:S02]  /*2a120*/  LOP3.LUT R10, R10, 0x38, RZ, 0xfc, !PT ;  /* 0x000000380a0a7812 */ /* 0x000fe400078efcff */
[----:B------:R-:W-:Y:S02]  /*2a130*/  LOP3.LUT R2, R2, 0x36, RZ, 0xfc, !PT ;  /* 0x0000003602027812 */ /* 0x000fe400078efcff */
[----:B------:R-:W-:Y:S01]  /*2a140*/  ISETP.GE.AND P4, PT, R10, UR5, PT ;  /* 0x000000050a007c0c */ /* 0x000fe2000bf86270 */
[----:B------:R-:W-:Y:S01]  /*2a150*/  @!P5 IMAD.MOV.U32 R10, RZ, RZ, R88 ;  /* 0x000000ffff0ad224 */ /* 0x000fe200078e0058 */
[----:B------:R-:W-:-:S02]  /*2a160*/  ISETP.GE.AND P1, PT, R2, UR5, PT ;  /* 0x0000000502007c0c */ /* 0x000fc4000bf26270 */
[----:B------:R-:W3:Y:S04]  /*2a170*/  LDL.LU R2, [R1+0x1244] ;  /* 0x0012440001027983 */ /* 0x000ee80000300800 */
[----:B--2---:R0:W2:Y:S04]  /*2a180*/  @!P5 LDG.E.U8 R6, desc[UR20][R10.64] ;  /* 0x000000140a06d981 */ /* 0x0040a8000c1e1100 */
[----:B------:R-:W0:Y:S04]  /*2a190*/  LDL R10, [R1+0xc48] ;  /* 0x000c4800010a7983 */ /* 0x000e280000100800 */
[----:B------:R-:W0:Y:S01]  /*2a1a0*/  LDL R11, [R1+0xc4c] ;  /* 0x000c4c00010b7983 */ /* 0x000e220000100800 */
[----:B------:R-:W-:-:S02]  /*2a1b0*/  PRMT R47, RZ, 0x7610, R47 ;  /* 0x00007610ff2f7816 */ /* 0x000fc4000000002f */
[----:B0-----:R-:W-:-:S04]  /*2a1c0*/  @!P3 LOP3.LUT R11, R11, R10, RZ, 0x3c, !PT ;  /* 0x0000000a0b0bb212 */ /* 0x001fc800078e3cff */
[----:B------:R-:W-:-:S04]  /*2a1d0*/  @!P3 LOP3.LUT R10, R11, R10, RZ, 0x3c, !PT ;  /* 0x0000000a0b0ab212 */ /* 0x000fc800078e3cff */
[----:B------:R-:W-:-:S05]  /*2a1e0*/  @!P3 LOP3.LUT R11, R11, R10, RZ, 0x3c, !PT ;  /* 0x0000000a0b0bb212 */ /* 0x000fca00078e3cff */
[----:B------:R-:W2:Y:S04]  /*2a1f0*/  @!P3 LDG.E.U8 R47, desc[UR20][R10.64] ;  /* 0x000000140a2fb981 */ /* 0x000ea8000c1e1100 */
[----:B--2---:R0:W-:Y:S04]  /*2a200*/  STL [R1+0x160], R47 ;  /* 0x0001602f01007387 */ /* 0x0041e80000100800 */
[----:B0-----:R-:W2:Y:S04]  /*2a210*/  LDL.LU R47, [R1+0x1240] ;  /* 0x00124000012f7983 */ /* 0x001ea80000300800 */
[----:B------:R-:W2:Y:S04]  /*2a220*/  LDL R10, [R1+0x250] ;  /* 0x00025000010a7983 */ /* 0x000ea80000100800 */
[----:B------:R-:W2:Y:S01]  /*2a230*/  LDL R11, [R1+0xa54] ;  /* 0x000a5400010b7983 */ /* 0x000ea20000100800 */
[----:B----4-:R-:W-:-:S02]  /*2a240*/  PRMT R46, RZ, 0x7610, R46 ;  /* 0x00007610ff2e7816 */ /* 0x010fc4000000002e */
[----:B--2---:R-:W-:-:S04]  /*2a250*/  @!P0 LOP3.LUT R11, R11, R10, RZ, 0x3c, !PT ;  /* 0x0000000a0b0b8212 */ /* 0x004fc800078e3cff */
[----:B------:R-:W-:-:S04]  /*2a260*/  @!P0 LOP3.LUT R10, R11, R10, RZ, 0x3c, !PT ;  /* 0x0000000a0b0a8212 */ /* 0x000fc800078e3cff */
[----:B------:R-:W-:-:S05]  /*2a270*/  @!P0 LOP3.LUT R11, R11, R10, RZ, 0x3c, !PT ;  /* 0x0000000a0b0b8212 */ /* 0x000fca00078e3cff */
[----:B------:R0:W2:Y:S01]  /*2a280*/  @!P0 LDG.E.U8 R46, desc[UR20][R10.64] ;  /* 0x000000140a2e8981 */ /* 0x0000a2000c1e1100 */
[----:B------:R-:W1:Y:S02]  /*2a290*/  S2R R88, SR_TID.X ;  /* 0x0000000000587919 */ /* 0x000e640000002100 */
[----:B-1----:R-:W-:-:S04]  /*2a2a0*/  SHF.R.U32.HI R88, RZ, 0x6, R88 ;  /* 0x00000006ff587819 */ /* 0x002fc80000011658 */
[----:B0-----:R-:W-:Y:S01]  /*2a2b0*/  SGXT.U32 R10, R88, 0x1 ;  /* 0x00000001580a781a */ /* 0x001fe20000000000 */
[----:B--2---:R0:W-:Y:S04]  /*2a2c0*/  STL [R1+0x15c], R46 ;  /* 0x00015c2e01007387 */ /* 0x0041e80000100800 */
[----:B------:R-:W2:Y:S01]  /*2a2d0*/  LDL R11, [R1+0xa58] ;  /* 0x000a5800010b7983 */ /* 0x000ea20000100800 */
[----:B------:R-:W1:Y:S01]  /*2a2e0*/  S2R R88, SR_TID.X ;  /* 0x0000000000587919 */ /* 0x000e620000002100 */
[----:B------:R-:W-:-:S04]  /*2a2f0*/  LOP3.LUT R10, R10, 0x3a, RZ, 0xfc, !PT ;  /* 0x0000003a0a0a7812 */ /* 0x000fc800078efcff */
[----:B------:R-:W-:Y:S02]  /*2a300*/  ISETP.GE.AND P5, PT, R10, UR5, PT ;  /* 0x000000050a007c0c */ /* 0x000fe4000bfa6270 */
[----:B------:R-:W-:Y:S02]  /*2a310*/  PRMT R47, RZ, 0x7610, R47 ;  /* 0x00007610ff2f7816 */ /* 0x000fe4000000002f */
[----:B-1----:R-:W-:Y:S01]  /*2a320*/  LEA.HI R10, R88, 0x3e, RZ, 0x1a ;  /* 0x0000003e580a7811 */ /* 0x002fe200078fd0ff */
[----:B0-----:R-:W0:Y:S03]  /*2a330*/  S2R R46, SR_TID.X ;  /* 0x00000000002e7919 */ /* 0x001e260000002100 */
[----:B------:R-:W-:Y:S01]  /*2a340*/  ISETP.GE.AND P0, PT, R10, UR5, PT ;  /* 0x000000050a007c0c */ /* 0x000fe2000bf06270 */
[----:B---3--:R-:W-:Y:S01]  /*2a350*/  @!P1 IMAD.MOV.U32 R10, RZ, RZ, R4 ;  /* 0x000000ffff0a9224 */ /* 0x008fe200078e0004 */
[----:B------:R-:W3:Y:S04]  /*2a360*/  LDL R88, [R1+0xa64] ;  /* 0x000a640001587983 */ /* 0x000ee80000100800 */
[----:B--2---:R-:W2:Y:S01]  /*2a370*/  @!P1 LDG.E.U8 R47, desc[UR20][R10.64] ;  /* 0x000000140a2f9981 */ /* 0x004ea2000c1e1100 */
[----:B0-----:R-:W-:-:S04]  /*2a380*/  SHF.R.U32.HI R46, RZ, 0x6, R46 ;  /* 0x00000006ff2e7819 */ /* 0x001fc8000001162e */
[----:B------:R-:W-:-:S04]  /*2a390*/  SGXT.U32 R46, R46, 0x1 ;  /* 0x000000012e2e781a */ /* 0x000fc80000000000 */
[----:B------:R-:W-:-:S04]  /*2a3a0*/  LOP3.LUT R46, R46, 0x3c, RZ, 0xfc, !PT ;  /* 0x0000003c2e2e7812 */ /* 0x000fc800078efcff */
[----:B------:R-:W-:Y:S02]  /*2a3b0*/  ISETP.GE.AND P3, PT, R46, UR5, PT ;  /* 0x000000052e007c0c */ /* 0x000fe4000bf66270 */
[----:B------:R-:W4:Y:S04]  /*2a3c0*/  LDL.LU R46, [R1+0x123c] ;  /* 0x00123c00012e7983 */ /* 0x000f280000300800 */
[----:B--2---:R0:W-:Y:S04]  /*2a3d0*/  STL [R1+0x158], R47 ;  /* 0x0001582f01007387 */ /* 0x0041e80000100800 */
[----:B0-----:R-:W2:Y:S04]  /*2a3e0*/  LDL.LU R47, [R1+0x1238] ;  /* 0x00123800012f7983 */ /* 0x001ea80000300800 */
[----:B------:R-:W2:Y:S04]  /*2a3f0*/  LDL R10, [R1+0xc50] ;  /* 0x000c5000010a7983 */ /* 0x000ea80000100800 */
[----:B------:R-:W2:Y:S01]  /*2a400*/  LDL R11, [R1+0xdbc] ;  /* 0x000dbc00010b7983 */ /* 0x000ea20000100800 */
[----:B------:R-:W-:Y:S01]  /*2a410*/  PRMT R2, RZ, 0x7610, R2 ;  /* 0x00007610ff027816 */ /* 0x000fe20000000002 */
[----:B------:R-:W0:Y:S01]  /*2a420*/  S2R R4, SR_TID.X ;  /* 0x0000000000047919 */ /* 0x000e220000002100 */
[----:B--2---:R-:W-:-:S04]  /*2a430*/  @!P4 LOP3.LUT R11, R11, R10, RZ, 0x3c, !PT ;  /* 0x0000000a0b0bc212 */ /* 0x004fc800078e3cff */
[----:B------:R-:W-:-:S04]  /*2a440*/  @!P4 LOP3.LUT R10, R11, R10, RZ, 0x3c, !PT ;  /* 0x0000000a0b0ac212 */ /* 0x000fc800078e3cff */
[----:B------:R-:W-:-:S05]  /*2a450*/  @!P4 LOP3.LUT R11, R11, R10, RZ, 0x3c, !PT ;  /* 0x0000000a0b0bc212 */ /* 0x000fca00078e3cff */
[----:B------:R-:W2:Y:S04]  /*2a460*/  @!P4 LDG.E.U8 R2, desc[UR20][R10.64] ;  /* 0x000000140a02c981 */ /* 0x000ea8000c1e1100 */
[----:B------:R-:W3:Y:S04]  /*2a470*/  LDL R10, [R1+0xc54] ;  /* 0x000c5400010a7983 */ /* 0x000ee80000100800 */
[----:B------:R-:W3:Y:S01]  /*2a480*/  LDL R11, [R1+0xc58] ;  /* 0x000c5800010b7983 */ /* 0x000ee20000100800 */
[----:B0-----:R-:W-:Y:S02]  /*2a490*/  SHF.R.U32.HI R4, RZ, 0x6, R4 ;  /* 0x00000006ff047819 */ /* 0x001fe40000011604 */
[----:B------:R-:W-:Y:S01]  /*2a4a0*/  PRMT R93, RZ, 0x7610, R93 ;  /* 0x00007610ff5d7816 */ /* 0x000fe2000000005d */
[----:B--2---:R0:W-:Y:S02]  /*2a4b0*/  STL [R1+0x154], R2 ;  /* 0x0001540201007387 */ /* 0x0041e40000100800 */
[----:B0-----:R-:W-:-:S02]  /*2a4c0*/  SGXT.U32 R2, R4, 0x1 ;  /* 0x000000010402781a */ /* 0x001fc40000000000 */
[----:B------:R-:W-:Y:S02]  /*2a4d0*/  SGXT.U32 R4, R4, 0x1 ;  /* 0x000000010404781a */ /* 0x000fe40000000000 */
[-C--:B---3--:R-:W-:Y:S02]  /*2a4e0*/  @!P5 LOP3.LUT R11, R11, R10.reuse, RZ, 0x3c, !PT ;  /* 0x0000000a0b0bd212 */ /* 0x088fe400078e3cff */
[----:B------:R-:W-:Y:S02]  /*2a4f0*/  LOP3.LUT R4, R4, 0x40, RZ, 0xfc, !PT ;  /* 0x0000004004047812 */ /* 0x000fe400078efcff */
[C---:B------:R-:W-:Y:S02]  /*2a500*/  @!P5 LOP3.LUT R10, R11.reuse, R10, RZ, 0x3c, !PT ;  /* 0x0000000a0b0ad212 */ /* 0x040fe400078e3cff */
[----:B------:R-:W-:Y:S02]  /*2a510*/  LOP3.LUT R2, R2, 0x42, RZ, 0xfc, !PT ;  /* 0x0000004202027812 */ /* 0x000fe400078efcff */
[----:B------:R-:W-:-:S02]  /*2a520*/  @!P5 LOP3.LUT R11, R11, R10, RZ, 0x3c, !PT ;  /* 0x0000000a0b0bd212 */ /* 0x000fc400078e3cff */
[----:B------:R-:W-:Y:S02]  /*2a530*/  ISETP.GE.AND P1, PT, R4, UR5, PT ;  /* 0x0000000504007c0c */ /* 0x000fe4000bf26270 */
[----:B------:R-:W2:Y:S01]  /*2a540*/  LDL.LU R4, [R1+0x1234] ;  /* 0x0012340001047983 */ /* 0x000ea20000300800 */
[----:B------:R-:W-:-:S03]  /*2a550*/  ISETP.GE.AND P4, PT, R2, UR5, PT ;  /* 0x0000000502007c0c */ /* 0x000fc6000bf86270 */
[----:B------:R-:W3:Y:S04]  /*2a560*/  LDL.LU R2, [R1+0x1230] ;  /* 0x0012300001027983 */ /* 0x000ee80000300800 */
[----:B------:R0:W2:Y:S04]  /*2a570*/  @!P5 LDG.E.U8 R93, desc[UR20][R10.64] ;  /* 0x000000140a5dd981 */ /* 0x0000a8000c1e1100 */
[----:B------:R-:W0:Y:S04]  /*2a580*/  LDL R10, [R1+0xbe8] ;  /* 0x000be800010a7983 */ /* 0x000e280000100800 */
[----:B------:R-:W0:Y:S01]  /*2a590*/  LDL R11, [R1+0xbec] ;  /* 0x000bec00010b7983 */ /* 0x000e220000100800 */
[----:B------:R-:W-:-:S02]  /*2a5a0*/  PRMT R3, RZ, 0x7610, R3 ;  /* 0x00007610ff037816 */ /* 0x000fc40000000003 */
[----:B0-----:R-:W-:-:S04]  /*2a5b0*/  @!P3 LOP3.LUT R11, R11, R10, RZ, 0x3c, !PT ;  /* 0x0000000a0b0bb212 */ /* 0x001fc800078e3cff */
[----:B------:R-:W-:-:S04]  /*2a5c0*/  @!P3 LOP3.LUT R10, R11, R10, RZ, 0x3c, !PT ;  /* 0x0000000a0b0ab212 */ /* 0x000fc800078e3cff */
[----:B------:R-:W-:-:S05]  /*2a5d0*/  @!P3 LOP3.LUT R11, R11, R10, RZ, 0x3c, !PT ;  /* 0x0000000a0b0bb212 */ /* 0x000fca00078e3cff */
[----:B------:R-:W3:Y:S04]  /*2a5e0*/  @!P3 LDG.E.U8 R3, desc[UR20][R10.64] ;  /* 0x000000140a03b981 */ /* 0x000ee8000c1e1100 */
[----:B--2---:R-:W-:Y:S04]  /*2a5f0*/  STL [R1+0x150], R93 ;  /* 0x0001505d01007387 */ /* 0x004fe80000100800 */
[----:B---3--:R0:W-:Y:S04]  /*2a600*/  STL [R1+0x14c], R3 ;  /* 0x00014c0301007387 */ /* 0x0081e80000100800 */
[----:B0-----:R-:W2:Y:S04]  /*2a610*/  LDL.LU R3, [R1+0x122c] ;  /* 0x00122c0001037983 */ /* 0x001ea80000300800 */
[----:B------:R-:W3:Y:S01]  /*2a620*/  LDL R11, [R1+0xa60] ;  /* 0x000a6000010b7983 */ /* 0x000ee20000100800 */
[----:B------:R-:W-:Y:S01]  /*2a630*/  PRMT R87, RZ, 0x7610, R87 ;  /* 0x00007610ff577816 */ /* 0x000fe20000000057 */
[----:B------:R-:W-:-:S05]  /*2a640*/  @!P0 IMAD.MOV.U32 R10, RZ, RZ, R88 ;  /* 0x000000ffff0a8224 */ /* 0x000fca00078e0058 */
[----:B---3--:R-:W3:Y:S04]  /*2a650*/  @!P0 LDG.E.U8 R87, desc[UR20][R10.64] ;  /* 0x000000140a578981 */ /* 0x008ee8000c1e1100 */
[----:B------:R-:W2:Y:S01]  /*2a660*/  LDL R10, [R1+0xdb4] ;  /* 0x000db400010a7983 */ /* 0x000ea20000100800 */
[----:B------:R-:W0:Y:S03]  /*2a670*/  S2R R93, SR_TID.X ;  /* 0x00000000005d7919 */ /* 0x000e260000002100 */
[----:B---3--:R1:W-:Y:S04]  /*2a680*/  STL [R1+0x148], R87 ;  /* 0x0001485701007387 */ /* 0x0083e80000100800 */
[----:B------:R-:W2:Y:S01]  /*2a690*/  LDL R11, [R1+0xdc0] ;  /* 0x000dc000010b7983 */ /* 0x000ea20000100800 */
[----:B0-----:R-:W-:-:S04]  /*2a6a0*/  SHF.R.U32.HI R88, RZ, 0x6, R93 ;  /* 0x00000006ff587819 */ /* 0x001fc8000001165d */
[----:B-1----:R-:W-:Y:S02]  /*2a6b0*/  SGXT.U32 R87, R88, 0x1 ;  /* 0x000000015857781a */ /* 0x002fe40000000000 */
[----:B------:R-:W-:Y:S01]  /*2a6c0*/  SHF.R.U32.HI R93, RZ, 0x6, R93 ;  /* 0x00000006ff5d7819 */ /* 0x000fe2000001165d */
[----:B------:R-:W3:Y:S01]  /*2a6d0*/  LDL R88, [R1+0xa74] ;  /* 0x000a740001587983 */ /* 0x000ee20000100800 */
[----:B------:R-:W-:-:S04]  /*2a6e0*/  LOP3.LUT R87, R87, 0x44, RZ, 0xfc, !PT ;  /* 0x0000004457577812 */ /* 0x000fc800078efcff */
[----:B------:R-:W-:Y:S02]  /*2a6f0*/  ISETP.GE.AND P5, PT, R87, UR5, PT ;  /* 0x0000000557007c0c */ /* 0x000fe4000bfa6270 */
[C---:B------:R-:W-:Y:S02]  /*2a700*/  SGXT.U32 R87, R93.reuse, 0x1 ;  /* 0x000000015d57781a */ /* 0x040fe40000000000 */
[----:B------:R-:W-:Y:S02]  /*2a710*/  SGXT.U32 R93, R93, 0x1 ;  /* 0x000000015d5d781a */ /* 0x000fe40000000000 */
[----:B------:R-:W-:Y:S02]  /*2a720*/  LOP3.LUT R87, R87, 0x46, RZ, 0xfc, !PT ;  /* 0x0000004657577812 */ /* 0x000fe400078efcff */
[----:B------:R-:W-:Y:S02]  /*2a730*/  PRMT R91, RZ, 0x7610, R91 ;  /* 0x00007610ff5b7816 */ /* 0x000fe4000000005b */
[----:B------:R-:W-:-:S02]  /*2a740*/  LOP3.LUT R93, R93, 0x48, RZ, 0xfc, !PT ;  /* 0x000000485d5d7812 */ /* 0x000fc400078efcff */
[----:B------:R-:W-:Y:S02]  /*2a750*/  ISETP.GE.AND P3, PT, R87, UR5, PT ;  /* 0x0000000557007c0c */ /* 0x000fe4000bf66270 */
[----:B------:R-:W3:Y:S01]  /*2a760*/  LDL R87, [R1+0xdb8] ;  /* 0x000db80001577983 */ /* 0x000ee20000100800 */
[----:B------:R-:W-:-:S03]  /*2a770*/  ISETP.GE.AND P0, PT, R93, UR5, PT ;  /* 0x000000055d007c0c */ /* 0x000fc6000bf06270 */
[----:B------:R-:W3:Y:S01]  /*2a780*/  LDL.LU R93, [R1+0x1228] ;  /* 0x00122800015d7983 */ /* 0x000ee20000300800 */
[----:B--2---:R-:W-:-:S04]  /*2a790*/  @!P1 LOP3.LUT R11, R11, R10, RZ, 0x3c, !PT ;  /* 0x0000000a0b0b9212 */ /* 0x004fc800078e3cff */
[----:B------:R-:W-:-:S04]  /*2a7a0*/  @!P1 LOP3.LUT R10, R11, R10, RZ, 0x3c, !PT ;  /* 0x0000000a0b0a9212 */ /* 0x000fc800078e3cff */
[----:B------:R-:W-:-:S05]  /*2a7b0*/  @!P1 LOP3.LUT R11, R11, R10, RZ, 0x3c, !PT ;  /* 0x0000000a0b0b9212 */ /* 0x000fca00078e3cff */
[----:B------:R-:W2:Y:S04]  /*2a7c0*/  @!P1 LDG.E.U8 R91, desc[UR20][R10.64] ;  /* 0x000000140a5b9981 */ /* 0x000ea8000c1e1100 */
[----:B------:R-:W3:Y:S04]  /*2a7d0*/  LDL R10, [R1+0xc5c] ;  /* 0x000c5c00010a7983 */ /* 0x000ee80000100800 */
[----:B------:R-:W3:Y:S01]  /*2a7e0*/  LDL R11, [R1+0xc60] ;  /* 0x000c6000010b7983 */ /* 0x000ee20000100800 */
[----:B------:R-:W-:-:S03]  /*2a7f0*/  PRMT R82, RZ, 0x7610, R82 ;  /* 0x00007610ff527816 */ /* 0x000fc60000000052 */
[----:B--2---:R0:W-:Y:S01]  /*2a800*/  STL [R1+0x144], R91 ;  /* 0x0001445b01007387 */ /* 0x0041e20000100800 */
[----:B---3--:R-:W-:-:S04]  /*2a810*/  @!P4 LOP3.LUT R11, R11, R10, RZ, 0x3c, !PT ;  /* 0x0000000a0b0bc212 */ /* 0x008fc800078e3cff */
[----:B------:R-:W-:-:S04]  /*2a820*/  @!P4 LOP3.LUT R10, R11, R10, RZ, 0x3c, !PT ;  /* 0x0000000a0b0ac212 */ /* 0x000fc800078e3cff */
[----:B------:R-:W-:-:S05]  /*2a830*/  @!P4 LOP3.LUT R11, R11, R10, RZ, 0x3c, !PT ;  /* 0x0000000a0b0bc212 */ /* 0x000fca00078e3cff */
[----:B------:R1:W2:Y:S04]  /*2a840*/  @!P4 LDG.E.U8 R82, desc[UR20][R10.64] ;  /* 0x000000140a52c981 */ /* 0x0002a8000c1e1100 */
[----:B------:R-:W1:Y:S04]  /*2a850*/  LDL R10, [R1+0xa68] ;  /* 0x000a6800010a7983 */ /* 0x000e680000100800 */
[----:B------:R-:W1:Y:S01]  /*2a860*/  LDL R11, [R1+0xa6c] ;  /* 0x000a6c00010b7983 */ /* 0x000e620000100800 */
[----:B------:R-:W-:Y:S01]  /*2a870*/  PRMT R90, RZ, 0x7610, R90 ;  /* 0x00007610ff5a7816 */ /* 0x000fe2000000005a */
[----:B0-----:R-:W0:Y:S01]  /*2a880*/  S2R R91, SR_TID.X ;  /* 0x00000000005b7919 */ /* 0x001e220000002100 */
[----:B-1----:R-:W-:-:S04]  /*2a890*/  @!P5 LOP3.LUT R11, R11, R10, RZ, 0x3c, !PT ;  /* 0x0000000a0b0bd212 */ /* 0x002fc800078e3cff */
[----:B------:R-:W-:-:S04]  /*2a8a0*/  @!P5 LOP3.LUT R10, R11, R10, RZ, 0x3c, !PT ;  /* 0x0000000a0b0ad212 */ /* 0x000fc800078e3cff */
[----:B------:R-:W-:-:S05]  /*2a8b0*/  @!P5 LOP3.LUT R11, R11, R10, RZ, 0x3c, !PT ;  /* 0x0000000a0b0bd212 */ /* 0x000fca00078e3cff */
[----:B------:R-:W3:Y:S01]  /*2a8c0*/  @!P5 LDG.E.U8 R90, desc[UR20][R10.64] ;  /* 0x000000140a5ad981 */ /* 0x000ee2000c1e1100 */
[----:B0-----:R-:W-:-:S03]  /*2a8d0*/  SHF.R.U32.HI R91, RZ, 0x6, R91 ;  /* 0x00000006ff5b7819 */ /* 0x001fc6000001165b */
[----:B--2---:R0:W-:Y:S02]  /*2a8e0*/  STL [R1+0x140], R82 ;  /* 0x0001405201007387 */ /* 0x0041e40000100800 */
[C---:B0-----:R-:W-:Y:S02]  /*2a8f0*/  SGXT.U32 R82, R91.reuse, 0x1 ;  /* 0x000000015b52781a */ /* 0x041fe40000000000 */
[----:B------:R-:W-:Y:S02]  /*2a900*/  SGXT.U32 R91, R91, 0x1 ;  /* 0x000000015b5b781a */ /* 0x000fe40000000000 */
[----:B------:R-:W-:Y:S02]  /*2a910*/  LOP3.LUT R82, R82, 0x4a, RZ, 0xfc, !PT ;  /* 0x0000004a52527812 */ /* 0x000fe400078efcff */
[----:B------:R-:W-:Y:S02]  /*2a920*/  LOP3.LUT R91, R91, 0x4c, RZ, 0xfc, !PT ;  /* 0x0000004c5b5b7812 */ /* 0x000fe400078efcff */
[----:B------:R-:W-:-:S02]  /*2a930*/  ISETP.GE.AND P1, PT, R82, UR5, PT ;  /* 0x0000000552007c0c */ /* 0x000fc4000bf26270 */
[----:B------:R-:W2:Y:S01]  /*2a940*/  LDL R82, [R1+0xbe4] ;  /* 0x000be40001527983 */ /* 0x000ea20000100800 */
[----:B------:R-:W-:-:S03]  /*2a950*/  ISETP.GE.AND P4, PT, R91, UR5, PT ;  /* 0x000000055b007c0c */ /* 0x000fc6000bf86270 */
[----:B------:R-:W2:Y:S04]  /*2a960*/  LDL.LU R91, [R1+0x1224] ;  /* 0x00122400015b7983 */ /* 0x000ea80000300800 */
[----:B---3--:R0:W-:Y:S04]  /*2a970*/  STL [R1+0x13c], R90 ;  /* 0x00013c5a01007387 */ /* 0x0081e80000100800 */
[----:B0-----:R-:W3:Y:S04]  /*2a980*/  LDL.LU R90, [R1+0x1220] ;  /* 0x00122000015a7983 */ /* 0x001ee80000300800 */
[----:B------:R-:W2:Y:S01]  /*2a990*/  LDL R11, [R1+0xa70] ;  /* 0x000a7000010b7983 */ /* 0x000ea20000100800 */
[----:B------:R-:W-:Y:S01]  /*2a9a0*/  PRMT R89, RZ, 0x7610, R89 ;  /* 0x00007610ff597816 */ /* 0x000fe20000000059 */
[----:B------:R-:W-:-:S05]  /*2a9b0*/  @!P3 IMAD.MOV.U32 R10, RZ, RZ, R88 ;  /* 0x000000ffff0ab224 */ /* 0x000fca00078e0058 */
[----:B--2---:R-:W2:Y:S01]  /*2a9c0*/  @!P3 LDG.E.U8 R89, desc[UR20][R10.64] ;  /* 0x000000140a59b981 */ /* 0x004ea2000c1e1100 */
[----:B------:R-:W-:-:S03]  /*2a9d0*/  PRMT R78, RZ, 0x7610, R78 ;  /* 0x00007610ff4e7816 */ /* 0x000fc6000000004e */
[----:B--2---:R0:W-:Y:S04]  /*2a9e0*/  STL [R1+0x138], R89 ;  /* 0x0001385901007387 */ /* 0x0041e80000100800 */
[----:B0-----:R-:W2:Y:S04]  /*2a9f0*/  LDL.LU R89, [R1+0x121c] ;  /* 0x00121c0001597983 */ /* 0x001ea80000300800 */
[----:B------:R-:W2:Y:S01]  /*2aa00*/  LDL R11, [R1+0xd84] ;  /* 0x000d8400010b7983 */ /* 0x000ea20000100800 */
[----:B------:R-:W-:Y:S01]  /*2aa10*/  @!P0 IMAD.MOV.U32 R10, RZ, RZ, R87 ;  /* 0x000000ffff0a8224 */ /* 0x000fe200078e0057 */
[----:B------:R-:W0:Y:S04]  /*2aa20*/  S2R R88, SR_TID.X ;  /* 0x0000000000587919 */ /* 0x000e280000002100 */
[----:B--2---:R-:W2:Y:S04]  /*2aa30*/  @!P0 LDG.E.U8 R78, desc[UR20][R10.64] ;  /* 0x000000140a4e8981 */ /* 0x004ea8000c1e1100 */
[----:B------:R-:W3:Y:S04]  /*2aa40*/  LDL R10, [R1+0xc64] ;  /* 0x000c6400010a7983 */ /* 0x000ee80000100800 */
[----:B------:R-:W3:Y:S01]  /*2aa50*/  LDL R11, [R1+0xc68] ;  /* 0x000c6800010b7983 */ /* 0x000ee20000100800 */
[----:B0-----:R-:W-:-:S02]  /*2aa60*/  SHF.R.U32.HI R87, RZ, 0x6, R88 ;  /* 0x00000006ff577819 */ /* 0x001fc40000011658 */
[----:B------:R-:W-:Y:S02]  /*2aa70*/  LEA.HI R88, R88, 0x4e, RZ, 0x1a ;  /* 0x0000004e58587811 */ /* 0x000fe400078fd0ff */
[----:B------:R-:W-:Y:S02]  /*2aa80*/  PRMT R86, RZ, 0x7610, R86 ;  /* 0x00007610ff567816 */ /* 0x000fe40000000056 */
[----:B------:R-:W-:Y:S01]  /*2aa90*/  ISETP.GE.AND P5, PT, R88, UR5, PT ;  /* 0x0000000558007c0c */ /* 0x000fe2000bfa6270 */
[----:B--2---:R0:W-:Y:S04]  /*2aaa0*/  STL [R1+0x134], R78 ;  /* 0x0001344e01007387 */ /* 0x0041e80000100800 */
[----:B------:R-:W2:Y:S01]  /*2aab0*/  LDL.LU R88, [R1+0x1218] ;  /* 0x0012180001587983 */ /* 0x000ea20000300800 */
[----:B0-----:R-:W-:-:S02]  /*2aac0*/  SGXT.U32 R78, R87, 0x1 ;  /* 0x00000001574e781a */ /* 0x001fc40000000000 */
[-C--:B---3--:R-:W-:Y:S02]  /*2aad0*/  @!P1 LOP3.LUT R11, R11, R10.reuse, RZ, 0x3c, !PT ;  /* 0x0000000a0b0b9212 */ /* 0x088fe400078e3cff */
[----:B------:R-:W-:Y:S02]  /*2aae0*/  SGXT.U32 R87, R87, 0x1 ;  /* 0x000000015757781a */ /* 0x000fe40000000000 */
[----:B------:R-:W-:Y:S02]  /*2aaf0*/  @!P1 LOP3.LUT R10, R11, R10, RZ, 0x3c, !PT ;  /* 0x0000000a0b0a9212 */ /* 0x000fe400078e3cff */
[----:B------:R-:W-:Y:S02]  /*2ab00*/  LOP3.LUT R87, R87, 0x50, RZ, 0xfc, !PT ;  /* 0x0000005057577812 */ /* 0x000fe400078efcff */
[----:B------:R-:W-:Y:S02]  /*2ab10*/  @!P1 LOP3.LUT R11, R11, R10, RZ, 0x3c, !PT ;  /* 0x0000000a0b0b9212 */ /* 0x000fe400078e3cff */
[----:B------:R-:W-:-:S02]  /*2ab20*/  ISETP.GE.AND P3, PT, R87, UR5, PT ;  /* 0x0000000557007c0c */ /* 0x000fc4000bf66270 */
[----:B------:R-:W3:Y:S04]  /*2ab30*/  LDL.LU R87, [R1+0x1214] ;  /* 0x0012140001577983 */ /* 0x000ee80000300800 */
[----:B------:R0:W2:Y:S04]  /*2ab40*/  @!P1 LDG.E.U8 R86, desc[UR20][R10.64] ;  /* 0x000000140a569981 */ /* 0x0000a8000c1e1100 */
[----:B------:R-:W3:Y:S01]  /*2ab50*/  LDL R11, [R1+0xbe0] ;  /* 0x000be000010b7983 */ /* 0x000ee20000100800 */
[----:B------:R-:W-:Y:S01]  /*2ab60*/  LOP3.LUT R78, R78, 0x52, RZ, 0xfc, !PT ;  /* 0x000000524e4e7812 */ /* 0x000fe200078efcff */
[----:B0-----:R-:W-:Y:S01]  /*2ab70*/  @!P4 IMAD.MOV.U32 R10, RZ, RZ, R82 ;  /* 0x000000ffff0ac224 */ /* 0x001fe200078e0052 */
[----:B------:R-:W-:-:S02]  /*2ab80*/  PRMT R68, RZ, 0x7610, R68 ;  /* 0x00007610ff447816 */ /* 0x000fc40000000044 */
[----:B------:R-:W-:Y:S02]  /*2ab90*/  ISETP.GE.AND P0, PT, R78, UR5, PT ;  /* 0x000000054e007c0c */ /* 0x000fe4000bf06270 */
[----:B------:R-:W4:Y:S04]  /*2aba0*/  LDL R78, [R1+0xc70] ;  /* 0x000c7000014e7983 */ /* 0x000f280000100800 */
[----:B--2---:R0:W-:Y:S04]  /*2abb0*/  STL [R1+0x130], R86 ;  /* 0x0001305601007387 */ /* 0x0041e80000100800 */
[----:B---3--:R-:W2:Y:S04]  /*2abc0*/  @!P4 LDG.E.U8 R68, desc[UR20][R10.64] ;  /* 0x000000140a44c981 */ /* 0x008ea8000c1e1100 */
[----:B------:R-:W3:Y:S04]  /*2abd0*/  LDL R10, [R1+0xa78] ;  /* 0x000a7800010a7983 */ /* 0x000ee80000100800 */
[----:B------:R-:W3:Y:S01]  /*2abe0*/  LDL R11, [R1+0xa7c] ;  /* 0x000a7c00010b7983 */ /* 0x000ee20000100800 */
[----:B0-----:R-:W0:Y:S01]  /*2abf0*/  S2R R86, SR_TID.X ;  /* 0x0000000000567919 */ /* 0x001e220000002100 */
[----:B------:R-:W-:-:S02]  /*2ac00*/  PRMT R84, RZ, 0x7610, R84 ;  /* 0x00007610ff547816 */ /* 0x000fc40000000054 */
[----:B0-----:R-:W-:Y:S01]  /*2ac10*/  SHF.R.U32.HI R86, RZ, 0x6, R86 ;  /* 0x00000006ff567819 */ /* 0x001fe20000011656 */
[----:B--2---:R0:W-:Y:S04]  /*2ac20*/  STL [R1+0x12c], R68 ;  /* 0x00012c4401007387 */ /* 0x0041e80000100800 */
[----:B------:R-:W2:Y:S01]  /*2ac30*/  LDL R82, [R1+0xa88] ;  /* 0x000a880001527983 */ /* 0x000ea20000100800 */
[C---:B0-----:R-:W-:Y:S02]  /*2ac40*/  SGXT.U32 R68, R86.reuse, 0x1 ;  /* 0x000000015644781a */ /* 0x041fe40000000000 */
[----:B---3--:R-:W-:Y:S02]  /*2ac50*/  @!P5 LOP3.LUT R11, R11, R10, RZ, 0x3c, !PT ;  /* 0x0000000a0b0bd212 */ /* 0x008fe400078e3cff */
[----:B------:R-:W-:-:S02]  /*2ac60*/  SGXT.U32 R86, R86, 0x1 ;  /* 0x000000015656781a */ /* 0x000fc40000000000 */
[C---:B------:R-:W-:Y:S02]  /*2ac70*/  @!P5 LOP3.LUT R10, R11.reuse, R10, RZ, 0x3c, !PT ;  /* 0x0000000a0b0ad212 */ /* 0x040fe400078e3cff */
[----:B------:R-:W-:Y:S02]  /*2ac80*/  LOP3.LUT R68, R68, 0x54, RZ, 0xfc, !PT ;  /* 0x0000005444447812 */ /* 0x000fe400078efcff */
[----:B------:R-:W-:Y:S02]  /*2ac90*/  LOP3.LUT R86, R86, 0x56, RZ, 0xfc, !PT ;  /* 0x0000005656567812 */ /* 0x000fe400078efcff */
[----:B------:R-:W-:Y:S02]  /*2aca0*/  @!P5 LOP3.LUT R11, R11, R10, RZ, 0x3c, !PT ;  /* 0x0000000a0b0bd212 */ /* 0x000fe400078e3cff */
[----:B------:R-:W-:Y:S02]  /*2acb0*/  ISETP.GE.AND P1, PT, R68, UR5, PT ;  /* 0x0000000544007c0c */ /* 0x000fe4000bf26270 */
[----:B------:R-:W3:Y:S01]  /*2acc0*/  LDL R68, [R1+0xa8c] ;  /* 0x000a8c0001447983 */ /* 0x000ee20000100800 */
[----:B------:R-:W-:-:S03]  /*2acd0*/  ISETP.GE.AND P4, PT, R86, UR5, PT ;  /* 0x0000000556007c0c */ /* 0x000fc6000bf86270 */
[----:B------:R-:W2:Y:S04]  /*2ace0*/  LDL.LU R86, [R1+0x1210] ;  /* 0x0012100001567983 */ /* 0x000ea80000300800 */
        /* <DEDUP_REMOVED lines=13> */
[----:B----4-:R-:W-:-:S05]  /*2adc0*/  @!P0 IMAD.MOV.U32 R10, RZ, RZ, R78 ;  /* 0x000000ffff0a8224 */ /* 0x010fca00078e004e */
[----:B---3--:R-:W3:Y:S04]  /*2add0*/  @!P0 LDG.E.U8 R76, desc[UR20][R10.64] ;  /* 0x000000140a4c8981 */ /* 0x008ee8000c1e1100 */
[----:B------:R-:W4:Y:S04]  /*2ade0*/  LDL R10, [R1+0xa80] ;  /* 0x000a8000010a7983 */ /* 0x000f280000100800 */
[----:B---3--:R0:W-:Y:S04]  /*2adf0*/  STL [R1+0x120], R76 ;  /* 0x0001204c01007387 */ /* 0x0081e80000100800 */
[----:B------:R-:W4:Y:S01]  /*2ae00*/  LDL R11, [R1+0xa84] ;  /* 0x000a8400010b7983 */ /* 0x000f220000100800 */
[----:B------:R-:W-:Y:S01]  /*2ae10*/  PRMT R83, RZ, 0x7610, R83 ;  /* 0x00007610ff537816 */ /* 0x000fe20000000053 */
[----:B------:R-:W1:Y:S01]  /*2ae20*/  S2R R84, SR_TID.X ;  /* 0x0000000000547919 */ /* 0x000e620000002100 */
[----:B----4-:R-:W-:-:S04]  /*2ae30*/  @!P1 LOP3.LUT R11, R11, R10, RZ, 0x3c, !PT ;  /* 0x0000000a0b0b9212 */ /* 0x010fc800078e3cff */
[----:B------:R-:W-:-:S04]  /*2ae40*/  @!P1 LOP3.LUT R10, R11, R10, RZ, 0x3c, !PT ;  /* 0x0000000a0b0a9212 */ /* 0x000fc800078e3cff */
[----:B------:R-:W-:-:S05]  /*2ae50*/  @!P1 LOP3.LUT R11, R11, R10, RZ, 0x3c, !PT ;  /* 0x0000000a0b0b9212 */ /* 0x000fca00078e3cff */
[----:B------:R3:W4:Y:S01]  /*2ae60*/  @!P1 LDG.E.U8 R83, desc[UR20][R10.64] ;  /* 0x000000140a539981 */ /* 0x000722000c1e1100 */
[----:B-1----:R-:W-:-:S04]  /*2ae70*/  SHF.R.U32.HI R78, RZ, 0x6, R84 ;  /* 0x00000006ff4e7819 */ /* 0x002fc80000011654 */
[----:B0-----:R-:W-:Y:S02]  /*2ae80*/  SGXT.U32 R76, R78, 0x1 ;  /* 0x000000014e4c781a */ /* 0x001fe40000000000 */
[----:B------:R-:W-:Y:S01]  /*2ae90*/  SHF.R.U32.HI R84, RZ, 0x6, R84 ;  /* 0x00000006ff547819 */ /* 0x000fe20000011654 */
[----:B------:R-:W2:Y:S01]  /*2aea0*/  LDL R78, [R1+0xc78] ;  /* 0x000c7800014e7983 */ /* 0x000ea20000100800 */
[----:B------:R-:W-:-:S04]  /*2aeb0*/  LOP3.LUT R76, R76, 0x58, RZ, 0xfc, !PT ;  /* 0x000000584c4c7812 */ /* 0x000fc800078efcff */
[----:B------:R-:W-:Y:S02]  /*2aec0*/  ISETP.GE.AND P5, PT, R76, UR5, PT ;  /* 0x000000054c007c0c */ /* 0x000fe4000bfa6270 */
[C---:B------:R-:W-:Y:S02]  /*2aed0*/  SGXT.U32 R76, R84.reuse, 0x1 ;  /* 0x00000001544c781a */ /* 0x040fe40000000000 */
[----:B------:R-:W-:Y:S02]  /*2aee0*/  SGXT.U32 R84, R84, 0x1 ;  /* 0x000000015454781a */ /* 0x000fe40000000000 */
[----:B------:R-:W-:Y:S02]  /*2aef0*/  LOP3.LUT R76, R76, 0x5c, RZ, 0xfc, !PT ;  /* 0x0000005c4c4c7812 */ /* 0x000fe400078efcff */
[----:B------:R-:W-:Y:S01]  /*2af00*/  LOP3.LUT R84, R84, 0x5a, RZ, 0xfc, !PT ;  /* 0x0000005a54547812 */ /* 0x000fe200078efcff */
[----:B---3--:R-:W-:Y:S01]  /*2af10*/  @!P4 IMAD.MOV.U32 R10, RZ, RZ, R68 ;  /* 0x000000ffff0ac224 */ /* 0x008fe200078e0044 */
[----:B------:R-:W-:Y:S01]  /*2af20*/  PRMT R41, RZ, 0x7610, R41 ;  /* 0x00007610ff297816 */ /* 0x000fe20000000029 */
[----:B------:R-:W-:Y:S01]  /*2af30*/  @!P4 IMAD.MOV.U32 R11, RZ, RZ, R82 ;  /* 0x000000ffff0bc224 */ /* 0x000fe200078e0052 */
[----:B------:R-:W-:-:S02]  /*2af40*/  ISETP.GE.AND P3, PT, R84, UR5, PT ;  /* 0x0000000554007c0c */ /* 0x000fc4000bf66270 */
[----:B------:R-:W3:Y:S01]  /*2af50*/  LDL.LU R84, [R1+0x1208] ;  /* 0x0012080001547983 */ /* 0x000ee20000300800 */
[----:B------:R-:W-:-:S03]  /*2af60*/  ISETP.GE.AND P0, PT, R76, UR5, PT ;  /* 0x000000054c007c0c */ /* 0x000fc6000bf06270 */
[----:B------:R-:W2:Y:S04]  /*2af70*/  LDL R76, [R1+0xbdc] ;  /* 0x000bdc00014c7983 */ /* 0x000ea80000100800 */
[----:B------:R0:W2:Y:S04]  /*2af80*/  @!P4 LDG.E.U8 R41, desc[UR20][R10.64] ;  /* 0x000000140a29c981 */ /* 0x0000a8000c1e1100 */
[----:B----4-:R1:W-:Y:S04]  /*2af90*/  STL [R1+0x11c], R83 ;  /* 0x00011c5301007387 */ /* 0x0103e80000100800 */
[----:B------:R-:W0:Y:S04]  /*2afa0*/  LDL R10, [R1+0xd9c] ;  /* 0x000d9c00010a7983 */ /* 0x000e280000100800 */
[----:B------:R-:W0:Y:S01]  /*2afb0*/  LDL R11, [R1+0xdb0] ;  /* 0x000db000010b7983 */ /* 0x000e220000100800 */
[----:B------:R-:W-:Y:S01]  /*2afc0*/  PRMT R81, RZ, 0x7610, R81 ;  /* 0x00007610ff517816 */ /* 0x000fe20000000051 */
[----:B-1----:R-:W1:Y:S02]  /*2afd0*/  S2R R83, SR_TID.X ;  /* 0x0000000000537919 */ /* 0x002e640000002100 */
[----:B------:R-:W4:Y:S01]  /*2afe0*/  LDL R68, [R1+0xd88] ;  /* 0x000d880001447983 */ /* 0x000f220000100800 */
[----:B0-----:R-:W-:-:S04]  /*2aff0*/  @!P5 LOP3.LUT R11, R11, R10, RZ, 0x3c, !PT ;  /* 0x0000000a0b0bd212 */ /* 0x001fc800078e3cff */
[----:B------:R-:W-:-:S04]  /*2b000*/  @!P5 LOP3.LUT R10, R11, R10, RZ, 0x3c, !PT ;  /* 0x0000000a0b0ad212 */ /* 0x000fc800078e3cff */
[----:B------:R-:W-:-:S05]  /*2b010*/  @!P5 LOP3.LUT R11, R11, R10, RZ, 0x3c, !PT ;  /* 0x0000000a0b0bd212 */ /* 0x000fca00078e3cff */
[----:B------:R-:W3:Y:S01]  /*2b020*/  @!P5 LDG.E.U8 R81, desc[UR20][R10.64] ;  /* 0x000000140a51d981 */ /* 0x000ee2000c1e1100 */
[----:B-1----:R-:W-:-:S04]  /*2b030*/  SHF.R.U32.HI R82, RZ, 0x6, R83 ;  /* 0x00000006ff527819 */ /* 0x002fc80000011653 */
[----:B------:R-:W-:Y:S02]  /*2b040*/  SGXT.U32 R82, R82, 0x1 ;  /* 0x000000015252781a */ /* 0x000fe40000000000 */
[----:B------:R-:W-:Y:S02]  /*2b050*/  LEA.HI R83, R83, 0x5e, RZ, 0x1a ;  /* 0x0000005e53537811 */ /* 0x000fe400078fd0ff */
[----:B------:R-:W-:Y:S01]  /*2b060*/  LOP3.LUT R82, R82, 0x60, RZ, 0xfc, !PT ;  /* 0x0000006052527812 */ /* 0x000fe200078efcff */
[----:B--2---:R0:W-:Y:S01]  /*2b070*/  STL [R1+0x118], R41 ;  /* 0x0001182901007387 */ /* 0x0041e20000100800 */
[----:B------:R-:W-:Y:S02]  /*2b080*/  ISETP.GE.AND P1, PT, R83, UR5, PT ;  /* 0x0000000553007c0c */ /* 0x000fe4000bf26270 */
[----:B------:R-:W-:Y:S01]  /*2b090*/  ISETP.GE.AND P4, PT, R82, UR5, PT ;  /* 0x0000000552007c0c */ /* 0x000fe2000bf86270 */
[----:B0-----:R-:W2:Y:S04]  /*2b0a0*/  LDL R41, [R1+0xda0] ;  /* 0x000da00001297983 */ /* 0x001ea80000100800 */
[----:B------:R-:W2:Y:S04]  /*2b0b0*/  LDL.LU R83, [R1+0x1204] ;  /* 0x0012040001537983 */ /* 0x000ea80000300800 */
        /* <DEDUP_REMOVED lines=11> */
[----:B------:R-:W-:-:S05]  /*2b170*/  @!P0 IMAD.MOV.U32 R10, RZ, RZ, R76 ;  /* 0x000000ffff0a8224 */ /* 0x000fca00078e004c */
[----:B--2---:R0:W2:Y:S04]  /*2b180*/  @!P0 LDG.E.U8 R58, desc[UR20][R10.64] ;  /* 0x000000140a3a8981 */ /* 0x0040a8000c1e1100 */
[----:B------:R-:W0:Y:S04]  /*2b190*/  LDL R10, [R1+0xa90] ;  /* 0x000a9000010a7983 */ /* 0x000e280000100800 */
[----:B------:R-:W0:Y:S01]  /*2b1a0*/  LDL R11, [R1+0xa94] ;  /* 0x000a9400010b7983 */ /* 0x000e220000100800 */
[----:B------:R-:W-:Y:S01]  /*2b1b0*/  PRMT R74, RZ, 0x7610, R74 ;  /* 0x00007610ff4a7816 */ /* 0x000fe2000000004a */
[----:B------:R-:W1:Y:S01]  /*2b1c0*/  S2R R78, SR_TID.X ;  /* 0x00000000004e7919 */ /* 0x000e620000002100 */
[----:B0-----:R-:W-:-:S04]  /*2b1d0*/  @!P1 LOP3.LUT R11, R11, R10, RZ, 0x3c, !PT ;  /* 0x0000000a0b0b9212 */ /* 0x001fc800078e3cff */
[----:B------:R-:W-:-:S04]  /*2b1e0*/  @!P1 LOP3.LUT R10, R11, R10, RZ, 0x3c, !PT ;  /* 0x0000000a0b0a9212 */ /* 0x000fc800078e3cff */
[----:B------:R-:W-:-:S05]  /*2b1f0*/  @!P1 LOP3.LUT R11, R11, R10, RZ, 0x3c, !PT ;  /* 0x0000000a0b0b9212 */ /* 0x000fca00078e3cff */
[----:B------:R0:W3:Y:S01]  /*2b200*/  @!P1 LDG.E.U8 R74, desc[UR20][R10.64] ;  /* 0x000000140a4a9981 */ /* 0x0000e2000c1e1100 */
[----:B-1----:R-:W-:-:S03]  /*2b210*/  SHF.R.U32.HI R76, RZ, 0x6, R78 ;  /* 0x00000006ff4c7819 */ /* 0x002fc6000001164e */
[----:B--2---:R1:W-:Y:S01]  /*2b220*/  STL [R1+0x10c], R58 ;  /* 0x00010c3a01007387 */ /* 0x0043e20000100800 */
[----:B------:R-:W-:-:S04]  /*2b230*/  SGXT.U32 R78, R76, 0x1 ;  /* 0x000000014c4e781a */ /* 0x000fc80000000000 */
[----:B------:R-:W-:Y:S02]  /*2b240*/  LOP3.LUT R78, R78, 0x62, RZ, 0xfc, !PT ;  /* 0x000000624e4e7812 */ /* 0x000fe400078efcff */
[C---:B-1----:R-:W-:Y:S02]  /*2b250*/  SGXT.U32 R58, R76.reuse, 0x1 ;  /* 0x000000014c3a781a */ /* 0x042fe40000000000 */
[----:B------:R-:W-:Y:S02]  /*2b260*/  SGXT.U32 R76, R76, 0x1 ;  /* 0x000000014c4c781a */ /* 0x000fe40000000000 */
[----:B------:R-:W-:Y:S02]  /*2b270*/  LOP3.LUT R58, R58, 0x66, RZ, 0xfc, !PT ;  /* 0x000000663a3a7812 */ /* 0x000fe400078efcff */
[----:B------:R-:W-:Y:S01]  /*2b280*/  LOP3.LUT R76, R76, 0x64, RZ, 0xfc, !PT ;  /* 0x000000644c4c7812 */ /* 0x000fe200078efcff */
[----:B0-----:R-:W-:Y:S01]  /*2b290*/  @!P4 IMAD.MOV.U32 R10, RZ, RZ, R41 ;  /* 0x000000ffff0ac224 */ /* 0x001fe200078e0029 */
[----:B------:R-:W-:Y:S01]  /*2b2a0*/  PRMT R37, RZ, 0x7610, R37 ;  /* 0x00007610ff257816 */ /* 0x000fe20000000025 */
[----:B----4-:R-:W-:Y:S01]  /*2b2b0*/  @!P4 IMAD.MOV.U32 R11, RZ, RZ, R68 ;  /* 0x000000ffff0bc224 */ /* 0x010fe200078e0044 */
[----:B------:R-:W-:-:S02]  /*2b2c0*/  ISETP.GE.AND P5, PT, R78, UR5, PT ;  /* 0x000000054e007c0c */ /* 0x000fc4000bfa6270 */
[----:B------:R-:W2:Y:S01]  /*2b2d0*/  LDL.LU R78, [R1+0x11f4] ;  /* 0x0011f400014e7983 */ /* 0x000ea20000300800 */
[----:B------:R-:W-:Y:S02]  /*2b2e0*/  ISETP.GE.AND P3, PT, R76, UR5, PT ;  /* 0x000000054c007c0c */ /* 0x000fe4000bf66270 */
[----:B------:R-:W-:Y:S01]  /*2b2f0*/  ISETP.GE.AND P0, PT, R58, UR5, PT ;  /* 0x000000053a007c0c */ /* 0x000fe2000bf06270 */
[----:B------:R-:W4:Y:S04]  /*2b300*/  LDL.LU R76, [R1+0x11f0] ;  /* 0x0011f000014c7983 */ /* 0x000f280000300800 */
[----:B------:R-:W2:Y:S04]  /*2b310*/  LDL R58, [R1+0xaa4] ;  /* 0x000aa400013a7983 */ /* 0x000ea80000100800 */
[----:B------:R0:W2:Y:S04]  /*2b320*/  @!P4 LDG.E.U8 R37, desc[UR20][R10.64] ;  /* 0x000000140a25c981 */ /* 0x0000a8000c1e1100 */
[----:B---3--:R1:W-:Y:S04]  /*2b330*/  STL [R1+0x108], R74 ;  /* 0x0001084a01007387 */ /* 0x0083e80000100800 */
[----:B------:R-:W0:Y:S04]  /*2b340*/  LDL R10, [R1+0xc7c] ;  /* 0x000c7c00010a7983 */ /* 0x000e280000100800 */
[----:B------:R-:W0:Y:S01]  /*2b350*/  LDL R11, [R1+0xc80] ;  /* 0x000c8000010b7983 */ /* 0x000e220000100800 */
[----:B------:R-:W-:Y:S01]  /*2b360*/  PRMT R66, RZ, 0x7610, R66 ;  /* 0x00007610ff427816 */ /* 0x000fe20000000042 */
[----:B-1----:R-:W1:Y:S02]  /*2b370*/  S2R R74, SR_TID.X ;  /* 0x00000000004a7919 */ /* 0x002e640000002100 */
[----:B------:R-:W3:Y:S01]  /*2b380*/  LDL R41, [R1+0xc84] ;  /* 0x000c840001297983 */ /* 0x000ee20000100800 */
[----:B0-----:R-:W-:-:S04]  /*2b390*/  @!P5 LOP3.LUT R11, R11, R10, RZ, 0x3c, !PT ;  /* 0x0000000a0b0bd212 */ /* 0x001fc800078e3cff */
[----:B------:R-:W-:-:S04]  /*2b3a0*/  @!P5 LOP3.LUT R10, R11, R10, RZ, 0x3c, !PT ;  /* 0x0000000a0b0ad212 */ /* 0x000fc800078e3cff */
[----:B------:R-:W-:-:S05]  /*2b3b0*/  @!P5 LOP3.LUT R11, R11, R10, RZ, 0x3c, !PT ;  /* 0x0000000a0b0bd212 */ /* 0x000fca00078e3cff */
[----:B------:R-:W3:Y:S01]  /*2b3c0*/  @!P5 LDG.E.U8 R66, desc[UR20][R10.64] ;  /* 0x000000140a42d981 */ /* 0x000ee2000c1e1100 */
[----:B-1----:R-:W-:-:S04]  /*2b3d0*/  SHF.R.U32.HI R74, RZ, 0x6, R74 ;  /* 0x00000006ff4a7819 */ /* 0x002fc8000001164a */
[C---:B------:R-:W-:Y:S02]  /*2b3e0*/  SGXT.U32 R68, R74.reuse, 0x1 ;  /* 0x000000014a44781a */ /* 0x040fe40000000000 */
[----:B------:R-:W-:Y:S02]  /*2b3f0*/  SGXT.U32 R74, R74, 0x1 ;  /* 0x000000014a4a781a */ /* 0x000fe40000000000 */
[----:B------:R-:W-:Y:S02]  /*2b400*/  LOP3.LUT R68, R68, 0x6a, RZ, 0xfc, !PT ;  /* 0x0000006a44447812 */ /* 0x000fe400078efcff */
        /* <DEDUP_REMOVED lines=9> */
[----:B------:R-:W2:Y:S04]  /*2b4a0*/  LDL R10, [R1+0xa98] ;  /* 0x000a9800010a7983 */ /* 0x000ea80000100800 */
[----:B------:R-:W2:Y:S01]  /*2b4b0*/  LDL R11, [R1+0xa9c] ;  /* 0x000a9c00010b7983 */ /* 0x000ea20000100800 */
[----:B------:R-:W-:-:S02]  /*2b4c0*/  PRMT R60, RZ, 0x7610, R60 ;  /* 0x00007610ff3c7816 */ /* 0x000fc4000000003c */
[----:B--2---:R-:W-:-:S04]  /*2b4d0*/  @!P3 LOP3.LUT R11, R11, R10, RZ, 0x3c, !PT ;  /* 0x0000000a0b0bb212 */ /* 0x004fc800078e3cff */
[----:B------:R-:W-:-:S04]  /*2b4e0*/  @!P3 LOP3.LUT R10, R11, R10, RZ, 0x3c, !PT ;  /* 0x0000000a0b0ab212 */ /* 0x000fc800078e3cff */
[----:B------:R-:W-:-:S05]  /*2b4f0*/  @!P3 LOP3.LUT R11, R11, R10, RZ, 0x3c, !PT ;  /* 0x0000000a0b0bb212 */ /* 0x000fca00078e3cff */
[----:B------:R0:W2:Y:S04]  /*2b500*/  @!P3 LDG.E.U8 R60, desc[UR20][R10.64] ;  /* 0x000000140a3cb981 */ /* 0x0000a8000c1e1100 */
[----:B------:R-:W2:Y:S01]  /*2b510*/  LDL R11, [R1+0xaa0] ;  /* 0x000aa000010b7983 */ /* 0x000ea20000100800 */
[----:B------:R-:W-:Y:S01]  /*2b520*/  PRMT R43, RZ, 0x7610, R43 ;  /* 0x00007610ff2b7816 */ /* 0x000fe2000000002b */
[----:B0-----:R-:W-:-:S05]  /*2b530*/  @!P0 IMAD.MOV.U32 R10, RZ, RZ, R58 ;  /* 0x000000ffff0a8224 */ /* 0x001fca00078e003a */
[----:B--2---:R-:W2:Y:S04]  /*2b540*/  @!P0 LDG.E.U8 R43, desc[UR20][R10.64] ;  /* 0x000000140a2b8981 */ /* 0x004ea8000c1e1100 */
[----:B------:R0:W-:Y:S04]  /*2b550*/  STL [R1+0xfc], R60 ;  /* 0x0000fc3c01007387 */ /* 0x0001e80000100800 */
[----:B------:R-:W3:Y:S04]  /*2b560*/  LDL R10, [R1+0xd94] ;  /* 0x000d9400010a7983 */ /* 0x000ee80000100800 */
[----:B--2---:R1:W-:Y:S04]  /*2b570*/  STL [R1+0xf8], R43 ;  /* 0x0000f82b01007387 */ /* 0x0043e80000100800 */
[----:B------:R-:W3:Y:S01]  /*2b580*/  LDL R11, [R1+0xda4] ;  /* 0x000da400010b7983 */ /* 0x000ee20000100800 */
[----:B------:R-:W-:Y:S01]  /*2b590*/  PRMT R42, RZ, 0x7610, R42 ;  /* 0x00007610ff2a7816 */ /* 0x000fe2000000002a */
[----:B0-----:R-:W1:Y:S01]  /*2b5a0*/  S2R R60, SR_TID.X ;  /* 0x00000000003c7919 */ /* 0x001e620000002100 */
[----:B------:R-:W0:Y:S01]  /*2b5b0*/  S2R R58, SR_TID.X ;  /* 0x00000000003a7919 */ /* 0x000e220000002100 */
[----:B---3--:R-:W-:-:S04]  /*2b5c0*/  @!P1 LOP3.LUT R11, R11, R10, RZ, 0x3c, !PT ;  /* 0x0000000a0b0b9212 */ /* 0x008fc800078e3cff */
[----:B------:R-:W-:-:S04]  /*2b5d0*/  @!P1 LOP3.LUT R10, R11, R10, RZ, 0x3c, !PT ;  /* 0x0000000a0b0a9212 */ /* 0x000fc800078e3cff */
[----:B------:R-:W-:-:S05]  /*2b5e0*/  @!P1 LOP3.LUT R11, R11, R10, RZ, 0x3c, !PT ;  /* 0x0000000a0b0b9212 */ /* 0x000fca00078e3cff */
[----:B------:R2:W3:Y:S01]  /*2b5f0*/  @!P1 LDG.E.U8 R42, desc[UR20][R10.64] ;  /* 0x000000140a2a9981 */ /* 0x0004e2000c1e1100 */
[----:B-1----:R-:W-:-:S04]  /*2b600*/  SHF.R.U32.HI R43, RZ, 0x6, R60 ;  /* 0x00000006ff2b7819 */ /* 0x002fc8000001163c */
[C---:B------:R-:W-:Y:S02]  /*2b610*/  SGXT.U32 R60, R43.reuse, 0x1 ;  /* 0x000000012b3c781a */ /* 0x040fe40000000000 */
[----:B------:R-:W-:Y:S02]  /*2b620*/  SGXT.U32 R43, R43, 0x1 ;  /* 0x000000012b2b781a */ /* 0x000fe40000000000 */
[----:B------:R-:W-:Y:S02]  /*2b630*/  LOP3.LUT R60, R60, 0x6c, RZ, 0xfc, !PT ;  /* 0x0000006c3c3c7812 */ /* 0x000fe400078efcff */
[----:B0-----:R-:W-:Y:S02]  /*2b640*/  LEA.HI R58, R58, 0x6e, RZ, 0x1a ;  /* 0x0000006e3a3a7811 */ /* 0x001fe400078fd0ff */
[----:B------:R-:W-:Y:S01]  /*2b650*/  LOP3.LUT R43, R43, 0x70, RZ, 0xfc, !PT ;  /* 0x000000702b2b7812 */ /* 0x000fe200078efcff */
[----:B--2---:R-:W-:Y:S01]  /*2b660*/  @!P4 IMAD.MOV.U32 R10, RZ, RZ, R37 ;  /* 0x000000ffff0ac224 */ /* 0x004fe200078e0025 */
[----:B------:R-:W-:Y:S01]  /*2b670*/  PRMT R36, RZ, 0x7610, R36 ;  /* 0x00007610ff247816 */ /* 0x000fe20000000024 */
[----:B------:R-:W-:Y:S01]  /*2b680*/  @!P4 IMAD.MOV.U32 R11, RZ, RZ, R41 ;  /* 0x000000ffff0bc224 */ /* 0x000fe200078e0029 */
[----:B------:R-:W-:-:S02]  /*2b690*/  ISETP.GE.AND P5, PT, R60, UR5, PT ;  /* 0x000000053c007c0c */ /* 0x000fc4000bfa6270 */
[----:B------:R-:W2:Y:S01]  /*2b6a0*/  LDL.LU R60, [R1+0x11e0] ;  /* 0x0011e000013c7983 */ /* 0x000ea20000300800 */
[----:B------:R-:W-:Y:S02]  /*2b6b0*/  ISETP.GE.AND P3, PT, R58, UR5, PT ;  /* 0x000000053a007c0c */ /* 0x000fe4000bf66270 */
[----:B------:R-:W-:Y:S01]  /*2b6c0*/  ISETP.GE.AND P0, PT, R43, UR5, PT ;  /* 0x000000052b007c0c */ /* 0x000fe2000bf06270 */
[----:B------:R-:W2:Y:S04]  /*2b6d0*/  LDL.LU R58, [R1+0x11dc] ;  /* 0x0011dc00013a7983 */ /* 0x000ea80000300800 */
[----:B------:R-:W2:Y:S04]  /*2b6e0*/  LDL.LU R43, [R1+0x11d8] ;  /* 0x0011d800012b7983 */ /* 0x000ea80000300800 */
[----:B------:R-:W2:Y:S04]  /*2b6f0*/  @!P4 LDG.E.U8 R36, desc[UR20][R10.64] ;  /* 0x000000140a24c981 */ /* 0x000ea8000c1e1100 */
[----:B---3--:R0:W-:Y:S04]  /*2b700*/  STL [R1+0xf4], R42 ;  /* 0x0000f42a01007387 */ /* 0x0081e80000100800 */
[----:B------:R-:W3:Y:S04]  /*2b710*/  LDL R10, [R1+0xbd0] ;  /* 0x000bd000010a7983 */ /* 0x000ee80000100800 */
[----:B------:R-:W3:Y:S01]  /*2b720*/  LDL R11, [R1+0xbd4] ;  /* 0x000bd400010b7983 */ /* 0x000ee20000100800 */
[----:B0-----:R-:W0:Y:S01]  /*2b730*/  S2R R42, SR_TID.X ;  /* 0x00000000002a7919 */ /* 0x001e220000002100 */
[----:B------:R-:W-:-:S02]  /*2b740*/  PRMT R33, RZ, 0x7610, R33 ;  /* 0x00007610ff217816 */ /* 0x000fc40000000021 */
[----:B------:R-:W4:Y:S04]  /*2b750*/  LDL R37, [R1+0xab0] ;  /* 0x000ab00001257983 */ /* 0x000f280000100800 */
[----:B--2---:R1:W-:Y:S04]  /*2b760*/  STL [R1+0xf0], R36 ;  /* 0x0000f02401007387 */ /* 0x0043e80000100800 */
[----:B-1----:R-:W2:Y:S01]  /*2b770*/  LDL R36, [R1+0xab4] ;  /* 0x000ab40001247983 */ /* 0x002ea20000100800 */
[----:B0-----:R-:W-:-:S04]  /*2b780*/  SHF.R.U32.HI R42, RZ, 0x6, R42 ;  /* 0x00000006ff2a7819 */ /* 0x001fc8000001162a */
[C---:B------:R-:W-:Y:S02]  /*2b790*/  SGXT.U32 R41, R42.reuse, 0x1 ;  /* 0x000000012a29781a */ /* 0x040fe40000000000 */
[----:B------:R-:W-:Y:S02]  /*2b7a0*/  SGXT.U32 R42, R42, 0x1 ;  /* 0x000000012a2a781a */ /* 0x000fe40000000000 */
[----:B------:R-:W-:Y:S02]  /*2b7b0*/  LOP3.LUT R41, R41, 0x74, RZ, 0xfc, !PT ;  /* 0x0000007429297812 */ /* 0x000fe400078efcff */
[----:B------:R-:W-:Y:S02]  /*2b7c0*/  LOP3.LUT R42, R42, 0x72, RZ, 0xfc, !PT ;  /* 0x000000722a2a7812 */ /* 0x000fe400078efcff */
[----:B------:R-:W-:Y:S02]  /*2b7d0*/  ISETP.GE.AND P4, PT, R41, UR5, PT ;  /* 0x0000000529007c0c */ /* 0x000fe4000bf86270 */
[----:B------:R-:W-:-:S02]  /*2b7e0*/  ISETP.GE.AND P1, PT, R42, UR5, PT ;  /* 0x000000052a007c0c */ /* 0x000fc4000bf26270 */
[----:B------:R-:W2:Y:S04]  /*2b7f0*/  LDL.LU R42, [R1+0x11d4] ;  /* 0x0011d400012a7983 */ /* 0x000ea80000300800 */
        /* <DEDUP_REMOVED lines=8> */
[----:B0-----:R-:W-:-:S04]  /*2b880*/  @!P3 LOP3.LUT R11, R11, R10, RZ, 0x3c, !PT ;  /* 0x0000000a0b0bb212 */ /* 0x001fc800078e3cff */
[----:B------:R-:W-:-:S04]  /*2b890*/  @!P3 LOP3.LUT R10, R11, R10, RZ, 0x3c, !PT ;  /* 0x0000000a0b0ab212 */ /* 0x000fc800078e3cff */
[----:B------:R-:W-:-:S05]  /*2b8a0*/  @!P3 LOP3.LUT R11, R11, R10, RZ, 0x3c, !PT ;  /* 0x0000000a0b0bb212 */ /* 0x000fca00078e3cff */
[----:B------:R-:W2:Y:S04]  /*2b8b0*/  @!P3 LDG.E.U8 R40, desc[UR20][R10.64] ;  /* 0x000000140a28b981 */ /* 0x000ea8000c1e1100 */
[----:B---3--:R-:W-:Y:S04]  /*2b8c0*/  STL [R1+0xec], R33 ;  /* 0x0000ec2101007387 */ /* 0x008fe80000100800 */
[----:B--2---:R0:W-:Y:S04]  /*2b8d0*/  STL [R1+0xe8], R40 ;  /* 0x0000e82801007387 */ /* 0x0041e80000100800 */
[----:B0-----:R-:W2:Y:S04]  /*2b8e0*/  LDL.LU R40, [R1+0x11cc] ;  /* 0x0011cc0001287983 */ /* 0x001ea80000300800 */
[----:B------:R-:W3:Y:S04]  /*2b8f0*/  LDL R10, [R1+0xd8c] ;  /* 0x000d8c00010a7983 */ /* 0x000ee80000100800 */
[----:B------:R-:W3:Y:S01]  /*2b900*/  LDL R11, [R1+0xd98] ;  /* 0x000d9800010b7983 */ /* 0x000ee20000100800 */
[----:B------:R-:W-:-:S02]  /*2b910*/  PRMT R39, RZ, 0x7610, R39 ;  /* 0x00007610ff277816 */ /* 0x000fc40000000027 */
[----:B---3--:R-:W-:-:S04]  /*2b920*/  @!P0 LOP3.LUT R11, R11, R10, RZ, 0x3c, !PT ;  /* 0x0000000a0b0b8212 */ /* 0x008fc800078e3cff */
[----:B------:R-:W-:-:S04]  /*2b930*/  @!P0 LOP3.LUT R10, R11, R10, RZ, 0x3c, !PT ;  /* 0x0000000a0b0a8212 */ /* 0x000fc800078e3cff */
[----:B------:R-:W-:-:S05]  /*2b940*/  @!P0 LOP3.LUT R11, R11, R10, RZ, 0x3c, !PT ;  /* 0x0000000a0b0b8212 */ /* 0x000fca00078e3cff */
[----:B------:R-:W3:Y:S04]  /*2b950*/  @!P0 LDG.E.U8 R39, desc[UR20][R10.64] ;  /* 0x000000140a278981 */ /* 0x000ee8000c1e1100 */
[----:B---3--:R0:W-:Y:S04]  /*2b960*/  STL [R1+0xe4], R39 ;  /* 0x0000e42701007387 */ /* 0x0081e80000100800 */
[----:B------:R-:W3:Y:S04]  /*2b970*/  LDL R10, [R1+0xc8c] ;  /* 0x000c8c00010a7983 */ /* 0x000ee80000100800 */
[----:B------:R-:W3:Y:S01]  /*2b980*/  LDL R11, [R1+0xc90] ;  /* 0x000c9000010b7983 */ /* 0x000ee20000100800 */
[----:B------:R-:W-:Y:S01]  /*2b990*/  PRMT R38, RZ, 0x7610, R38 ;  /* 0x00007610ff267816 */ /* 0x000fe20000000026 */
[----:B------:R-:W1:Y:S01]  /*2b9a0*/  S2R R33, SR_TID.X ;  /* 0x0000000000217919 */ /* 0x000e620000002100 */
[----:B0-----:R-:W0:Y:S01]  /*2b9b0*/  S2R R39, SR_TID.X ;  /* 0x0000000000277919 */ /* 0x001e220000002100 */
[----:B---3--:R-:W-:-:S04]  /*2b9c0*/  @!P1 LOP3.LUT R11, R11, R10, RZ, 0x3c, !PT ;  /* 0x0000000a0b0b9212 */ /* 0x008fc800078e3cff */
[----:B------:R-:W-:-:S04]  /*2b9d0*/  @!P1 LOP3.LUT R10, R11, R10, RZ, 0x3c, !PT ;  /* 0x0000000a0b0a9212 */ /* 0x000fc800078e3cff */
[----:B------:R-:W-:-:S05]  /*2b9e0*/  @!P1 LOP3.LUT R11, R11, R10, RZ, 0x3c, !PT ;  /* 0x0000000a0b0b9212 */ /* 0x000fca00078e3cff */
[----:B------:R3:W2:Y:S01]  /*2b9f0*/  @!P1 LDG.E.U8 R38, desc[UR20][R10.64] ;  /* 0x000000140a269981 */ /* 0x0006a2000c1e1100 */
[----:B-1----:R-:W-:-:S04]  /*2ba00*/  SHF.R.U32.HI R33, RZ, 0x6, R33 ;  /* 0x00000006ff217819 */ /* 0x002fc80000011621 */
[----:B------:R-:W-:Y:S02]  /*2ba10*/  SGXT.U32 R33, R33, 0x1 ;  /* 0x000000012121781a */ /* 0x000fe40000000000 */
[----:B0-----:R-:W-:Y:S02]  /*2ba20*/  SHF.R.U32.HI R39, RZ, 0x6, R39 ;  /* 0x00000006ff277819 */ /* 0x001fe40000011627 */
        /* <DEDUP_REMOVED lines=8> */
[----:B----4-:R-:W-:Y:S01]  /*2bab0*/  @!P4 IMAD.MOV.U32 R11, RZ, RZ, R37 ;  /* 0x000000ffff0bc224 */ /* 0x010fe200078e0025 */
[----:B------:R-:W-:-:S02]  /*2bac0*/  ISETP.GE.AND P3, PT, R33, UR5, PT ;  /* 0x0000000521007c0c */ /* 0x000fc4000bf66270 */
[----:B------:R-:W3:Y:S01]  /*2bad0*/  LDL R33, [R1+0xc98] ;  /* 0x000c980001217983 */ /* 0x000ee20000100800 */
[----:B------:R-:W-:-:S03]  /*2bae0*/  ISETP.GE.AND P0, PT, R39, UR5, PT ;  /* 0x0000000527007c0c */ /* 0x000fc6000bf06270 */
[----:B------:R-:W4:Y:S04]  /*2baf0*/  LDL.LU R39, [R1+0x11c8] ;  /* 0x0011c80001277983 */ /* 0x000f280000300800 */
[----:B------:R-:W3:Y:S04]  /*2bb00*/  @!P4 LDG.E.U8 R31, desc[UR20][R10.64] ;  /* 0x000000140a1fc981 */ /* 0x000ee8000c1e1100 */
[----:B--2---:R0:W-:Y:S04]  /*2bb10*/  STL [R1+0xe0], R38 ;  /* 0x0000e02601007387 */ /* 0x0041e80000100800 */
[----:B0-----:R-:W2:Y:S04]  /*2bb20*/  LDL.LU R38, [R1+0x11c4] ;  /* 0x0011c40001267983 */ /* 0x001ea80000300800 */
[----:B------:R-:W2:Y:S04]  /*2bb30*/  LDL R10, [R1+0xab8] ;  /* 0x000ab800010a7983 */ /* 0x000ea80000100800 */
[----:B------:R-:W2:Y:S01]  /*2bb40*/  LDL R11, [R1+0xabc] ;  /* 0x000abc00010b7983 */ /* 0x000ea20000100800 */
[----:B------:R-:W0:Y:S01]  /*2bb50*/  S2R R37, SR_TID.X ;  /* 0x0000000000257919 */ /* 0x000e220000002100 */
[----:B------:R-:W1:Y:S01]  /*2bb60*/  S2R R36, SR_TID.X ;  /* 0x0000000000247919 */ /* 0x000e620000002100 */
[----:B------:R-:W-:Y:S01]  /*2bb70*/  PRMT R64, RZ, 0x7610, R64 ;  /* 0x00007610ff407816 */ /* 0x000fe20000000040 */
[----:B---3--:R3:W-:Y:S04]  /*2bb80*/  STL [R1+0xdc], R31 ;  /* 0x0000dc1f01007387 */ /* 0x0087e80000100800 */
[----:B---3--:R-:W3:Y:S01]  /*2bb90*/  LDL R31, [R1+0xbcc] ;  /* 0x000bcc00011f7983 */ /* 0x008ee20000100800 */
[----:B0-----:R-:W-:-:S04]  /*2bba0*/  SHF.R.U32.HI R37, RZ, 0x6, R37 ;  /* 0x00000006ff257819 */ /* 0x001fc80000011625 */
[----:B------:R-:W-:Y:S02]  /*2bbb0*/  SGXT.U32 R37, R37, 0x1 ;  /* 0x000000012525781a */ /* 0x000fe40000000000 */
[----:B-1----:R-:W-:Y:S02]  /*2bbc0*/  LEA.HI R36, R36, 0x7e, RZ, 0x1a ;  /* 0x0000007e24247811 */ /* 0x002fe400078fd0ff */
[----:B------:R-:W-:Y:S02]  /*2bbd0*/  LOP3.LUT R37, R37, 0x7c, RZ, 0xfc, !PT ;  /* 0x0000007c25257812 */ /* 0x000fe400078efcff */
[----:B------:R-:W-:Y:S02]  /*2bbe0*/  ISETP.GE.AND P4, PT, R36, UR5, PT ;  /* 0x0000000524007c0c */ /* 0x000fe4000bf86270 */
[----:B------:R-:W-:Y:S02]  /*2bbf0*/  ISETP.GE.AND P1, PT, R37, UR5, PT ;  /* 0x0000000525007c0c */ /* 0x000fe4000bf26270 */
[----:B------:R-:W3:Y:S04]  /*2bc00*/  LDL.LU R37, [R1+0x11c0] ;  /* 0x0011c00001257983 */ /* 0x000ee80000300800 */
[----:B------:R-:W3:Y:S01]  /*2bc10*/  LDL.LU R36, [R1+0x11bc] ;  /* 0x0011bc0001247983 */ /* 0x000ee20000300800 */
[----:B--2---:R-:W-:-:S04]  /*2bc20*/  @!P5 LOP3.LUT R11, R11, R10, RZ, 0x3c, !PT ;  /* 0x0000000a0b0bd212 */ /* 0x004fc800078e3cff */
[----:B------:R-:W-:-:S04]  /*2bc30*/  @!P5 LOP3.LUT R10, R11, R10, RZ, 0x3c, !PT ;  /* 0x0000000a0b0ad212 */ /* 0x000fc800078e3cff */
[----:B------:R-:W-:-:S05]  /*2bc40*/  @!P5 LOP3.LUT R11, R11, R10, RZ, 0x3c, !PT ;  /* 0x0000000a0b0bd212 */ /* 0x000fca00078e3cff */
[----:B------:R0:W2:Y:S04]  /*2bc50*/  @!P5 LDG.E.U8 R64, desc[UR20][R10.64] ;  /* 0x000000140a40d981 */ /* 0x0000a8000c1e1100 */
[----:B------:R-:W0:Y:S04]  /*2bc60*/  LDL R10, [R1+0xd78] ;  /* 0x000d7800010a7983 */ /* 0x000e280000100800 */
[----:B------:R-:W0:Y:S01]  /*2bc70*/  LDL R11, [R1+0xd90] ;  /* 0x000d9000010b7983 */ /* 0x000e220000100800 */
[----:B------:R-:W-:Y:S02]  /*2bc80*/  PRMT R35, RZ, 0x7610, R35 ;  /* 0x00007610ff237816 */ /* 0x000fe40000000023 */
        /* <DEDUP_REMOVED lines=10> */
[----:B---3--:R-:W3:Y:S01]  /*2bd30*/  @!P0 LDG.E.U8 R34, desc[UR20][R10.64] ;  /* 0x000000140a228981 */ /* 0x008ee2000c1e1100 */
[----:B------:R-:W0:Y:S03]  /*2bd40*/  S2R R33, SR_TID.X ;  /* 0x0000000000217919 */ /* 0x000e260000002100 */
[----:B---3--:R1:W-:Y:S04]  /*2bd50*/  STL [R1+0xd0], R34 ;  /* 0x0000d02201007387 */ /* 0x0083e80000100800 */
[----:B-1----:R-:W3:Y:S04]  /*2bd60*/  LDL.LU R34, [R1+0x11b4] ;  /* 0x0011b40001227983 */ /* 0x002ee80000300800 */
[----:B------:R-:W2:Y:S01]  /*2bd70*/  LDL R11, [R1+0xbc8] ;  /* 0x000bc800010b7983 */ /* 0x000ea20000100800 */
[----:B0-----:R-:W-:-:S04]  /*2bd80*/  SHF.R.U32.HI R33, RZ, 0x6, R33 ;  /* 0x00000006ff217819 */ /* 0x001fc80000011621 */
[----:B------:R-:W-:-:S04]  /*2bd90*/  SGXT.U32 R10, R33, 0x1 ;  /* 0x00000001210a781a */ /* 0x000fc80000000000 */
[----:B------:R-:W-:Y:S02]  /*2bda0*/  LOP3.LUT R10, R10, 0x84, RZ, 0xfc, !PT ;  /* 0x000000840a0a7812 */ /* 0x000fe400078efcff */
[----:B------:R-:W-:Y:S02]  /*2bdb0*/  PRMT R32, RZ, 0x7610, R32 ;  /* 0x00007610ff207816 */ /* 0x000fe40000000020 */
[----:B------:R-:W-:Y:S01]  /*2bdc0*/  ISETP.GE.AND P0, PT, R10, UR5, PT ;  /* 0x000000050a007c0c */ /* 0x000fe2000bf06270 */
[----:B------:R-:W-:Y:S01]  /*2bdd0*/  @!P1 IMAD.MOV.U32 R10, RZ, RZ, R31 ;  /* 0x000000ffff0a9224 */ /* 0x000fe200078e001f */
[----:B------:R-:W0:Y:S04]  /*2bde0*/  S2R R64, SR_TID.X ;  /* 0x0000000000407919 */ /* 0x000e280000002100 */
[----:B--2---:R-:W2:Y:S01]  /*2bdf0*/  @!P1 LDG.E.U8 R32, desc[UR20][R10.64] ;  /* 0x000000140a209981 */ /* 0x004ea2000c1e1100 */
[----:B0-----:R-:W-:-:S02]  /*2be00*/  SHF.R.U32.HI R64, RZ, 0x6, R64 ;  /* 0x00000006ff407819 */ /* 0x001fc40000011640 */
[----:B------:R-:W-:Y:S02]  /*2be10*/  SGXT.U32 R33, R33, 0x1 ;  /* 0x000000012121781a */ /* 0x000fe40000000000 */
[----:B------:R-:W-:Y:S02]  /*2be20*/  SGXT.U32 R64, R64, 0x1 ;  /* 0x000000014040781a */ /* 0x000fe40000000000 */
[----:B------:R-:W-:Y:S02]  /*2be30*/  LOP3.LUT R33, R33, 0x82, RZ, 0xfc, !PT ;  /* 0x0000008221217812 */ /* 0x000fe400078efcff */
[----:B------:R-:W-:Y:S02]  /*2be40*/  LOP3.LUT R64, R64, 0x80, RZ, 0xfc, !PT ;  /* 0x0000008040407812 */ /* 0x000fe400078efcff */
[----:B------:R-:W-:Y:S02]  /*2be50*/  ISETP.GE.AND P3, PT, R33, UR5, PT ;  /* 0x0000000521007c0c */ /* 0x000fe4000bf66270 */
[----:B------:R-:W-:-:S02]  /*2be60*/  ISETP.GE.AND P5, PT, R64, UR5, PT ;  /* 0x0000000540007c0c */ /* 0x000fc4000bfa6270 */
[----:B------:R-:W3:Y:S04]  /*2be70*/  LDL R64, [R1+0xacc] ;  /* 0x000acc0001407983 */ /* 0x000ee80000100800 */
[----:B------:R-:W3:Y:S04]  /*2be80*/  LDL.LU R33, [R1+0x11b0] ;  /* 0x0011b00001217983 */ /* 0x000ee80000300800 */
        /* <DEDUP_REMOVED lines=46> */
[----:B------:R-:W-:Y:S01]  /*2c170*/  SGXT.U32 R28, R28, 0x1 ;  /* 0x000000011c1c781a */ /* 0x000fe20000000000 */
[----:B-1----:R-:W0:Y:S03]  /*2c180*/  S2R R24, SR_TID.X ;  /* 0x0000000000187919 */ /* 0x002e260000002100 */
[----:B------:R-:W-:-:S04]  /*2c190*/  LOP3.LUT R28, R28, 0x8a, RZ, 0xfc, !PT ;  /* 0x0000008a1c1c7812 */ /* 0x000fc800078efcff */
[----:B------:R-:W-:Y:S02]  /*2c1a0*/  ISETP.GE.AND P5, PT, R28, UR5, PT ;  /* 0x000000051c007c0c */ /* 0x000fe4000bfa6270 */
[----:B------:R-:W1:Y:S01]  /*2c1b0*/  S2R R28, SR_TID.X ;  /* 0x00000000001c7919 */ /* 0x000e620000002100 */
[----:B------:R-:W-:Y:S02]  /*2c1c0*/  PRMT R27, RZ, 0x7610, R27 ;  /* 0x00007610ff1b7816 */ /* 0x000fe4000000001b */
[----:B0-----:R-:W-:-:S04]  /*2c1d0*/  SHF.R.U32.HI R24, RZ, 0x6, R24 ;  /* 0x00000006ff187819 */ /* 0x001fc80000011618 */
[----:B------:R-:W-:Y:S02]  /*2c1e0*/  SGXT.U32 R64, R24, 0x1 ;  /* 0x000000011840781a */ /* 0x000fe40000000000 */
[----:B------:R-:W3:Y:S02]  /*2c1f0*/  LDL R24, [R1+0xbc4] ;  /* 0x000bc40001187983 */ /* 0x000ee40000100800 */
[----:B------:R-:W-:Y:S02]  /*2c200*/  LOP3.LUT R64, R64, 0x8c, RZ, 0xfc, !PT ;  /* 0x0000008c40407812 */ /* 0x000fe400078efcff */
[----:B-1----:R-:W-:Y:S02]  /*2c210*/  LEA.HI R28, R28, 0x8e, RZ, 0x1a ;  /* 0x0000008e1c1c7811 */ /* 0x002fe400078fd0ff */
        /* <DEDUP_REMOVED lines=45> */
[----:B--2---:R-:W2:Y:S01]  /*2c4f0*/  @!P0 LDG.E.U8 R23, desc[UR20][R10.64] ;  /* 0x000000140a178981 */ /* 0x004ea2000c1e1100 */
[----:B------:R-:W0:Y:S03]  /*2c500*/  S2R R24, SR_TID.X ;  /* 0x0000000000187919 */ /* 0x000e260000002100 */
[----:B--2---:R0:W-:Y:S04]  /*2c510*/  STL [R1+0xa8], R23 ;  /* 0x0000a81701007387 */ /* 0x0041e80000100800 */
[----:B------:R-:W2:Y:S04]  /*2c520*/  LDL R10, [R1+0xd6c] ;  /* 0x000d6c00010a7983 */ /* 0x000ea80000100800 */
[----:B------:R-:W2:Y:S01]  /*2c530*/  LDL R11, [R1+0xd70] ;  /* 0x000d7000010b7983 */ /* 0x000ea20000100800 */
[----:B0-----:R-:W-:-:S04]  /*2c540*/  SHF.R.U32.HI R23, RZ, 0x6, R24 ;  /* 0x00000006ff177819 */ /* 0x001fc80000011618 */
[C---:B------:R-:W-:Y:S02]  /*2c550*/  SGXT.U32 R64, R23.reuse, 0x1 ;  /* 0x000000011740781a */ /* 0x040fe40000000000 */
[C---:B------:R-:W-:Y:S02]  /*2c560*/  SGXT.U32 R24, R23.reuse, 0x1 ;  /* 0x000000011718781a */ /* 0x040fe40000000000 */
[----:B------:R-:W-:Y:S02]  /*2c570*/  SGXT.U32 R23, R23, 0x1 ;  /* 0x000000011717781a */ /* 0x000fe40000000000 */
[----:B------:R-:W-:Y:S02]  /*2c580*/  LOP3.LUT R24, R24, 0x94, RZ, 0xfc, !PT ;  /* 0x0000009418187812 */ /* 0x000fe400078efcff */
[----:B------:R-:W-:Y:S02]  /*2c590*/  PRMT R22, RZ, 0x7610, R22 ;  /* 0x00007610ff167816 */ /* 0x000fe40000000016 */
[----:B------:R-:W-:-:S02]  /*2c5a0*/  LOP3.LUT R23, R23, 0x96, RZ, 0xfc, !PT ;  /* 0x0000009617177812 */ /* 0x000fc400078efcff */
[----:B------:R-:W-:Y:S02]  /*2c5b0*/  ISETP.GE.AND P5, PT, R24, UR5, PT ;  /* 0x0000000518007c0c */ /* 0x000fe4000bfa6270 */
[----:B------:R-:W3:Y:S01]  /*2c5c0*/  LDL.LU R24, [R1+0x118c] ;  /* 0x00118c0001187983 */ /* 0x000ee20000300800 */
[----:B------:R-:W-:-:S03]  /*2c5d0*/  ISETP.GE.AND P3, PT, R23, UR5, PT ;  /* 0x0000000517007c0c */ /* 0x000fc6000bf66270 */
[----:B------:R-:W3:Y:S01]  /*2c5e0*/  LDL.LU R23, [R1+0x1188] ;  /* 0x0011880001177983 */ /* 0x000ee20000300800 */
[----:B--2---:R-:W-:-:S04]  /*2c5f0*/  @!P1 LOP3.LUT R11, R11, R10, RZ, 0x3c, !PT ;  /* 0x0000000a0b0b9212 */ /* 0x004fc800078e3cff */
[----:B------:R-:W-:-:S04]  /*2c600*/  @!P1 LOP3.LUT R10, R11, R10, RZ, 0x3c, !PT ;  /* 0x0000000a0b0a9212 */ /* 0x000fc800078e3cff */
[----:B------:R-:W-:-:S05]  /*2c610*/  @!P1 LOP3.LUT R11, R11, R10, RZ, 0x3c, !PT ;  /* 0x0000000a0b0b9212 */ /* 0x000fca00078e3cff */
[----:B------:R0:W2:Y:S04]  /*2c620*/  @!P1 LDG.E.U8 R22, desc[UR20][R10.64] ;  /* 0x000000140a169981 */ /* 0x0000a8000c1e1100 */
[----:B------:R-:W3:Y:S01]  /*2c630*/  LDL R11, [R1+0xcac] ;  /* 0x000cac00010b7983 */ /* 0x000ee20000100800 */
[----:B------:R-:W-:Y:S01]  /*2c640*/  LOP3.LUT R64, R64, 0x98, RZ, 0xfc, !PT ;  /* 0x0000009840407812 */ /* 0x000fe200078efcff */
[----:B0-----:R-:W-:Y:S01]  /*2c650*/  @!P4 IMAD.MOV.U32 R10, RZ, RZ, R19 ;  /* 0x000000ffff0ac224 */ /* 0x001fe200078e0013 */
[----:B------:R-:W-:Y:S02]  /*2c660*/  PRMT R18, RZ, 0x7610, R18 ;  /* 0x00007610ff127816 */ /* 0x000fe40000000012 */
[----:B------:R-:W-:Y:S02]  /*2c670*/  ISETP.GE.AND P0, PT, R64, UR5, PT ;  /* 0x0000000540007c0c */ /* 0x000fe4000bf06270 */
[----:B------:R-:W4:Y:S04]  /*2c680*/  LDL R64, [R1+0xd64] ;  /* 0x000d640001407983 */ /* 0x000f280000100800 */
[----:B--2---:R0:W-:Y:S04]  /*2c690*/  STL [R1+0xa4], R22 ;  /* 0x0000a41601007387 */ /* 0x0041e80000100800 */
[----:B---3--:R1:W2:Y:S04]  /*2c6a0*/  @!P4 LDG.E.U8 R18, desc[UR20][R10.64] ;  /* 0x000000140a12c981 */ /* 0x0082a8000c1e1100 */
        /* <DEDUP_REMOVED lines=9> */
[----:B--2---:R0:W-:Y:S04]  /*2c740*/  STL [R1+0xa0], R18 ;  /* 0x0000a01201007387 */ /* 0x0041e80000100800 */
[----:B------:R-:W2:Y:S01]  /*2c750*/  LDL R19, [R1+0xbb8] ;  /* 0x000bb80001137983 */ /* 0x000ea20000100800 */
[C---:B0-----:R-:W-:Y:S02]  /*2c760*/  SGXT.U32 R18, R22.reuse, 0x1 ;  /* 0x000000011612781a */ /* 0x041fe40000000000 */
[----:B------:R-:W-:Y:S02]  /*2c770*/  SGXT.U32 R22, R22, 0x1 ;  /* 0x000000011616781a */ /* 0x000fe40000000000 */
[----:B------:R-:W-:Y:S02]  /*2c780*/  LOP3.LUT R18, R18, 0x9a, RZ, 0xfc, !PT ;  /* 0x0000009a12127812 */ /* 0x000fe400078efcff */
[----:B------:R-:W-:-:S02]  /*2c790*/  LOP3.LUT R22, R22, 0x9c, RZ, 0xfc, !PT ;  /* 0x0000009c16167812 */ /* 0x000fc400078efcff */
[----:B------:R-:W-:Y:S02]  /*2c7a0*/  ISETP.GE.AND P1, PT, R18, UR5, PT ;  /* 0x0000000512007c0c */ /* 0x000fe4000bf26270 */
[----:B------:R-:W2:Y:S01]  /*2c7b0*/  LDL R18, [R1+0xbbc] ;  /* 0x000bbc0001127983 */ /* 0x000ea20000100800 */
[----:B------:R-:W-:-:S03]  /*2c7c0*/  ISETP.GE.AND P4, PT, R22, UR5, PT ;  /* 0x0000000516007c0c */ /* 0x000fc6000bf86270 */
        /* <DEDUP_REMOVED lines=12> */
[----:B----4-:R-:W-:-:S05]  /*2c890*/  @!P0 IMAD.MOV.U32 R10, RZ, RZ, R64 ;  /* 0x000000ffff0a8224 */ /* 0x010fca00078e0040 */
[----:B--2---:R-:W2:Y:S04]  /*2c8a0*/  @!P0 LDG.E.U8 R62, desc[UR20][R10.64] ;  /* 0x000000140a3e8981 */ /* 0x004ea8000c1e1100 */
[----:B------:R0:W-:Y:S04]  /*2c8b0*/  STL [R1+0x98], R20 ;  /* 0x0000981401007387 */ /* 0x0001e80000100800 */
[----:B------:R-:W4:Y:S01]  /*2c8c0*/  LDL R10, [R1+0xcb4] ;  /* 0x000cb400010a7983 */ /* 0x000f220000100800 */
[----:B0-----:R-:W0:Y:S03]  /*2c8d0*/  S2R R20, SR_TID.X ;  /* 0x0000000000147919 */ /* 0x001e260000002100 */
[----:B--2---:R0:W-:Y:S04]  /*2c8e0*/  STL [R1+0x94], R62 ;  /* 0x0000943e01007387 */ /* 0x0041e80000100800 */
[----:B------:R-:W4:Y:S01]  /*2c8f0*/  LDL R11, [R1+0xcb8] ;  /* 0x000cb800010b7983 */ /* 0x000f220000100800 */
[----:B------:R-:W-:-:S02]  /*2c900*/  PRMT R52, RZ, 0x7610, R52 ;  /* 0x00007610ff347816 */ /* 0x000fc40000000034 */
[----:B------:R-:W-:Y:S01]  /*2c910*/  PRMT R17, RZ, 0x7610, R17 ;  /* 0x00007610ff117816 */ /* 0x000fe20000000011 */
[----:B------:R-:W2:Y:S01]  /*2c920*/  LDL R64, [R1+0xd60] ;  /* 0x000d600001407983 */ /* 0x000ea20000100800 */
[----:B0-----:R-:W-:Y:S02]  /*2c930*/  LEA.HI R62, R20, 0x9e, RZ, 0x1a ;  /* 0x0000009e143e7811 */ /* 0x001fe400078fd0ff */
[----:B------:R-:W-:Y:S02]  /*2c940*/  SHF.R.U32.HI R20, RZ, 0x6, R20 ;  /* 0x00000006ff147819 */ /* 0x000fe40000011614 */
[----:B------:R-:W-:Y:S02]  /*2c950*/  ISETP.GE.AND P5, PT, R62, UR5, PT ;  /* 0x000000053e007c0c */ /* 0x000fe4000bfa6270 */
[C---:B------:R-:W-:Y:S02]  /*2c960*/  SGXT.U32 R62, R20.reuse, 0x1 ;  /* 0x00000001143e781a */ /* 0x040fe40000000000 */
[----:B------:R-:W-:-:S04]  /*2c970*/  SGXT.U32 R20, R20, 0x1 ;  /* 0x000000011414781a */ /* 0x000fc80000000000 */
[----:B------:R-:W-:-:S04]  /*2c980*/  LOP3.LUT R20, R20, 0xa0, RZ, 0xfc, !PT ;  /* 0x000000a014147812 */ /* 0x000fc800078efcff */
[----:B------:R-:W-:Y:S02]  /*2c990*/  ISETP.GE.AND P3, PT, R20, UR5, PT ;  /* 0x0000000514007c0c */ /* 0x000fe4000bf66270 */
[----:B------:R-:W2:Y:S01]  /*2c9a0*/  LDL.LU R20, [R1+0x117c] ;  /* 0x00117c0001147983 */ /* 0x000ea20000300800 */
[----:B----4-:R-:W-:-:S04]  /*2c9b0*/  @!P1 LOP3.LUT R11, R11, R10, RZ, 0x3c, !PT ;  /* 0x0000000a0b0b9212 */ /* 0x010fc800078e3cff */
[----:B------:R-:W-:-:S04]  /*2c9c0*/  @!P1 LOP3.LUT R10, R11, R10, RZ, 0x3c, !PT ;  /* 0x0000000a0b0a9212 */ /* 0x000fc800078e3cff */
[----:B------:R-:W-:-:S05]  /*2c9d0*/  @!P1 LOP3.LUT R11, R11, R10, RZ, 0x3c, !PT ;  /* 0x0000000a0b0b9212 */ /* 0x000fca00078e3cff */
[----:B------:R0:W4:Y:S02]  /*2c9e0*/  @!P1 LDG.E.U8 R52, desc[UR20][R10.64] ;  /* 0x000000140a349981 */ /* 0x000124000c1e1100 */
[----:B0-----:R-:W-:Y:S02]  /*2c9f0*/  @!P4 IMAD.MOV.U32 R10, RZ, RZ, R18 ;  /* 0x000000ffff0ac224 */ /* 0x001fe400078e0012 */
[----:B------:R-:W-:-:S05]  /*2ca00*/  @!P4 IMAD.MOV.U32 R11, RZ, RZ, R19 ;  /* 0x000000ffff0bc224 */ /* 0x000fca00078e0013 */
[----:B------:R0:W2:Y:S04]  /*2ca10*/  @!P4 LDG.E.U8 R17, desc[UR20][R10.64] ;  /* 0x000000140a11c981 */ /* 0x0000a8000c1e1100 */
[----:B------:R-:W0:Y:S04]  /*2ca20*/  LDL R10, [R1+0xaf0] ;  /* 0x000af000010a7983 */ /* 0x000e280000100800 */
[----:B------:R-:W0:Y:S01]  /*2ca30*/  LDL R11, [R1+0xaf4] ;  /* 0x000af400010b7983 */ /* 0x000e220000100800 */
[----:B------:R-:W-:Y:S01]  /*2ca40*/  PRMT R72, RZ, 0x7610, R72 ;  /* 0x00007610ff487816 */ /* 0x000fe20000000048 */
[----:B------:R-:W1:Y:S01]  /*2ca50*/  S2R R19, SR_TID.X ;  /* 0x0000000000137919 */ /* 0x000e620000002100 */
[----:B0-----:R-:W-:-:S04]  /*2ca60*/  @!P5 LOP3.LUT R11, R11, R10, RZ, 0x3c, !PT ;  /* 0x0000000a0b0bd212 */ /* 0x001fc800078e3cff */
[----:B------:R-:W-:-:S04]  /*2ca70*/  @!P5 LOP3.LUT R10, R11, R10, RZ, 0x3c, !PT ;  /* 0x0000000a0b0ad212 */ /* 0x000fc800078e3cff */
[----:B------:R-:W-:-:S05]  /*2ca80*/  @!P5 LOP3.LUT R11, R11, R10, RZ, 0x3c, !PT ;  /* 0x0000000a0b0bd212 */ /* 0x000fca00078e3cff */
[----:B------:R-:W3:Y:S01]  /*2ca90*/  @!P5 LDG.E.U8 R72, desc[UR20][R10.64] ;  /* 0x000000140a48d981 */ /* 0x000ee2000c1e1100 */
[----:B-1----:R-:W-:Y:S02]  /*2caa0*/  SHF.R.U32.HI R19, RZ, 0x6, R19 ;  /* 0x00000006ff137819 */ /* 0x002fe40000011613 */
[----:B------:R-:W-:Y:S02]  /*2cab0*/  LOP3.LUT R62, R62, 0xa2, RZ, 0xfc, !PT ;  /* 0x000000a23e3e7812 */ /* 0x000fe400078efcff */
[C---:B------:R-:W-:Y:S02]  /*2cac0*/  SGXT.U32 R18, R19.reuse, 0x1 ;  /* 0x000000011312781a */ /* 0x040fe40000000000 */
[----:B------:R-:W-:Y:S02]  /*2cad0*/  SGXT.U32 R19, R19, 0x1 ;  /* 0x000000011313781a */ /* 0x000fe40000000000 */
[----:B------:R-:W-:Y:S02]  /*2cae0*/  ISETP.GE.AND P0, PT, R62, UR5, PT ;  /* 0x000000053e007c0c */ /* 0x000fe4000bf06270 */
[----:B------:R-:W-:Y:S01]  /*2caf0*/  LOP3.LUT R19, R19, 0xa4, RZ, 0xfc, !PT ;  /* 0x000000a413137812 */ /* 0x000fe200078efcff */
[----:B------:R-:W3:Y:S01]  /*2cb00*/  LDL R62, [R1+0xcc0] ;  /* 0x000cc000013e7983 */ /* 0x000ee20000100800 */
[----:B------:R-:W-:-:S03]  /*2cb10*/  LOP3.LUT R18, R18, 0xa6, RZ, 0xfc, !PT ;  /* 0x000000a612127812 */ /* 0x000fc600078efcff */
[----:B----4-:R0:W-:Y:S01]  /*2cb20*/  STL [R1+0x90], R52 ;  /* 0x0000903401007387 */ /* 0x0101e20000100800 */
[----:B------:R-:W-:Y:S02]  /*2cb30*/  ISETP.GE.AND P1, PT, R19, UR5, PT ;  /* 0x0000000513007c0c */ /* 0x000fe4000bf26270 */
[----:B------:R-:W-:Y:S01]  /*2cb40*/  ISETP.GE.AND P4, PT, R18, UR5, PT ;  /* 0x0000000512007c0c */ /* 0x000fe2000bf86270 */
[----:B0-----:R-:W4:Y:S04]  /*2cb50*/  LDL R52, [R1+0xb10] ;  /* 0x000b100001347983 */ /* 0x001f280000100800 */
[----:B--2---:R0:W-:Y:S04]  /*2cb60*/  STL [R1+0x8c], R17 ;  /* 0x00008c1101007387 */ /* 0x0041e80000100800 */
        /* <DEDUP_REMOVED lines=17> */
[----:B------:R-:W-:Y:S02]  /*2cc80*/  PRMT R56, RZ, 0x7610, R56 ;  /* 0x00007610ff387816 */ /* 0x000fe40000000038 */
[----:B------:R-:W-:Y:S01]  /*2cc90*/  PRMT R14, RZ, 0x7610, R14 ;  /* 0x00007610ff0e7816 */ /* 0x000fe2000000000e */
[----:B------:R-:W1:Y:S01]  /*2cca0*/  S2R R64, SR_TID.X ;  /* 0x0000000000407919 */ /* 0x000e620000002100 */
[----:B0-----:R-:W-:-:S04]  /*2ccb0*/  @!P1 LOP3.LUT R11, R11, R10, RZ, 0x3c, !PT ;  /* 0x0000000a0b0b9212 */ /* 0x001fc800078e3cff */
[----:B------:R-:W-:-:S04]  /*2ccc0*/  @!P1 LOP3.LUT R10, R11, R10, RZ, 0x3c, !PT ;  /* 0x0000000a0b0a9212 */ /* 0x000fc800078e3cff */
[----:B------:R-:W-:-:S05]  /*2ccd0*/  @!P1 LOP3.LUT R11, R11, R10, RZ, 0x3c, !PT ;  /* 0x0000000a0b0b9212 */ /* 0x000fca00078e3cff */
[----:B------:R0:W3:Y:S02]  /*2cce0*/  @!P1 LDG.E.U8 R56, desc[UR20][R10.64] ;  /* 0x000000140a389981 */ /* 0x0000e4000c1e1100 */
[----:B0-----:R-:W-:Y:S02]  /*2ccf0*/  @!P4 IMAD.MOV.U32 R10, RZ, RZ, R17 ;  /* 0x000000ffff0ac224 */ /* 0x001fe400078e0011 */
[----:B----4-:R-:W-:-:S05]  /*2cd00*/  @!P4 IMAD.MOV.U32 R11, RZ, RZ, R52 ;  /* 0x000000ffff0bc224 */ /* 0x010fca00078e0034 */
[----:B------:R-:W4:Y:S01]  /*2cd10*/  @!P4 LDG.E.U8 R14, desc[UR20][R10.64] ;  /* 0x000000140a0ec981 */ /* 0x000f22000c1e1100 */
[----:B-1----:R-:W-:-:S03]  /*2cd20*/  SHF.R.U32.HI R62, RZ, 0x6, R64 ;  /* 0x00000006ff3e7819 */ /* 0x002fc60000011640 */
[----:B--2---:R0:W-:Y:S01]  /*2cd30*/  STL [R1+0x80], R57 ;  /* 0x0000803901007387 */ /* 0x0041e20000100800 */
[----:B------:R-:W-:-:S04]  /*2cd40*/  SGXT.U32 R64, R62, 0x1 ;  /* 0x000000013e40781a */ /* 0x000fc80000000000 */
[----:B------:R-:W-:Y:S02]  /*2cd50*/  LOP3.LUT R64, R64, 0xa8, RZ, 0xfc, !PT ;  /* 0x000000a840407812 */ /* 0x000fe400078efcff */
[C---:B0-----:R-:W-:Y:S02]  /*2cd60*/  SGXT.U32 R57, R62.reuse, 0x1 ;  /* 0x000000013e39781a */ /* 0x041fe40000000000 */
[----:B------:R-:W-:Y:S02]  /*2cd70*/  SGXT.U32 R62, R62, 0x1 ;  /* 0x000000013e3e781a */ /* 0x000fe40000000000 */
[----:B------:R-:W-:Y:S02]  /*2cd80*/  LOP3.LUT R57, R57, 0xac, RZ, 0xfc, !PT ;  /* 0x000000ac39397812 */ /* 0x000fe400078efcff */
[----:B------:R-:W-:Y:S02]  /*2cd90*/  LOP3.LUT R62, R62, 0xaa, RZ, 0xfc, !PT ;  /* 0x000000aa3e3e7812 */ /* 0x000fe400078efcff */
[----:B------:R-:W-:-:S02]  /*2cda0*/  ISETP.GE.AND P5, PT, R64, UR5, PT ;  /* 0x0000000540007c0c */ /* 0x000fc4000bfa6270 */
[----:B------:R-:W2:Y:S01]  /*2cdb0*/  LDL.LU R64, [R1+0x1168] ;  /* 0x0011680001407983 */ /* 0x000ea20000300800 */
[----:B------:R-:W-:Y:S02]  /*2cdc0*/  ISETP.GE.AND P3, PT, R62, UR5, PT ;  /* 0x000000053e007c0c */ /* 0x000fe4000bf66270 */
[----:B------:R-:W-:Y:S01]  /*2cdd0*/  ISETP.GE.AND P0, PT, R57, UR5, PT ;  /* 0x0000000539007c0c */ /* 0x000fe2000bf06270 */
[----:B------:R-:W2:Y:S04]  /*2cde0*/  LDL.LU R62, [R1+0x1164] ;  /* 0x00116400013e7983 */ /* 0x000ea80000300800 */
[----:B------:R-:W2:Y:S04]  /*2cdf0*/  LDL R57, [R1+0xbb4] ;  /* 0x000bb40001397983 */ /* 0x000ea80000100800 */
[----:B---3--:R0:W-:Y:S04]  /*2ce00*/  STL [R1+0x7c], R56 ;  /* 0x00007c3801007387 */ /* 0x0081e80000100800 */
[----:B0-----:R-:W3:Y:S04]  /*2ce10*/  LDL.LU R56, [R1+0x1160] ;  /* 0x0011600001387983 */ /* 0x001ee80000300800 */
[----:B----4-:R0:W-:Y:S04]  /*2ce20*/  STL [R1+0x78], R14 ;  /* 0x0000780e01007387 */ /* 0x0101e80000100800 */
[----:B------:R-:W4:Y:S04]  /*2ce30*/  LDL R10, [R1+0xd48] ;  /* 0x000d4800010a7983 */ /* 0x000f280000100800 */
[----:B------:R-:W4:Y:S01]  /*2ce40*/  LDL R11, [R1+0xd54] ;  /* 0x000d5400010b7983 */ /* 0x000f220000100800 */
[----:B0-----:R-:W0:Y:S01]  /*2ce50*/  S2R R14, SR_TID.X ;  /* 0x00000000000e7919 */ /* 0x001e220000002100 */
[----:B------:R-:W-:-:S02]  /*2ce60*/  PRMT R44, RZ, 0x7610, R44 ;  /* 0x00007610ff2c7816 */ /* 0x000fc4000000002c */
[----:B------:R-:W2:Y:S01]  /*2ce70*/  LDL R52, [R1+0xd4c] ;  /* 0x000d4c0001347983 */ /* 0x000ea20000100800 */
[----:B0-----:R-:W-:-:S04]  /*2ce80*/  SHF.R.U32.HI R17, RZ, 0x6, R14 ;  /* 0x00000006ff117819 */ /* 0x001fc8000001160e */
[----:B------:R-:W-:Y:S02]  /*2ce90*/  SGXT.U32 R17, R17, 0x1 ;  /* 0x000000011111781a */ /* 0x000fe40000000000 */
[----:B------:R-:W-:Y:S02]  /*2cea0*/  LEA.HI R14, R14, 0xae, RZ, 0x1a ;  /* 0x000000ae0e0e7811 */ /* 0x000fe400078fd0ff */
[----:B------:R-:W-:Y:S02]  /*2ceb0*/  LOP3.LUT R17, R17, 0xb0, RZ, 0xfc, !PT ;  /* 0x000000b011117812 */ /* 0x000fe400078efcff */
[----:B------:R-:W-:Y:S02]  /*2cec0*/  ISETP.GE.AND P1, PT, R14, UR5, PT ;  /* 0x000000050e007c0c */ /* 0x000fe4000bf26270 */
[----:B------:R-:W2:Y:S01]  /*2ced0*/  LDL R14, [R1+0xd50] ;  /* 0x000d5000010e7983 */ /* 0x000ea20000100800 */
[----:B------:R-:W-:-:S03]  /*2cee0*/  ISETP.GE.AND P4, PT, R17, UR5, PT ;  /* 0x0000000511007c0c */ /* 0x000fc6000bf86270 */
[----:B------:R-:W2:Y:S01]  /*2cef0*/  LDL.LU R17, [R1+0x115c] ;  /* 0x00115c0001117983 */ /* 0x000ea20000300800 */
[----:B----4-:R-:W-:-:S04]  /*2cf00*/  @!P5 LOP3.LUT R11, R11, R10, RZ, 0x3c, !PT ;  /* 0x0000000a0b0bd212 */ /* 0x010fc800078e3cff */
[----:B------:R-:W-:-:S04]  /*2cf10*/  @!P5 LOP3.LUT R10, R11, R10, RZ, 0x3c, !PT ;  /* 0x0000000a0b0ad212 */ /* 0x000fc800078e3cff */
[----:B------:R-:W-:-:S05]  /*2cf20*/  @!P5 LOP3.LUT R11, R11, R10, RZ, 0x3c, !PT ;  /* 0x0000000a0b0bd212 */ /* 0x000fca00078e3cff */
[----:B------:R0:W4:Y:S04]  /*2cf30*/  @!P5 LDG.E.U8 R44, desc[UR20][R10.64] ;  /* 0x000000140a2cd981 */ /* 0x000128000c1e1100 */
[----:B------:R-:W0:Y:S04]  /*2cf40*/  LDL R10, [R1+0xcc4] ;  /* 0x000cc400010a7983 */ /* 0x000e280000100800 */
[----:B------:R-:W0:Y:S01]  /*2cf50*/  LDL R11, [R1+0xcc8] ;  /* 0x000cc800010b7983 */ /* 0x000e220000100800 */
[----:B------:R-:W-:Y:S02]  /*2cf60*/  PRMT R16, RZ, 0x7610, R16 ;  /* 0x00007610ff107816 */ /* 0x000fe40000000010 */
[----:B0-----:R-:W-:-:S04]  /*2cf70*/  @!P3 LOP3.LUT R11, R11, R10, RZ, 0x3c, !PT ;  /* 0x0000000a0b0bb212 */ /* 0x001fc800078e3cff */
[----:B------:R-:W-:-:S04]  /*2cf80*/  @!P3 LOP3.LUT R10, R11, R10, RZ, 0x3c, !PT ;  /* 0x0000000a0b0ab212 */ /* 0x000fc800078e3cff */
[----:B------:R-:W-:-:S05]  /*2cf90*/  @!P3 LOP3.LUT R11, R11, R10, RZ, 0x3c, !PT ;  /* 0x0000000a0b0bb212 */ /* 0x000fca00078e3cff */
[----:B------:R-:W2:Y:S04]  /*2cfa0*/  @!P3 LDG.E.U8 R16, desc[UR20][R10.64] ;  /* 0x000000140a10b981 */ /* 0x000ea8000c1e1100 */
[----:B----4-:R-:W-:Y:S04]  /*2cfb0*/  STL [R1+0x74], R44 ;  /* 0x0000742c01007387 */ /* 0x010fe80000100800 */
[----:B--2---:R0:W-:Y:S04]  /*2cfc0*/  STL [R1+0x70], R16 ;  /* 0x0000701001007387 */ /* 0x0041e80000100800 */
[----:B0-----:R-:W2:Y:S04]  /*2cfd0*/  LDL.LU R16, [R1+0x1158] ;  /* 0x0011580001107983 */ /* 0x001ea80000300800 */
[----:B------:R-:W4:Y:S01]  /*2cfe0*/  LDL R11, [R1+0xbb0] ;  /* 0x000bb000010b7983 */ /* 0x000f220000100800 */
[----:B------:R-:W-:Y:S01]  /*2cff0*/  PRMT R15, RZ, 0x7610, R15 ;  /* 0x00007610ff0f7816 */ /* 0x000fe2000000000f */
[----:B------:R-:W-:-:S05]  /*2d000*/  @!P0 IMAD.MOV.U32 R10, RZ, RZ, R57 ;  /* 0x000000ffff0a8224 */ /* 0x000fca00078e0039 */
[----:B----4-:R-:W4:Y:S01]  /*2d010*/  @!P0 LDG.E.U8 R15, desc[UR20][R10.64] ;  /* 0x000000140a0f8981 */ /* 0x010f22000c1e1100 */
[----:B------:R-:W0:Y:S03]  /*2d020*/  S2R R44, SR_TID.X ;  /* 0x00000000002c7919 */ /* 0x000e260000002100 */
[----:B----4-:R1:W-:Y:S04]  /*2d030*/  STL [R1+0x6c], R15 ;  /* 0x00006c0f01007387 */ /* 0x0103e80000100800 */
[----:B------:R-:W4:Y:S04]  /*2d040*/  LDL R10, [R1+0xb18] ;  /* 0x000b1800010a7983 */ /* 0x000f280000100800 */
[----:B------:R-:W4:Y:S01]  /*2d050*/  LDL R11, [R1+0xb1c] ;  /* 0x000b1c00010b7983 */ /* 0x000f220000100800 */
[----:B-1----:R-:W1:Y:S01]  /*2d060*/  S2R R15, SR_TID.X ;  /* 0x00000000000f7919 */ /* 0x002e620000002100 */
[----:B0-----:R-:W-:-:S02]  /*2d070*/  SHF.R.U32.HI R44, RZ, 0x6, R44 ;  /* 0x00000006ff2c7819 */ /* 0x001fc4000001162c */
[----:B------:R-:W-:Y:S02]  /*2d080*/  PRMT R79, RZ, 0x7610, R79 ;  /* 0x00007610ff4f7816 */ /* 0x000fe4000000004f */
[----:B------:R-:W-:Y:S02]  /*2d090*/  SGXT.U32 R44, R44, 0x1 ;  /* 0x000000012c2c781a */ /* 0x000fe40000000000 */
[----:B------:R-:W-:Y:S02]  /*2d0a0*/  PRMT R13, RZ, 0x7610, R13 ;  /* 0x00007610ff0d7816 */ /* 0x000fe4000000000d */
[----:B------:R-:W-:-:S04]  /*2d0b0*/  LOP3.LUT R44, R44, 0xb2, RZ, 0xfc, !PT ;  /* 0x000000b22c2c7812 */ /* 0x000fc800078efcff */
[----:B------:R-:W-:Y:S02]  /*2d0c0*/  ISETP.GE.AND P5, PT, R44, UR5, PT ;  /* 0x000000052c007c0c */ /* 0x000fe4000bfa6270 */
[----:B------:R-:W2:Y:S01]  /*2d0d0*/  LDL R44, [R1+0xb24] ;  /* 0x000b2400012c7983 */ /* 0x000ea20000100800 */
[----:B-1----:R-:W-:-:S04]  /*2d0e0*/  SHF.R.U32.HI R15, RZ, 0x6, R15 ;  /* 0x00000006ff0f7819 */ /* 0x002fc8000001160f */
        /* <DEDUP_REMOVED lines=16> */
[----:B------:R-:W-:-:S02]  /*2d1f0*/  LOP3.LUT R57, R57, 0xb6, RZ, 0xfc, !PT ;  /* 0x000000b639397812 */ /* 0x000fc400078efcff */
[----:B0-----:R-:W-:-:S04]  /*2d200*/  @!P5 LOP3.LUT R11, R11, R10, RZ, 0x3c, !PT ;  /* 0x0000000a0b0bd212 */ /* 0x001fc800078e3cff */
[----:B------:R-:W-:-:S04]  /*2d210*/  @!P5 LOP3.LUT R10, R11, R10, RZ, 0x3c, !PT ;  /* 0x0000000a0b0ad212 */ /* 0x000fc800078e3cff */
[----:B------:R-:W-:-:S05]  /*2d220*/  @!P5 LOP3.LUT R11, R11, R10, RZ, 0x3c, !PT ;  /* 0x0000000a0b0bd212 */ /* 0x000fca00078e3cff */
[----:B------:R-:W3:Y:S01]  /*2d230*/  @!P5 LDG.E.U8 R12, desc[UR20][R10.64] ;  /* 0x000000140a0cd981 */ /* 0x000ee2000c1e1100 */
[----:B------:R-:W-:Y:S02]  /*2d240*/  ISETP.GE.AND P0, PT, R57, UR5, PT ;  /* 0x0000000539007c0c */ /* 0x000fe4000bf06270 */
[----:B-1----:R-:W-:Y:S01]  /*2d250*/  SHF.R.U32.HI R14, RZ, 0x6, R14 ;  /* 0x00000006ff0e7819 */ /* 0x002fe2000001160e */
[----:B------:R-:W3:Y:S04]  /*2d260*/  LDL R57, [R1+0xb2c] ;  /* 0x000b2c0001397983 */ /* 0x000ee80000100800 */
[----:B----4-:R0:W-:Y:S04]  /*2d270*/  STL [R1+0x68], R79 ;  /* 0x0000684f01007387 */ /* 0x0101e80000100800 */
[----:B------:R-:W4:Y:S04]  /*2d280*/  LDL R52, [R1+0xcd8] ;  /* 0x000cd80001347983 */ /* 0x000f280000100800 */
[----:B0-----:R-:W4:Y:S04]  /*2d290*/  LDL R79, [R1+0xcd4] ;  /* 0x000cd400014f7983 */ /* 0x001f280000100800 */
[----:B--2---:R0:W-:Y:S02]  /*2d2a0*/  STL [R1+0x64], R13 ;  /* 0x0000640d01007387 */ /* 0x0041e40000100800 */
[----:B0-----:R-:W-:-:S02]  /*2d2b0*/  SGXT.U32 R13, R14, 0x1 ;  /* 0x000000010e0d781a */ /* 0x001fc40000000000 */
[----:B------:R-:W-:Y:S02]  /*2d2c0*/  SGXT.U32 R14, R14, 0x1 ;  /* 0x000000010e0e781a */ /* 0x000fe40000000000 */
[----:B------:R-:W-:Y:S02]  /*2d2d0*/  LOP3.LUT R13, R13, 0xba, RZ, 0xfc, !PT ;  /* 0x000000ba0d0d7812 */ /* 0x000fe400078efcff */
[----:B------:R-:W-:Y:S02]  /*2d2e0*/  LOP3.LUT R14, R14, 0xb8, RZ, 0xfc, !PT ;  /* 0x000000b80e0e7812 */ /* 0x000fe400078efcff */
[----:B------:R-:W-:Y:S02]  /*2d2f0*/  ISETP.GE.AND P4, PT, R13, UR5, PT ;  /* 0x000000050d007c0c */ /* 0x000fe4000bf86270 */
[----:B------:R-:W-:Y:S02]  /*2d300*/  ISETP.GE.AND P1, PT, R14, UR5, PT ;  /* 0x000000050e007c0c */ /* 0x000fe4000bf26270 */
        /* <DEDUP_REMOVED lines=13> */
[----:B--2---:R-:W2:Y:S04]  /*2d3e0*/  @!P0 LDG.E.U8 R48, desc[UR20][R10.64] ;  /* 0x000000140a308981 */ /* 0x004ea8000c1e1100 */
[----:B--2---:R0:W-:Y:S04]  /*2d3f0*/  STL [R1+0x58], R48 ;  /* 0x0000583001007387 */ /* 0x0041e80000100800 */
[----:B------:R-:W2:Y:S04]  /*2d400*/  LDL R10, [R1+0xd38] ;  /* 0x000d3800010a7983 */ /* 0x000ea80000100800 */
[----:B------:R-:W2:Y:S01]  /*2d410*/  LDL R11, [R1+0xd44] ;  /* 0x000d4400010b7983 */ /* 0x000ea20000100800 */
[----:B------:R-:W-:Y:S01]  /*2d420*/  PRMT R49, RZ, 0x7610, R49 ;  /* 0x00007610ff317816 */ /* 0x000fe20000000031 */
[----:B------:R-:W0:Y:S01]  /*2d430*/  S2R R44, SR_TID.X ;  /* 0x00000000002c7919 */ /* 0x000e220000002100 */
[----:B--2---:R-:W-:-:S04]  /*2d440*/  @!P1 LOP3.LUT R11, R11, R10, RZ, 0x3c, !PT ;  /* 0x0000000a0b0b9212 */ /* 0x004fc800078e3cff */
[----:B------:R-:W-:-:S04]  /*2d450*/  @!P1 LOP3.LUT R10, R11, R10, RZ, 0x3c, !PT ;  /* 0x0000000a0b0a9212 */ /* 0x000fc800078e3cff */
[----:B------:R-:W-:-:S05]  /*2d460*/  @!P1 LOP3.LUT R11, R11, R10, RZ, 0x3c, !PT ;  /* 0x0000000a0b0b9212 */ /* 0x000fca00078e3cff */
[----:B------:R4:W2:Y:S01]  /*2d470*/  @!P1 LDG.E.U8 R49, desc[UR20][R10.64] ;  /* 0x000000140a319981 */ /* 0x0008a2000c1e1100 */
[----:B0-----:R-:W-:-:S04]  /*2d480*/  SHF.R.U32.HI R48, RZ, 0x6, R44 ;  /* 0x00000006ff307819 */ /* 0x001fc8000001162c */
[C---:B------:R-:W-:Y:S02]  /*2d490*/  SGXT.U32 R57, R48.reuse, 0x1 ;  /* 0x000000013039781a */ /* 0x040fe40000000000 */
[----:B------:R-:W-:Y:S02]  /*2d4a0*/  SGXT.U32 R48, R48, 0x1 ;  /* 0x000000013030781a */ /* 0x000fe40000000000 */
[----:B------:R-:W-:Y:S02]  /*2d4b0*/  LOP3.LUT R57, R57, 0xbc, RZ, 0xfc, !PT ;  /* 0x000000bc39397812 */ /* 0x000fe400078efcff */
[----:B------:R-:W-:Y:S02]  /*2d4c0*/  LEA.HI R44, R44, 0xbe, RZ, 0x1a ;  /* 0x000000be2c2c7811 */ /* 0x000fe400078fd0ff */
[----:B------:R-:W-:Y:S01]  /*2d4d0*/  LOP3.LUT R48, R48, 0xc0, RZ, 0xfc, !PT ;  /* 0x000000c030307812 */ /* 0x000fe200078efcff */
[----:B----4-:R-:W-:Y:S01]  /*2d4e0*/  @!P4 IMAD.MOV.U32 R10, RZ, RZ, R52 ;  /* 0x000000ffff0ac224 */ /* 0x010fe200078e0034 */
[----:B------:R-:W-:Y:S01]  /*2d4f0*/  PRMT R61, RZ, 0x7610, R61 ;  /* 0x00007610ff3d7816 */ /* 0x000fe2000000003d */
[----:B------:R-:W-:Y:S01]  /*2d500*/  @!P4 IMAD.MOV.U32 R11, RZ, RZ, R79 ;  /* 0x000000ffff0bc224 */ /* 0x000fe200078e004f */
[----:B------:R-:W-:-:S02]  /*2d510*/  ISETP.GE.AND P5, PT, R57, UR5, PT ;  /* 0x0000000539007c0c */ /* 0x000fc4000bfa6270 */
[----:B------:R-:W4:Y:S01]  /*2d520*/  LDL R57, [R1+0xb34] ;  /* 0x000b340001397983 */ /* 0x000f220000100800 */
[----:B------:R-:W-:Y:S02]  /*2d530*/  ISETP.GE.AND P3, PT, R44, UR5, PT ;  /* 0x000000052c007c0c */ /* 0x000fe4000bf66270 */
[----:B------:R-:W-:Y:S01]  /*2d540*/  ISETP.GE.AND P0, PT, R48, UR5, PT ;  /* 0x0000000530007c0c */ /* 0x000fe2000bf06270 */
[----:B------:R-:W3:Y:S04]  /*2d550*/  LDL.LU R44, [R1+0x1140] ;  /* 0x00114000012c7983 */ /* 0x000ee80000300800 */
[----:B------:R-:W3:Y:S04]  /*2d560*/  LDL.LU R48, [R1+0x113c] ;  /* 0x00113c0001307983 */ /* 0x000ee80000300800 */
[----:B------:R0:W3:Y:S04]  /*2d570*/  @!P4 LDG.E.U8 R61, desc[UR20][R10.64] ;  /* 0x000000140a3dc981 */ /* 0x0000e8000c1e1100 */
[----:B--2---:R1:W-:Y:S04]  /*2d580*/  STL [R1+0x54], R49 ;  /* 0x0000543101007387 */ /* 0x0043e80000100800 */
[----:B-1----:R-:W2:Y:S04]  /*2d590*/  LDL.LU R49, [R1+0x1138] ;  /* 0x0011380001317983 */ /* 0x002ea80000300800 */
[----:B------:R-:W0:Y:S04]  /*2d5a0*/  LDL R10, [R1+0xba8] ;  /* 0x000ba800010a7983 */ /* 0x000e280000100800 */
[----:B------:R-:W0:Y:S01]  /*2d5b0*/  LDL R11, [R1+0xbac] ;  /* 0x000bac00010b7983 */ /* 0x000e220000100800 */
[----:B------:R-:W-:Y:S01]  /*2d5c0*/  PRMT R53, RZ, 0x7610, R53 ;  /* 0x00007610ff357816 */ /* 0x000fe20000000035 */
[----:B------:R-:W1:Y:S01]  /*2d5d0*/  S2R R52, SR_TID.X ;  /* 0x0000000000347919 */ /* 0x000e620000002100 */
[----:B0-----:R-:W-:-:S04]  /*2d5e0*/  @!P5 LOP3.LUT R11, R11, R10, RZ, 0x3c, !PT ;  /* 0x0000000a0b0bd212 */ /* 0x001fc800078e3cff */
[----:B------:R-:W-:-:S04]  /*2d5f0*/  @!P5 LOP3.LUT R10, R11, R10, RZ, 0x3c, !PT ;  /* 0x0000000a0b0ad212 */ /* 0x000fc800078e3cff */
[----:B------:R-:W-:-:S05]  /*2d600*/  @!P5 LOP3.LUT R11, R11, R10, RZ, 0x3c, !PT ;  /* 0x0000000a0b0bd212 */ /* 0x000fca00078e3cff */
[----:B------:R-:W2:Y:S01]  /*2d610*/  @!P5 LDG.E.U8 R53, desc[UR20][R10.64] ;  /* 0x000000140a35d981 */ /* 0x000ea2000c1e1100 */
[----:B-1----:R-:W-:-:S04]  /*2d620*/  SHF.R.U32.HI R52, RZ, 0x6, R52 ;  /* 0x00000006ff347819 */ /* 0x002fc80000011634 */
[C---:B------:R-:W-:Y:S02]  /*2d630*/  SGXT.U32 R79, R52.reuse, 0x1 ;  /* 0x00000001344f781a */ /* 0x040fe40000000000 */
[----:B------:R-:W-:Y:S02]  /*2d640*/  SGXT.U32 R52, R52, 0x1 ;  /* 0x000000013434781a */ /* 0x000fe40000000000 */
[----:B------:R-:W-:Y:S02]  /*2d650*/  LOP3.LUT R79, R79, 0xc2, RZ, 0xfc, !PT ;  /* 0x000000c24f4f7812 */ /* 0x000fe400078efcff */
[----:B------:R-:W-:Y:S01]  /*2d660*/  LOP3.LUT R52, R52, 0xc4, RZ, 0xfc, !PT ;  /* 0x000000c434347812 */ /* 0x000fe200078efcff */
[----:B---3--:R0:W-:Y:S01]  /*2d670*/  STL [R1+0x50], R61 ;  /* 0x0000503d01007387 */ /* 0x0081e20000100800 */
[----:B------:R-:W-:Y:S02]  /*2d680*/  ISETP.GE.AND P1, PT, R79, UR5, PT ;  /* 0x000000054f007c0c */ /* 0x000fe4000bf26270 */
[----:B------:R-:W-:Y:S01]  /*2d690*/  ISETP.GE.AND P4, PT, R52, UR5, PT ;  /* 0x0000000534007c0c */ /* 0x000fe2000bf86270 */
[----:B------:R-:W3:Y:S04]  /*2d6a0*/  LDL R79, [R1+0xb3c] ;  /* 0x000b3c00014f7983 */ /* 0x000ee80000100800 */
[----:B0-----:R-:W3:Y:S04]  /*2d6b0*/  LDL R61, [R1+0xce0] ;  /* 0x000ce000013d7983 */ /* 0x001ee80000100800 */
[----:B------:R-:W3:Y:S04]  /*2d6c0*/  LDL.LU R52, [R1+0x1134] ;  /* 0x0011340001347983 */ /* 0x000ee80000300800 */
[----:B--2---:R0:W-:Y:S04]  /*2d6d0*/  STL [R1+0x4c], R53 ;  /* 0x00004c3501007387 */ /* 0x0041e80000100800 */
[----:B0-----:R-:W2:Y:S04]  /*2d6e0*/  LDL.LU R53, [R1+0x1130] ;  /* 0x0011300001357983 */ /* 0x001ea80000300800 */
[----:B------:R-:W2:Y:S01]  /*2d6f0*/  LDL R11, [R1+0xb30] ;  /* 0x000b3000010b7983 */ /* 0x000ea20000100800 */
[----:B------:R-:W-:Y:S01]  /*2d700*/  PRMT R55, RZ, 0x7610, R55 ;  /* 0x00007610ff377816 */ /* 0x000fe20000000037 */
[----:B----4-:R-:W-:-:S05]  /*2d710*/  @!P3 IMAD.MOV.U32 R10, RZ, RZ, R57 ;  /* 0x000000ffff0ab224 */ /* 0x010fca00078e0039 */
[----:B--2---:R-:W2:Y:S04]  /*2d720*/  @!P3 LDG.E.U8 R55, desc[UR20][R10.64] ;  /* 0x000000140a37b981 */ /* 0x004ea8000c1e1100 */
[----:B--2---:R0:W-:Y:S04]  /*2d730*/  STL [R1+0x48], R55 ;  /* 0x0000483701007387 */ /* 0x0041e80000100800 */
[----:B0-----:R-:W2:Y:S04]  /*2d740*/  LDL.LU R55, [R1+0x112c] ;  /* 0x00112c0001377983 */ /* 0x001ea80000300800 */
[----:B------:R-:W4:Y:S04]  /*2d750*/  LDL R10, [R1+0xd3c] ;  /* 0x000d3c00010a7983 */ /* 0x000f280000100800 */
[----:B------:R-:W4:Y:S01]  /*2d760*/  LDL R11, [R1+0xd40] ;  /* 0x000d4000010b7983 */ /* 0x000f220000100800 */
[----:B------:R-:W-:Y:S01]  /*2d770*/  PRMT R75, RZ, 0x7610, R75 ;  /* 0x00007610ff4b7816 */ /* 0x000fe2000000004b */
[----:B------:R-:W0:Y:S01]  /*2d780*/  S2R R57, SR_TID.X ;  /* 0x0000000000397919 */ /* 0x000e220000002100 */
[----:B----4-:R-:W-:-:S04]  /*2d790*/  @!P0 LOP3.LUT R11, R11, R10, RZ, 0x3c, !PT ;  /* 0x0000000a0b0b8212 */ /* 0x010fc800078e3cff */
[----:B------:R-:W-:-:S04]  /*2d7a0*/  @!P0 LOP3.LUT R10, R11, R10, RZ, 0x3c, !PT ;  /* 0x0000000a0b0a8212 */ /* 0x000fc800078e3cff */
[----:B------:R-:W-:-:S05]  /*2d7b0*/  @!P0 LOP3.LUT R11, R11, R10, RZ, 0x3c, !PT ;  /* 0x0000000a0b0b8212 */ /* 0x000fca00078e3cff */
[----:B------:R0:W4:Y:S04]  /*2d7c0*/  @!P0 LDG.E.U8 R75, desc[UR20][R10.64] ;  /* 0x000000140a4b8981 */ /* 0x000128000c1e1100 */
[----:B------:R-:W2:Y:S01]  /*2d7d0*/  LDL R11, [R1+0xcdc] ;  /* 0x000cdc00010b7983 */ /* 0x000ea20000100800 */
[----:B0-----:R-:W-:-:S04]  /*2d7e0*/  SHF.R.U32.HI R10, RZ, 0x6, R57 ;  /* 0x00000006ff0a7819 */ /* 0x001fc80000011639 */
[C---:B------:R-:W-:Y:S02]  /*2d7f0*/  SGXT.U32 R57, R10.reuse, 0x1 ;  /* 0x000000010a39781a */ /* 0x040fe40000000000 */
[----:B------:R-:W-:Y:S01]  /*2d800*/  PRMT R59, RZ, 0x7610, R59 ;  /* 0x00007610ff3b7816 */ /* 0x000fe2000000003b */
[----:B----4-:R0:W-:Y:S02]  /*2d810*/  STL [R1+0x44], R75 ;  /* 0x0000444b01007387 */ /* 0x0101e40000100800 */
[C---:B0-----:R-:W-:Y:S02]  /*2d820*/  SGXT.U32 R75, R10.reuse, 0x1 ;  /* 0x000000010a4b781a */ /* 0x041fe40000000000 */
[----:B------:R-:W-:-:S04]  /*2d830*/  SGXT.U32 R10, R10, 0x1 ;  /* 0x000000010a0a781a */ /* 0x000fc80000000000 */
[----:B------:R-:W-:-:S04]  /*2d840*/  LOP3.LUT R10, R10, 0xc8, RZ, 0xfc, !PT ;  /* 0x000000c80a0a7812 */ /* 0x000fc800078efcff */
[----:B------:R-:W-:Y:S01]  /*2d850*/  ISETP.GE.AND P3, PT, R10, UR5, PT ;  /* 0x000000050a007c0c */ /* 0x000fe2000bf66270 */
[----:B---3--:R-:W-:-:S05]  /*2d860*/  @!P1 IMAD.MOV.U32 R10, RZ, RZ, R61 ;  /* 0x000000ffff0a9224 */ /* 0x008fca00078e003d */
[----:B--2---:R-:W2:Y:S01]  /*2d870*/  @!P1 LDG.E.U8 R59, desc[UR20][R10.64] ;  /* 0x000000140a3b9981 */ /* 0x004ea2000c1e1100 */
[----:B------:R-:W-:Y:S02]  /*2d880*/  LOP3.LUT R57, R57, 0xc6, RZ, 0xfc, !PT ;  /* 0x000000c639397812 */ /* 0x000fe400078efcff */
[----:B------:R-:W-:Y:S02]  /*2d890*/  LOP3.LUT R75, R75, 0xca, RZ, 0xfc, !PT ;  /* 0x000000ca4b4b7812 */ /* 0x000fe400078efcff */
[----:B------:R-:W-:Y:S02]  /*2d8a0*/  ISETP.GE.AND P5, PT, R57, UR5, PT ;  /* 0x0000000539007c0c */ /* 0x000fe4000bfa6270 */
[----:B------:R-:W3:Y:S01]  /*2d8b0*/  LDL.LU R57, [R1+0x1128] ;  /* 0x0011280001397983 */ /* 0x000ee20000300800 */
[----:B------:R-:W-:-:S03]  /*2d8c0*/  ISETP.GE.AND P0, PT, R75, UR5, PT ;  /* 0x000000054b007c0c */ /* 0x000fc6000bf06270 */
[----:B------:R-:W4:Y:S04]  /*2d8d0*/  LDL R75, [R1+0xce8] ;  /* 0x000ce800014b7983 */ /* 0x000f280000100800 */
[----:B--2---:R0:W-:Y:S04]  /*2d8e0*/  STL [R1+0x40], R59 ;  /* 0x0000403b01007387 */ /* 0x0041e80000100800 */
[----:B0-----:R-:W2:Y:S04]  /*2d8f0*/  LDL.LU R59, [R1+0x1124] ;  /* 0x00112400013b7983 */ /* 0x001ea80000300800 */
[----:B------:R-:W2:Y:S01]  /*2d900*/  LDL R11, [R1+0xb38] ;  /* 0x000b3800010b7983 */ /* 0x000ea20000100800 */
[----:B------:R-:W-:Y:S01]  /*2d910*/  PRMT R67, RZ, 0x7610, R67 ;  /* 0x00007610ff437816 */ /* 0x000fe20000000043 */
[----:B------:R-:W-:Y:S01]  /*2d920*/  @!P4 IMAD.MOV.U32 R10, RZ, RZ, R79 ;  /* 0x000000ffff0ac224 */ /* 0x000fe200078e004f */
[----:B------:R-:W0:Y:S04]  /*2d930*/  S2R R61, SR_TID.X ;  /* 0x00000000003d7919 */ /* 0x000e280000002100 */
[----:B--2---:R-:W2:Y:S04]  /*2d940*/  @!P4 LDG.E.U8 R67, desc[UR20][R10.64] ;  /* 0x000000140a43c981 */ /* 0x004ea8000c1e1100 */
[----:B------:R-:W3:Y:S04]  /*2d950*/  LDL R10, [R1+0xb40] ;  /* 0x000b4000010a7983 */ /* 0x000ee80000100800 */
[----:B------:R-:W3:Y:S01]  /*2d960*/  LDL R11, [R1+0xb44] ;  /* 0x000b4400010b7983 */ /* 0x000ee20000100800 */
[----:B0-----:R-:W-:-:S02]  /*2d970*/  SHF.R.U32.HI R61, RZ, 0x6, R61 ;  /* 0x00000006ff3d7819 */ /* 0x001fc4000001163d */
[----:B------:R-:W-:Y:S01]  /*2d980*/  PRMT R65, RZ, 0x7610, R65 ;  /* 0x00007610ff417816 */ /* 0x000fe20000000041 */
[----:B--2---:R0:W-:Y:S04]  /*2d990*/  STL [R1+0x3c], R67 ;  /* 0x00003c4301007387 */ /* 0x0041e80000100800 */
[----:B------:R-:W2:Y:S01]  /*2d9a0*/  LDL R79, [R1+0xb48] ;  /* 0x000b4800014f7983 */ /* 0x000ea20000100800 */
[----:B0-----:R-:W-:Y:S02]  /*2d9b0*/  SGXT.U32 R67, R61, 0x1 ;  /* 0x000000013d43781a */ /* 0x001fe40000000000 */
[----:B------:R-:W0:Y:S01]  /*2d9c0*/  S2R R61, SR_TID.X ;  /* 0x00000000003d7919 */ /* 0x000e220000002100 */
[----:B---3--:R-:W-:Y:S02]  /*2d9d0*/  @!P5 LOP3.LUT R11, R11, R10, RZ, 0x3c, !PT ;  /* 0x0000000a0b0bd212 */ /* 0x008fe400078e3cff */
[----:B------:R-:W-:-:S02]  /*2d9e0*/  LOP3.LUT R67, R67, 0xcc, RZ, 0xfc, !PT ;  /* 0x000000cc43437812 */ /* 0x000fc400078efcff */
[----:B------:R-:W-:-:S04]  /*2d9f0*/  @!P5 LOP3.LUT R10, R11, R10, RZ, 0x3c, !PT ;  /* 0x0000000a0b0ad212 */ /* 0x000fc800078e3cff */
[----:B------:R-:W-:Y:S02]  /*2da00*/  @!P5 LOP3.LUT R11, R11, R10, RZ, 0x3c, !PT ;  /* 0x0000000a0b0bd212 */ /* 0x000fe400078e3cff */
[----:B------:R-:W-:Y:S02]  /*2da10*/  ISETP.GE.AND P1, PT, R67, UR5, PT ;  /* 0x0000000543007c0c */ /* 0x000fe4000bf26270 */
[----:B------:R-:W3:Y:S04]  /*2da20*/  LDL R67, [R1+0xb4c] ;  /* 0x000b4c0001437983 */ /* 0x000ee80000100800 */
[----:B------:R1:W2:Y:S01]  /*2da30*/  @!P5 LDG.E.U8 R65, desc[UR20][R10.64] ;  /* 0x000000140a41d981 */ /* 0x0002a2000c1e1100 */
[----:B0-----:R-:W-:-:S04]  /*2da40*/  LEA.HI R61, R61, 0xce, RZ, 0x1a ;  /* 0x000000ce3d3d7811 */ /* 0x001fc800078fd0ff */
[----:B------:R-:W-:Y:S02]  /*2da50*/  ISETP.GE.AND P4, PT, R61, UR5, PT ;  /* 0x000000053d007c0c */ /* 0x000fe4000bf86270 */
[----:B------:R-:W2:Y:S04]  /*2da60*/  LDL.LU R61, [R1+0x1120] ;  /* 0x00112000013d7983 */ /* 0x000ea80000300800 */
[----:B------:R-:W1:Y:S04]  /*2da70*/  LDL R10, [R1+0xd28] ;  /* 0x000d2800010a7983 */ /* 0x000e680000100800 */
[----:B------:R-:W1:Y:S01]  /*2da80*/  LDL R11, [R1+0xd34] ;  /* 0x000d3400010b7983 */ /* 0x000e620000100800 */
[----:B------:R-:W-:-:S02]  /*2da90*/  PRMT R63, RZ, 0x7610, R63 ;  /* 0x00007610ff3f7816 */ /* 0x000fc4000000003f */
[----:B-1----:R-:W-:-:S04]  /*2daa0*/  @!P3 LOP3.LUT R11, R11, R10, RZ, 0x3c, !PT ;  /* 0x0000000a0b0bb212 */ /* 0x002fc800078e3cff */
        /* <DEDUP_REMOVED lines=9> */
[----:B---3--:R-:W3:Y:S01]  /*2db40*/  @!P0 LDG.E.U8 R46, desc[UR20][R10.64] ;  /* 0x000000140a2e8981 */ /* 0x008ee2000c1e1100 */
[----:B------:R-:W0:Y:S03]  /*2db50*/  S2R R65, SR_TID.X ;  /* 0x0000000000417919 */ /* 0x000e260000002100 */
[----:B---3--:R1:W-:Y:S04]  /*2db60*/  STL [R1+0x30], R46 ;  /* 0x0000302e01007387 */ /* 0x0083e80000100800 */
[----:B------:R-:W3:Y:S04]  /*2db70*/  LDL R10, [R1+0xba0] ;  /* 0x000ba000010a7983 */ /* 0x000ee80000100800 */
[----:B------:R-:W3:Y:S01]  /*2db80*/  LDL R11, [R1+0xba4] ;  /* 0x000ba400010b7983 */ /* 0x000ee20000100800 */
[----:B-1----:R-:W1:Y:S01]  /*2db90*/  S2R R46, SR_TID.X ;  /* 0x00000000002e7919 */ /* 0x002e620000002100 */
[----:B0-----:R-:W-:-:S04]  /*2dba0*/  SHF.R.U32.HI R65, RZ, 0x6, R65 ;  /* 0x00000006ff417819 */ /* 0x001fc80000011641 */
[----:B------:R-:W-:-:S04]  /*2dbb0*/  SGXT.U32 R65, R65, 0x1 ;  /* 0x000000014141781a */ /* 0x000fc80000000000 */
[----:B------:R-:W-:Y:S02]  /*2dbc0*/  LOP3.LUT R65, R65, 0xd0, RZ, 0xfc, !PT ;  /* 0x000000d041417812 */ /* 0x000fe400078efcff */
[----:B------:R-:W-:Y:S02]  /*2dbd0*/  PRMT R92, RZ, 0x7610, R92 ;  /* 0x00007610ff5c7816 */ /* 0x000fe4000000005c */
[----:B------:R-:W-:Y:S02]  /*2dbe0*/  ISETP.GE.AND P5, PT, R65, UR5, PT ;  /* 0x0000000541007c0c */ /* 0x000fe4000bfa6270 */
[----:B------:R-:W-:Y:S02]  /*2dbf0*/  PRMT R69, RZ, 0x7610, R69 ;  /* 0x00007610ff457816 */ /* 0x000fe40000000045 */
[----:B-1----:R-:W-:-:S04]  /*2dc00*/  SHF.R.U32.HI R46, RZ, 0x6, R46 ;  /* 0x00000006ff2e7819 */ /* 0x002fc8000001162e */
[----:B------:R-:W-:-:S04]  /*2dc10*/  SGXT.U32 R65, R46, 0x1 ;  /* 0x000000012e41781a */ /* 0x000fc80000000000 */
[----:B------:R-:W-:Y:S02]  /*2dc20*/  LOP3.LUT R65, R65, 0xd2, RZ, 0xfc, !PT ;  /* 0x000000d241417812 */ /* 0x000fe400078efcff */
[----:B------:R-:W-:Y:S02]  /*2dc30*/  SGXT.U32 R75, R46, 0x1 ;  /* 0x000000012e4b781a */ /* 0x000fe40000000000 */
[----:B------:R-:W4:Y:S01]  /*2dc40*/  LDL R46, [R1+0xcf0] ;  /* 0x000cf000012e7983 */ /* 0x000f220000100800 */
[----:B------:R-:W-:-:S03]  /*2dc50*/  ISETP.GE.AND P3, PT, R65, UR5, PT ;  /* 0x0000000541007c0c */ /* 0x000fc6000bf66270 */
[----:B------:R-:W2:Y:S01]  /*2dc60*/  LDL.LU R65, [R1+0x1118] ;  /* 0x0011180001417983 */ /* 0x000ea20000300800 */
[----:B---3--:R-:W-:-:S04]  /*2dc70*/  @!P1 LOP3.LUT R11, R11, R10, RZ, 0x3c, !PT ;  /* 0x0000000a0b0b9212 */ /* 0x008fc800078e3cff */
[----:B------:R-:W-:-:S04]  /*2dc80*/  @!P1 LOP3.LUT R10, R11, R10, RZ, 0x3c, !PT ;  /* 0x0000000a0b0a9212 */ /* 0x000fc800078e3cff */
[----:B------:R-:W-:-:S05]  /*2dc90*/  @!P1 LOP3.LUT R11, R11, R10, RZ, 0x3c, !PT ;  /* 0x0000000a0b0b9212 */ /* 0x000fca00078e3cff */
[----:B------:R0:W3:Y:S02]  /*2dca0*/  @!P1 LDG.E.U8 R92, desc[UR20][R10.64] ;  /* 0x000000140a5c9981 */ /* 0x0000e4000c1e1100 */
        /* <DEDUP_REMOVED lines=11> */
[----:B------:R-:W4:Y:S01]  /*2dd60*/  @!P5 LDG.E.U8 R71, desc[UR20][R10.64] ;  /* 0x000000140a47d981 */ /* 0x000f22000c1e1100 */
[----:B------:R-:W-:Y:S02]  /*2dd70*/  ISETP.GE.AND P0, PT, R75, UR5, PT ;  /* 0x000000054b007c0c */ /* 0x000fe4000bf06270 */
[----:B-1----:R-:W-:Y:S01]  /*2dd80*/  SHF.R.U32.HI R67, RZ, 0x6, R67 ;  /* 0x00000006ff437819 */ /* 0x002fe20000011643 */
[----:B------:R-:W4:Y:S04]  /*2dd90*/  LDL R75, [R1+0xb54] ;  /* 0x000b5400014b7983 */ /* 0x000f280000100800 */
[----:B---3--:R0:W-:Y:S04]  /*2dda0*/  STL [R1+0x2c], R92 ;  /* 0x00002c5c01007387 */ /* 0x0081e80000100800 */
[----:B------:R-:W3:Y:S04]  /*2ddb0*/  LDL R79, [R1+0xb5c] ;  /* 0x000b5c00014f7983 */ /* 0x000ee80000100800 */
[----:B0-----:R-:W3:Y:S04]  /*2ddc0*/  LDL R92, [R1+0xb58] ;  /* 0x000b5800015c7983 */ /* 0x001ee80000100800 */
        /* <DEDUP_REMOVED lines=9> */
[----:B----4-:R0:W-:Y:S04]  /*2de60*/  STL [R1+0x24], R71 ;  /* 0x0000244701007387 */ /* 0x0101e80000100800 */
[----:B0-----:R-:W4:Y:S04]  /*2de70*/  LDL.LU R71, [R1+0x110c] ;  /* 0x00110c0001477983 */ /* 0x001f280000300800 */
        /* <DEDUP_REMOVED lines=10> */
[----:B--2---:R1:W2:Y:S02]  /*2df20*/  @!P0 LDG.E.U8 R47, desc[UR20][R10.64] ;  /* 0x000000140a2f8981 */ /* 0x0042a4000c1e1100 */
[----:B-1----:R-:W1:Y:S01]  /*2df30*/  S2R R11, SR_TID.X ;  /* 0x00000000000b7919 */ /* 0x002e620000002100 */
[----:B0-----:R-:W-:-:S04]  /*2df40*/  SHF.R.U32.HI R10, RZ, 0x6, R46 ;  /* 0x00000006ff0a7819 */ /* 0x001fc8000001162e */
[C---:B------:R-:W-:Y:S02]  /*2df50*/  SGXT.U32 R75, R10.reuse, 0x1 ;  /* 0x000000010a4b781a */ /* 0x040fe40000000000 */
[----:B------:R-:W-:-:S04]  /*2df60*/  SGXT.U32 R10, R10, 0x1 ;  /* 0x000000010a0a781a */ /* 0x000fc80000000000 */
[----:B------:R-:W-:Y:S02]  /*2df70*/  LOP3.LUT R10, R10, 0xdc, RZ, 0xfc, !PT ;  /* 0x000000dc0a0a7812 */ /* 0x000fe400078efcff */
[----:B------:R-:W-:Y:S02]  /*2df80*/  PRMT R0, RZ, 0x7610, R0 ;  /* 0x00007610ff007816 */ /* 0x000fe40000000000 */
[----:B------:R-:W-:Y:S02]  /*2df90*/  LOP3.LUT R75, R75, 0xda, RZ, 0xfc, !PT ;  /* 0x000000da4b4b7812 */ /* 0x000fe400078efcff */
[----:B------:R-:W-:Y:S01]  /*2dfa0*/  ISETP.GE.AND P3, PT, R10, UR5, PT ;  /* 0x000000050a007c0c */ /* 0x000fe2000bf66270 */
[----:B---3--:R-:W-:Y:S01]  /*2dfb0*/  @!P1 IMAD.MOV.U32 R10, RZ, RZ, R79 ;  /* 0x000000ffff0a9224 */ /* 0x008fe200078e004f */
[----:B------:R-:W-:Y:S02]  /*2dfc0*/  ISETP.GE.AND P5, PT, R75, UR5, PT ;  /* 0x000000054b007c0c */ /* 0x000fe4000bfa6270 */
[----:B-1----:R-:W-:-:S04]  /*2dfd0*/  LEA.HI R11, R11, 0xde, RZ, 0x1a ;  /* 0x000000de0b0b7811 */ /* 0x002fc800078fd0ff */
[----:B------:R-:W-:Y:S01]  /*2dfe0*/  ISETP.GE.AND P0, PT, R11, UR5, PT ;  /* 0x000000050b007c0c */ /* 0x000fe2000bf06270 */
[----:B------:R-:W-:-:S05]  /*2dff0*/  @!P1 IMAD.MOV.U32 R11, RZ, RZ, R92 ;  /* 0x000000ffff0b9224 */ /* 0x000fca00078e005c */
[----:B------:R0:W3:Y:S04]  /*2e000*/  @!P1 LDG.E.U8 R0, desc[UR20][R10.64] ;  /* 0x000000140a009981 */ /* 0x0000e8000c1e1100 */
[----:B--2---:R1:W-:Y:S04]  /*2e010*/  STL [R1+0x1c], R47 ;  /* 0x00001c2f01007387 */ /* 0x0043e80000100800 */
[----:B------:R-:W2:Y:S04]  /*2e020*/  LDL R46, [R1+0xcf8] ;  /* 0x000cf800012e7983 */ /* 0x000ea80000100800 */
[----:B-1----:R-:W2:Y:S04]  /*2e030*/  LDL R47, [R1+0xcf4] ;  /* 0x000cf400012f7983 */ /* 0x002ea80000100800 */
[----:B------:R-:W2:Y:S04]  /*2e040*/  LDL.LU R75, [R1+0x1104] ;  /* 0x00110400014b7983 */ /* 0x000ea80000300800 */
[----:B------:R-:W0:Y:S04]  /*2e050*/  LDL R10, [R1+0xd18] ;  /* 0x000d1800010a7983 */ /* 0x000e280000100800 */
[----:B------:R-:W0:Y:S01]  /*2e060*/  LDL R11, [R1+0xd24] ;  /* 0x000d2400010b7983 */ /* 0x000e220000100800 */
[----:B------:R-:W-:-:S03]  /*2e070*/  PRMT R77, RZ, 0x7610, R77 ;  /* 0x00007610ff4d7816 */ /* 0x000fc6000000004d */
[----:B------:R-:W2:Y:S04]  /*2e080*/  LDL R92, [R1+0xb68] ;  /* 0x000b6800015c7983 */ /* 0x000ea80000100800 */
[----:B------:R-:W2:Y:S01]  /*2e090*/  LDL R79, [R1+0xb6c] ;  /* 0x000b6c00014f7983 */ /* 0x000ea20000100800 */
[----:B0-----:R-:W-:-:S04]  /*2e0a0*/  @!P4 LOP3.LUT R11, R11, R10, RZ, 0x3c, !PT ;  /* 0x0000000a0b0bc212 */ /* 0x001fc800078e3cff */
[----:B------:R-:W-:-:S04]  /*2e0b0*/  @!P4 LOP3.LUT R10, R11, R10, RZ, 0x3c, !PT ;  /* 0x0000000a0b0ac212 */ /* 0x000fc800078e3cff */
[----:B------:R-:W-:-:S05]  /*2e0c0*/  @!P4 LOP3.LUT R11, R11, R10, RZ, 0x3c, !PT ;  /* 0x0000000a0b0bc212 */ /* 0x000fca00078e3cff */
[----:B------:R0:W4:Y:S02]  /*2e0d0*/  @!P4 LDG.E.U8 R77, desc[UR20][R10.64] ;  /* 0x000000140a4dc981 */ /* 0x000124000c1e1100 */
[----:B0-----:R-:W0:Y:S02]  /*2e0e0*/  S2R R11, SR_TID.X ;  /* 0x00000000000b7919 */ /* 0x001e240000002100 */
[----:B---3--:R1:W-:Y:S02]  /*2e0f0*/  STL [R1+0x108c], R0 ;  /* 0x00108c0001007387 */ /* 0x0083e40000100800 */
[----:B-1----:R-:W-:Y:S02]  /*2e100*/  PRMT R0, RZ, 0x7610, R0 ;  /* 0x00007610ff007816 */ /* 0x002fe40000000000 */
[----:B0-----:R-:W-:-:S04]  /*2e110*/  SHF.R.U32.HI R10, RZ, 0x6, R11 ;  /* 0x00000006ff0a7819 */ /* 0x001fc8000001160b */
[C---:B------:R-:W-:Y:S02]  /*2e120*/  SGXT.U32 R11, R10.reuse, 0x1 ;  /* 0x000000010a0b781a */ /* 0x040fe40000000000 */
[----:B------:R-:W-:Y:S02]  /*2e130*/  SGXT.U32 R10, R10, 0x1 ;  /* 0x000000010a0a781a */ /* 0x000fe40000000000 */
[----:B------:R-:W-:Y:S02]  /*2e140*/  LOP3.LUT R11, R11, 0xe2, RZ, 0xfc, !PT ;  /* 0x000000e20b0b7812 */ /* 0x000fe400078efcff */
[----:B------:R-:W-:Y:S02]  /*2e150*/  LOP3.LUT R10, R10, 0xe0, RZ, 0xfc, !PT ;  /* 0x000000e00a0a7812 */ /* 0x000fe400078efcff */
[----:B------:R-:W-:Y:S01]  /*2e160*/  ISETP.GE.AND P4, PT, R11, UR5, PT ;  /* 0x000000050b007c0c */ /* 0x000fe2000bf86270 */
[----:B--2---:R-:W-:Y:S01]  /*2e170*/  @!P5 IMAD.MOV.U32 R11, RZ, RZ, R47 ;  /* 0x000000ffff0bd224 */ /* 0x004fe200078e002f */
[----:B------:R-:W-:Y:S01]  /*2e180*/  ISETP.GE.AND P1, PT, R10, UR5, PT ;  /* 0x000000050a007c0c */ /* 0x000fe2000bf26270 */
[----:B------:R-:W-:-:S05]  /*2e190*/  @!P5 IMAD.MOV.U32 R10, RZ, RZ, R46 ;  /* 0x000000ffff0ad224 */ /* 0x000fca00078e002e */
[----:B------:R0:W2:Y:S04]  /*2e1a0*/  @!P5 LDG.E.U8 R0, desc[UR20][R10.64] ;  /* 0x000000140a00d981 */ /* 0x0000a8000c1e1100 */
[----:B----4-:R1:W-:Y:S04]  /*2e1b0*/  STL [R1+0x14], R77 ;  /* 0x0000144d01007387 */ /* 0x0103e80000100800 */
[----:B-1----:R-:W3:Y:S04]  /*2e1c0*/  LDL.LU R77, [R1+0x1100] ;  /* 0x00110000014d7983 */ /* 0x002ee80000300800 */
[----:B------:R-:W0:Y:S04]  /*2e1d0*/  LDL R10, [R1+0xb60] ;  /* 0x000b6000010a7983 */ /* 0x000e280000100800 */
[----:B------:R-:W0:Y:S01]  /*2e1e0*/  LDL R11, [R1+0xb64] ;  /* 0x000b6400010b7983 */ /* 0x000e220000100800 */
[----:B------:R-:W-:-:S02]  /*2e1f0*/  PRMT R4, RZ, 0x7610, R4 ;  /* 0x00007610ff047816 */ /* 0x000fc40000000004 */
[----:B------:R-:W-:Y:S01]  /*2e200*/  PRMT R5, RZ, 0x7610, R5 ;  /* 0x00007610ff057816 */ /* 0x000fe20000000005 */
[----:B------:R-:W4:Y:S04]  /*2e210*/  LDL R46, [R1+0xd20] ;  /* 0x000d2000012e7983 */ /* 0x000f280000100800 */
[----:B------:R-:W2:Y:S01]  /*2e220*/  LDL R47, [R1+0xcfc] ;  /* 0x000cfc00012f7983 */ /* 0x000ea20000100800 */
[----:B0-----:R-:W-:-:S04]  /*2e230*/  @!P3 LOP3.LUT R11, R11, R10, RZ, 0x3c, !PT ;  /* 0x0000000a0b0bb212 */ /* 0x001fc800078e3cff */
[----:B------:R-:W-:-:S04]  /*2e240*/  @!P3 LOP3.LUT R10, R11, R10, RZ, 0x3c, !PT ;  /* 0x0000000a0b0ab212 */ /* 0x000fc800078e3cff */
[----:B------:R-:W-:-:S05]  /*2e250*/  @!P3 LOP3.LUT R11, R11, R10, RZ, 0x3c, !PT ;  /* 0x0000000a0b0bb212 */ /* 0x000fca00078e3cff */
[----:B------:R0:W3:Y:S02]  /*2e260*/  @!P3 LDG.E.U8 R4, desc[UR20][R10.64] ;  /* 0x000000140a04b981 */ /* 0x0000e4000c1e1100 */
[----:B0-----:R-:W-:Y:S02]  /*2e270*/  @!P0 IMAD.MOV.U32 R10, RZ, RZ, R79 ;  /* 0x000000ffff0a8224 */ /* 0x001fe400078e004f */
[----:B------:R-:W-:-:S05]  /*2e280*/  @!P0 IMAD.MOV.U32 R11, RZ, RZ, R92 ;  /* 0x000000ffff0b8224 */ /* 0x000fca00078e005c */
[----:B------:R-:W4:Y:S04]  /*2e290*/  @!P0 LDG.E.U8 R5, desc[UR20][R10.64] ;  /* 0x000000140a058981 */ /* 0x000f28000c1e1100 */
[----:B--2---:R0:W-:Y:S01]  /*2e2a0*/  STL [R1+0x10f0], R0 ;  /* 0x0010f00001007387 */ /* 0x0041e20000100800 */
[----:B------:R-:W1:Y:S03]  /*2e2b0*/  S2R R79, SR_TID.X ;  /* 0x00000000004f7919 */ /* 0x000e660000002100 */
[----:B---3--:R2:W-:Y:S04]  /*2e2c0*/  STL [R1+0x10e8], R4 ;  /* 0x0010e80401007387 */ /* 0x0085e80000100800 */
[----:B0-----:R-:W3:Y:S04]  /*2e2d0*/  LDL R0, [R1+0xb74] ;  /* 0x000b740001007983 */ /* 0x001ee80000100800 */
[----:B------:R-:W3:Y:S04]  /*2e2e0*/  LDL R11, [R1+0xd1c] ;  /* 0x000d1c00010b7983 */ /* 0x000ee80000100800 */
[----:B--2---:R-:W2:Y:S04]  /*2e2f0*/  LDL R4, [R1+0xb70] ;  /* 0x000b700001047983 */ /* 0x004ea80000100800 */
[----:B----4-:R0:W-:Y:S04]  /*2e300*/  STL [R1+0x1090], R5 ;  /* 0x0010900501007387 */ /* 0x0101e80000100800 */
[----:B0-----:R-:W4:Y:S01]  /*2e310*/  LDL R5, [R1+0xbfc] ;  /* 0x000bfc0001057983 */ /* 0x001f220000100800 */
[----:B-1----:R-:W-:-:S04]  /*2e320*/  SHF.R.U32.HI R92, RZ, 0x6, R79 ;  /* 0x00000006ff5c7819 */ /* 0x002fc8000001164f */
[----:B------:R-:W-:-:S04]  /*2e330*/  SGXT.U32 R10, R92, 0x1 ;  /* 0x000000015c0a781a */ /* 0x000fc80000000000 */
[----:B------:R-:W-:Y:S02]  /*2e340*/  LOP3.LUT R10, R10, 0xe8, RZ, 0xfc, !PT ;  /* 0x000000e80a0a7812 */ /* 0x000fe400078efcff */
[----:B------:R-:W-:Y:S02]  /*2e350*/  PRMT R2, RZ, 0x7610, R2 ;  /* 0x00007610ff027816 */ /* 0x000fe40000000002 */
[----:B------:R-:W-:Y:S01]  /*2e360*/  ISETP.GE.AND P0, PT, R10, UR5, PT ;  /* 0x000000050a007c0c */ /* 0x000fe2000bf06270 */
[----:B------:R-:W-:Y:S01]  /*2e370*/  @!P1 IMAD.MOV.U32 R10, RZ, RZ, R46 ;  /* 0x000000ffff0a9224 */ /* 0x000fe200078e002e */
[----:B------:R-:W-:-:S04]  /*2e380*/  PRMT R3, RZ, 0x7610, R3 ;  /* 0x00007610ff037816 */ /* 0x000fc80000000003 */
[----:B---3--:R0:W3:Y:S02]  /*2e390*/  @!P1 LDG.E.U8 R2, desc[UR20][R10.64] ;  /* 0x000000140a029981 */ /* 0x0080e4000c1e1100 */
[----:B0-----:R-:W-:Y:S02]  /*2e3a0*/  @!P4 IMAD.MOV.U32 R10, RZ, RZ, R47 ;  /* 0x000000ffff0ac224 */ /* 0x001fe400078e002f */
[----:B----4-:R-:W-:-:S05]  /*2e3b0*/  @!P4 IMAD.MOV.U32 R11, RZ, RZ, R5 ;  /* 0x000000ffff0bc224 */ /* 0x010fca00078e0005 */
[----:B------:R0:W4:Y:S01]  /*2e3c0*/  @!P4 LDG.E.U8 R3, desc[UR20][R10.64] ;  /* 0x000000140a03c981 */ /* 0x000122000c1e1100 */
[----:B------:R-:W-:-:S04]  /*2e3d0*/  SGXT.U32 R79, R92, 0x1 ;  /* 0x000000015c4f781a */ /* 0x000fc80000000000 */
[----:B------:R-:W-:Y:S02]  /*2e3e0*/  LOP3.LUT R79, R79, 0xe4, RZ, 0xfc, !PT ;  /* 0x000000e44f4f7812 */ /* 0x000fe400078efcff */
[----:B------:R-:W-:Y:S02]  /*2e3f0*/  SGXT.U32 R92, R92, 0x1 ;  /* 0x000000015c5c781a */ /* 0x000fe40000000000 */
[----:B------:R-:W-:Y:S02]  /*2e400*/  ISETP.GE.AND P5, PT, R79, UR5, PT ;  /* 0x000000054f007c0c */ /* 0x000fe4000bfa6270 */
[----:B------:R-:W-:Y:S01]  /*2e410*/  LOP3.LUT R92, R92, 0xe6, RZ, 0xfc, !PT ;  /* 0x000000e65c5c7812 */ /* 0x000fe200078efcff */
[----:B------:R-:W3:Y:S01]  /*2e420*/  LDL.LU R79, [R1+0x10fc] ;  /* 0x0010fc00014f7983 */ /* 0x000ee20000300800 */
[----:B------:R-:W-:Y:S02]  /*2e430*/  PRMT R93, RZ, 0x7610, R93 ;  /* 0x00007610ff5d7816 */ /* 0x000fe4000000005d */
[----:B------:R-:W-:-:S02]  /*2e440*/  ISETP.GE.AND P3, PT, R92, UR5, PT ;  /* 0x000000055c007c0c */ /* 0x000fc4000bf66270 */
[----:B------:R-:W3:Y:S04]  /*2e450*/  LDL.LU R92, [R1+0x10f8] ;  /* 0x0010f800015c7983 */ /* 0x000ee80000300800 */
[----:B------:R-:W3:Y:S01]  /*2e460*/  LDL R5, [R1+0xd14] ;  /* 0x000d140001057983 */ /* 0x000ee20000100800 */
[----:B0-----:R-:W-:Y:S02]  /*2e470*/  @!P5 IMAD.MOV.U32 R10, RZ, RZ, R0 ;  /* 0x000000ffff0ad224 */ /* 0x001fe400078e0000 */
[----:B--2---:R-:W-:-:S05]  /*2e480*/  @!P5 IMAD.MOV.U32 R11, RZ, RZ, R4 ;  /* 0x000000ffff0bd224 */ /* 0x004fca00078e0004 */
[----:B------:R0:W2:Y:S04]  /*2e490*/  @!P5 LDG.E.U8 R93, desc[UR20][R10.64] ;  /* 0x000000140a5dd981 */ /* 0x0000a8000c1e1100 */
[----:B----4-:R1:W-:Y:S04]  /*2e4a0*/  STL [R1+0x10f4], R3 ;  /* 0x0010f40301007387 */ /* 0x0103e80000100800 */
[----:B------:R-:W4:Y:S01]  /*2e4b0*/  LDL R11, [R1+0xb78] ;  /* 0x000b7800010b7983 */ /* 0x000f220000100800 */
[----:B------:R-:W-:Y:S01]  /*2e4c0*/  PRMT R91, RZ, 0x7610, R91 ;  /* 0x00007610ff5b7816 */ /* 0x000fe2000000005b */
[----:B------:R-:W0:Y:S02]  /*2e4d0*/  S2R R46, SR_TID.X ;  /* 0x00000000002e7919 */ /* 0x000e240000002100 */
[----:B-1----:R-:W2:Y:S04]  /*2e4e0*/  LDL R3, [R1+0xb7c] ;  /* 0x000b7c0001037983 */ /* 0x002ea80000100800 */
[----:B------:R-:W3:Y:S04]  /*2e4f0*/  LDL R4, [R1+0xb80] ;  /* 0x000b800001047983 */ /* 0x000ee80000100800 */
[----:B------:R-:W3:Y:S01]  /*2e500*/  LDL R0, [R1+0xb84] ;  /* 0x000b840001007983 */ /* 0x000ee20000100800 */
[----:B0-----:R-:W-:-:S04]  /*2e510*/  SHF.R.U32.HI R47, RZ, 0x6, R46 ;  /* 0x00000006ff2f7819 */ /* 0x001fc8000001162e */
[C---:B------:R-:W-:Y:S02]  /*2e520*/  SGXT.U32 R46, R47.reuse, 0x1 ;  /* 0x000000012f2e781a */ /* 0x040fe40000000000 */
[----:B------:R-:W-:Y:S02]  /*2e530*/  SGXT.U32 R47, R47, 0x1 ;  /* 0x000000012f2f781a */ /* 0x000fe40000000000 */
[----:B------:R-:W-:Y:S02]  /*2e540*/  LOP3.LUT R46, R46, 0xec, RZ, 0xfc, !PT ;  /* 0x000000ec2e2e7812 */ /* 0x000fe400078efcff */
[----:B------:R-:W-:Y:S02]  /*2e550*/  LOP3.LUT R47, R47, 0xea, RZ, 0xfc, !PT ;  /* 0x000000ea2f2f7812 */ /* 0x000fe400078efcff */
[----:B------:R-:W-:Y:S02]  /*2e560*/  ISETP.GE.AND P4, PT, R46, UR5, PT ;  /* 0x000000052e007c0c */ /* 0x000fe4000bf86270 */
[----:B------:R-:W-:Y:S01]  /*2e570*/  ISETP.GE.AND P1, PT, R47, UR5, PT ;  /* 0x000000052f007c0c */ /* 0x000fe2000bf26270 */
[----:B------:R-:W3:Y:S04]  /*2e580*/  LDL R46, [R1+0xc14] ;  /* 0x000c1400012e7983 */ /* 0x000ee80000100800 */
[----:B------:R-:W3:Y:S01]  /*2e590*/  LDL R47, [R1+0xc10] ;  /* 0x000c1000012f7983 */ /* 0x000ee20000100800 */
[----:B--2---:R-:W-:-:S05]  /*2e5a0*/  @!P3 IMAD.MOV.U32 R10, RZ, RZ, R3 ;  /* 0x000000ffff0ab224 */ /* 0x004fca00078e0003 */
[----:B----4-:R3:W2:Y:S04]  /*2e5b0*/  @!P3 LDG.E.U8 R91, desc[UR20][R10.64] ;  /* 0x000000140a5bb981 */ /* 0x0106a8000c1e1100 */
[----:B------:R0:W-:Y:S04]  /*2e5c0*/  STL [R1+0x10ec], R93 ;  /* 0x0010ec5d01007387 */ /* 0x0001e80000100800 */
[----:B0-----:R-:W4:Y:S01]  /*2e5d0*/  LDL R93, [R1+0xd08] ;  /* 0x000d0800015d7983 */ /* 0x001f220000100800 */
[----:B------:R-:W0:Y:S01]  /*2e5e0*/  S2R R3, SR_TID.X ;  /* 0x0000000000037919 */ /* 0x000e220000002100 */
[----:B---3--:R-:W-:Y:S01]  /*2e5f0*/  @!P0 IMAD.MOV.U32 R10, RZ, RZ, R5 ;  /* 0x000000ffff0a8224 */ /* 0x008fe200078e0005 */
[----:B------:R-:W-:Y:S01]  /*2e600*/  PRMT R90, RZ, 0x7610, R90 ;  /* 0x00007610ff5a7816 */ /* 0x000fe2000000005a */
[----:B--2---:R0:W-:Y:S04]  /*2e610*/  STL [R1+0x1094], R91 ;  /* 0x0010945b01007387 */ /* 0x0041e80000100800 */
[----:B------:R-:W2:Y:S01]  /*2e620*/  LDL R5, [R1+0xb88] ;  /* 0x000b880001057983 */ /* 0x000ea20000100800 */
[----:B0-----:R-:W-:-:S03]  /*2e630*/  SHF.R.U32.HI R91, RZ, 0x6, R3 ;  /* 0x00000006ff5b7819 */ /* 0x001fc60000011603 */
[----:B------:R-:W3:Y:S01]  /*2e640*/  LDL R3, [R1+0xb8c] ;  /* 0x000b8c0001037983 */ /* 0x000ee20000100800 */
[----:B----4-:R-:W-:-:S05]  /*2e650*/  @!P0 IMAD.MOV.U32 R11, RZ, RZ, R93 ;  /* 0x000000ffff0b8224 */ /* 0x010fca00078e005d */
[----:B------:R0:W4:Y:S02]  /*2e660*/  @!P0 LDG.E.U8 R90, desc[UR20][R10.64] ;  /* 0x000000140a5a8981 */ /* 0x000124000c1e1100 */
[----:B0-----:R-:W0:Y:S01]  /*2e670*/  S2R R11, SR_TID.X ;  /* 0x00000000000b7919 */ /* 0x001e220000002100 */
[----:B------:R-:W-:Y:S02]  /*2e680*/  @!P1 IMAD.MOV.U32 R10, RZ, RZ, R46 ;  /* 0x000000ffff0a9224 */ /* 0x000fe400078e002e */
[----:B------:R-:W1:Y:S01]  /*2e690*/  S2R R46, SR_TID.X ;  /* 0x00000000002e7919 */ /* 0x000e620000002100 */
[----:B------:R-:W-:Y:S02]  /*2e6a0*/  PRMT R89, RZ, 0x7610, R89 ;  /* 0x00007610ff597816 */ /* 0x000fe40000000059 */
[----:B------:R-:W-:Y:S02]  /*2e6b0*/  SGXT.U32 R93, R91, 0x1 ;  /* 0x000000015b5d781a */ /* 0x000fe40000000000 */
[----:B------:R-:W-:-:S02]  /*2e6c0*/  PRMT R88, RZ, 0x7610, R88 ;  /* 0x00007610ff587816 */ /* 0x000fc40000000058 */
[----:B------:R-:W-:Y:S02]  /*2e6d0*/  SGXT.U32 R91, R91, 0x1 ;  /* 0x000000015b5b781a */ /* 0x000fe40000000000 */
[----:B------:R-:W-:Y:S02]  /*2e6e0*/  PRMT R87, RZ, 0x7610, R87 ;  /* 0x00007610ff577816 */ /* 0x000fe40000000057 */
[----:B------:R-:W-:Y:S02]  /*2e6f0*/  LOP3.LUT R91, R91, 0xf0, RZ, 0xfc, !PT ;  /* 0x000000f05b5b7812 */ /* 0x000fe400078efcff */
[----:B0-----:R-:W-:-:S04]  /*2e700*/  LEA.HI R11, R11, 0xee, RZ, 0x1a ;  /* 0x000000ee0b0b7811 */ /* 0x001fc800078fd0ff */
[----:B------:R-:W-:Y:S01]  /*2e710*/  ISETP.GE.AND P5, PT, R11, UR5, PT ;  /* 0x000000050b007c0c */ /* 0x000fe2000bfa6270 */
[----:B------:R-:W-:Y:S01]  /*2e720*/  @!P1 IMAD.MOV.U32 R11, RZ, RZ, R47 ;  /* 0x000000ffff0b9224 */ /* 0x000fe200078e002f */
[----:B-1----:R-:W-:Y:S01]  /*2e730*/  SHF.R.U32.HI R46, RZ, 0x6, R46 ;  /* 0x00000006ff2e7819 */ /* 0x002fe2000001162e */
[----:B------:R-:W4:Y:S04]  /*2e740*/  LDL R47, [R1+0xd10] ;  /* 0x000d1000012f7983 */ /* 0x000f280000100800 */
[----:B------:R0:W4:Y:S01]  /*2e750*/  @!P1 LDG.E.U8 R89, desc[UR20][R10.64] ;  /* 0x000000140a599981 */ /* 0x000122000c1e1100 */
[----:B------:R-:W-:Y:S01]  /*2e760*/  ISETP.GE.AND P3, PT, R91, UR5, PT ;  /* 0x000000055b007c0c */ /* 0x000fe2000bf66270 */
[----:B0-----:R-:W-:Y:S02]  /*2e770*/  @!P4 IMAD.MOV.U32 R10, RZ, RZ, R0 ;  /* 0x000000ffff0ac224 */ /* 0x001fe400078e0000 */
[----:B------:R-:W-:Y:S01]  /*2e780*/  @!P4 IMAD.MOV.U32 R11, RZ, RZ, R4 ;  /* 0x000000ffff0bc224 */ /* 0x000fe200078e0004 */
[----:B------:R-:W-:Y:S01]  /*2e790*/  SGXT.U32 R91, R46, 0x1 ;  /* 0x000000012e5b781a */ /* 0x000fe20000000000 */
[----:B------:R-:W4:Y:S04]  /*2e7a0*/  LDL R4, [R1+0xc00] ;  /* 0x000c000001047983 */ /* 0x000f280000100800 */
[----:B------:R2:W4:Y:S01]  /*2e7b0*/  @!P4 LDG.E.U8 R88, desc[UR20][R10.64] ;  /* 0x000000140a58c981 */ /* 0x000522000c1e1100 */
[----:B------:R-:W-:-:S02]  /*2e7c0*/  LOP3.LUT R93, R93, 0xf2, RZ, 0xfc, !PT ;  /* 0x000000f25d5d7812 */ /* 0x000fc400078efcff */
[----:B------:R-:W-:Y:S01]  /*2e7d0*/  LOP3.LUT R91, R91, 0xf4, RZ, 0xfc, !PT ;  /* 0x000000f45b5b7812 */ /* 0x000fe200078efcff */
[----:B------:R-:W4:Y:S01]  /*2e7e0*/  LDL R0, [R1+0xc04] ;  /* 0x000c040001007983 */ /* 0x000f220000100800 */
[----:B------:R-:W-:Y:S02]  /*2e7f0*/  ISETP.GE.AND P0, PT, R93, UR5, PT ;  /* 0x000000055d007c0c */ /* 0x000fe4000bf06270 */
[----:B------:R-:W-:Y:S01]  /*2e800*/  ISETP.GE.AND P1, PT, R91, UR5, PT ;  /* 0x000000055b007c0c */ /* 0x000fe2000bf26270 */
[----:B------:R-:W4:Y:S04]  /*2e810*/  LDL R93, [R1+0xb90] ;  /* 0x000b9000015d7983 */ /* 0x000f280000100800 */
[----:B------:R-:W4:Y:S01]  /*2e820*/  LDL R91, [R1+0xb94] ;  /* 0x000b9400015b7983 */ /* 0x000f220000100800 */
[----:B--2---:R-:W-:-:S03]  /*2e830*/  @!P5 IMAD.MOV.U32 R11, RZ, RZ, R5 ;  /* 0x000000ffff0bd224 */ /* 0x004fc600078e0005 */
[----:B------:R-:W2:Y:S01]  /*2e840*/  LDL R5, [R1+0xb98] ;  /* 0x000b980001057983 */ /* 0x000ea20000100800 */
[----:B---3--:R-:W-:-:S03]  /*2e850*/  @!P5 IMAD.MOV.U32 R10, RZ, RZ, R3 ;  /* 0x000000ffff0ad224 */ /* 0x008fc600078e0003 */
[----:B------:R-:W3:Y:S04]  /*2e860*/  LDL R3, [R1+0xb9c] ;  /* 0x000b9c0001037983 */ /* 0x000ee80000100800 */
[----:B------:R4:W2:Y:S04]  /*2e870*/  @!P5 LDG.E.U8 R87, desc[UR20][R10.64] ;  /* 0x000000140a57d981 */ /* 0x0008a8000c1e1100 */
[----:B------:R-:W2:Y:S01]  /*2e880*/  LDL R11, [R1+0xd0c] ;  /* 0x000d0c00010b7983 */ /* 0x000ea20000100800 */
[----:B------:R-:W-:Y:S02]  /*2e890*/  SGXT.U32 R46, R46, 0x1 ;  /* 0x000000012e2e781a */ /* 0x000fe40000000000 */
[----:B------:R-:W-:-:S02]  /*2e8a0*/  PRMT R86, RZ, 0x7610, R86 ;  /* 0x00007610ff567816 */ /* 0x000fc40000000056 */
[----:B------:R-:W-:Y:S02]  /*2e8b0*/  LOP3.LUT R46, R46, 0xf6, RZ, 0xfc, !PT ;  /* 0x000000f62e2e7812 */ /* 0x000fe400078efcff */
[----:B------:R-:W-:Y:S02]  /*2e8c0*/  PRMT R85, RZ, 0x7610, R85 ;  /* 0x00007610ff557816 */ /* 0x000fe40000000055 */
[----:B------:R-:W-:Y:S02]  /*2e8d0*/  ISETP.GE.AND P4, PT, R46, UR5, PT ;  /* 0x000000052e007c0c */ /* 0x000fe4000bf86270 */
[----:B------:R-:W-:Y:S02]  /*2e8e0*/  PRMT R84, RZ, 0x7610, R84 ;  /* 0x00007610ff547816 */ /* 0x000fe40000000054 */
[----:B------:R-:W-:Y:S01]  /*2e8f0*/  PRMT R83, RZ, 0x7610, R83 ;  /* 0x00007610ff537816 */ /* 0x000fe20000000053 */
[----:B----4-:R-:W-:Y:S01]  /*2e900*/  @!P3 IMAD.MOV.U32 R10, RZ, RZ, R47 ;  /* 0x000000ffff0ab224 */ /* 0x010fe200078e002f */
[----:B------:R-:W0:Y:S01]  /*2e910*/  S2R R46, SR_TID.X ;  /* 0x00000000002e7919 */ /* 0x000e220000002100 */
[----:B------:R-:W1:Y:S03]  /*2e920*/  S2R R47, SR_TID.X ;  /* 0x00000000002f7919 */ /* 0x000e660000002100 */
[----:B--2---:R2:W4:Y:S02]  /*2e930*/  @!P3 LDG.E.U8 R86, desc[UR20][R10.64] ;  /* 0x000000140a56b981 */ /* 0x004524000c1e1100 */
[----:B--2---:R-:W-:-:S02]  /*2e940*/  @!P0 IMAD.MOV.U32 R10, RZ, RZ, R0 ;  /* 0x000000ffff0a8224 */ /* 0x004fc400078e0000 */
[----:B------:R-:W-:-:S05]  /*2e950*/  @!P0 IMAD.MOV.U32 R11, RZ, RZ, R4 ;  /* 0x000000ffff0b8224 */ /* 0x000fca00078e0004 */
[----:B------:R2:W4:Y:S02]  /*2e960*/  @!P0 LDG.E.U8 R85, desc[UR20][R10.64] ;  /* 0x000000140a558981 */ /* 0x000524000c1e1100 */
[----:B--2---:R-:W-:Y:S02]  /*2e970*/  @!P1 IMAD.MOV.U32 R10, RZ, RZ, R91 ;  /* 0x000000ffff0a9224 */ /* 0x004fe400078e005b */
[----:B------:R-:W-:Y:S01]  /*2e980*/  @!P1 IMAD.MOV.U32 R11, RZ, RZ, R93 ;  /* 0x000000ffff0b9224 */ /* 0x000fe200078e005d */
[----:B------:R2:W-:Y:S04]  /*2e990*/  STL [R1+0x1098], R87 ;  /* 0x0010985701007387 */ /* 0x0005e80000100800 */
[----:B------:R3:W4:Y:S04]  /*2e9a0*/  @!P1 LDG.E.U8 R84, desc[UR20][R10.64] ;  /* 0x000000140a549981 */ /* 0x000728000c1e1100 */
[----:B------:R-:W4:Y:S04]  /*2e9b0*/  LDL R0, [R1+0xd04] ;  /* 0x000d040001007983 */ /* 0x000f280000100800 */
[----:B--2---:R-:W2:Y:S01]  /*2e9c0*/  LDL R87, [R1+0xd00] ;  /* 0x000d000001577983 */ /* 0x004ea20000100800 */
[----:B---3--:R-:W-:-:S02]  /*2e9d0*/  @!P4 IMAD.MOV.U32 R10, RZ, RZ, R3 ;  /* 0x000000ffff0ac224 */ /* 0x008fc400078e0003 */
[----:B------:R-:W-:Y:S01]  /*2e9e0*/  @!P4 IMAD.MOV.U32 R11, RZ, RZ, R5 ;  /* 0x000000ffff0bc224 */ /* 0x000fe200078e0005 */
[----:B-1----:R-:W-:Y:S01]  /*2e9f0*/  SHF.R.U32.HI R47, RZ, 0x6, R47 ;  /* 0x00000006ff2f7819 */ /* 0x002fe2000001162f */
[----:B------:R-:W3:Y:S04]  /*2ea00*/  LDL R5, [R1+0xaf8] ;  /* 0x000af80001057983 */ /* 0x000ee80000100800 */
[----:B------:R4:W2:Y:S01]  /*2ea10*/  @!P4 LDG.E.U8 R83, desc[UR20][R10.64] ;  /* 0x000000140a53c981 */ /* 0x0008a2000c1e1100 */
[----:B0-----:R-:W-:Y:S02]  /*2ea20*/  SHF.R.U32.HI R46, RZ, 0x6, R46 ;  /* 0x00000006ff2e7819 */ /* 0x001fe4000001162e */
[----:B------:R-:W-:Y:S01]  /*2ea30*/  SGXT.U32 R91, R47, 0x1 ;  /* 0x000000012f5b781a */ /* 0x000fe20000000000 */
[----:B------:R-:W3:Y:S01]  /*2ea40*/  LDL R3, [R1+0xafc] ;  /* 0x000afc0001037983 */ /* 0x000ee20000100800 */
[----:B------:R-:W-:Y:S01]  /*2ea50*/  SGXT.U32 R4, R46, 0x1 ;  /* 0x000000012e04781a */ /* 0x000fe20000000000 */
[----:B------:R-:W0:Y:S03]  /*2ea60*/  S2R R47, SR_TID.X ;  /* 0x00000000002f7919 */ /* 0x000e260000002100 */
[----:B------:R-:W-:Y:S01]  /*2ea70*/  LOP3.LUT R4, R4, 0xf8, RZ, 0xfc, !PT ;  /* 0x000000f804047812 */ /* 0x000fe200078efcff */
[----:B------:R-:W3:Y:S03]  /*2ea80*/  LDL R46, [R1+0xc08] ;  /* 0x000c0800012e7983 */ /* 0x000ee60000100800 */
[----:B------:R-:W-:-:S02]  /*2ea90*/  ISETP.GE.AND P0, PT, R4, UR5, PT ;  /* 0x0000000504007c0c */ /* 0x000fc4000bf06270 */
[----:B------:R-:W3:Y:S01]  /*2eaa0*/  LDL R4, [R1+0xc0c] ;  /* 0x000c0c0001047983 */ /* 0x000ee20000100800 */
[----:B0-----:R-:W-:-:S10]  /*2eab0*/  SHF.R.U32.HI R47, RZ, 0x6, R47 ;  /* 0x00000006ff2f7819 */ /* 0x001fd4000001162f */
[----:B----4-:R-:W-:Y:S01]  /*2eac0*/  @!P0 IMAD.MOV.U32 R10, RZ, RZ, R0 ;  /* 0x000000ffff0a8224 */ /* 0x010fe200078e0000 */
[----:B------:R-:W-:Y:S01]  /*2ead0*/  SGXT.U32 R0, R47, 0x1 ;  /* 0x000000012f00781a */ /* 0x000fe20000000000 */
[----:B--2---:R0:W-:Y:S04]  /*2eae0*/  STL [R1+0x109c], R83 ;  /* 0x00109c5301007387 */ /* 0x0041e80000100800 */
[----:B------:R-:W2:Y:S04]  /*2eaf0*/  LDL R47, [R1+0xb04] ;  /* 0x000b0400012f7983 */ /* 0x000ea80000100800 */
[----:B0-----:R-:W4:Y:S01]  /*2eb00*/  LDL R83, [R1+0xb00] ;  /* 0x000b000001537983 */ /* 0x001f220000100800 */
[----:B------:R-:W-:Y:S01]  /*2eb10*/  PRMT R82, RZ, 0x7610, R82 ;  /* 0x00007610ff527816 */ /* 0x000fe20000000052 */
[----:B------:R-:W-:Y:S01]  /*2eb20*/  @!P0 IMAD.MOV.U32 R11, RZ, RZ, R87 ;  /* 0x000000ffff0b8224 */ /* 0x000fe200078e0057 */
[----:B------:R-:W-:-:S04]  /*2eb30*/  LOP3.LUT R0, R0, 0xfc, RZ, 0xfc, !PT ;  /* 0x000000fc00007812 */ /* 0x000fc800078efcff */
[----:B------:R3:W4:Y:S01]  /*2eb40*/  @!P0 LDG.E.U8 R82, desc[UR20][R10.64] ;  /* 0x000000140a528981 */ /* 0x000722000c1e1100 */
[----:B------:R-:W-:Y:S02]  /*2eb50*/  ISETP.GE.AND P0, PT, R0, UR5, PT ;  /* 0x0000000500007c0c */ /* 0x000fe4000bf06270 */
[----:B------:R-:W0:Y:S01]  /*2eb60*/  S2R R0, SR_TID.X ;  /* 0x0000000000007919 */ /* 0x000e220000002100 */
[----:B------:R-:W-:-:S04]  /*2eb70*/  LOP3.LUT R91, R91, 0xfa, RZ, 0xfc, !PT ;  /* 0x000000fa5b5b7812 */ /* 0x000fc800078efcff */
[----:B------:R-:W-:Y:S02]  /*2eb80*/  ISETP.GE.AND P1, PT, R91, UR5, PT ;  /* 0x000000055b007c0c */ /* 0x000fe4000bf26270 */
[----:B------:R-:W-:-:S11]  /*2eb90*/  PRMT R81, RZ, 0x7610, R81 ;  /* 0x00007610ff517816 */ /* 0x000fd60000000051 */
[----:B---3--:R-:W-:Y:S02]  /*2eba0*/  @!P1 IMAD.MOV.U32 R10, RZ, RZ, R4 ;  /* 0x000000ffff0a9224 */ /* 0x008fe400078e0004 */
[----:B------:R-:W-:Y:S01]  /*2ebb0*/  @!P1 IMAD.MOV.U32 R11, RZ, RZ, R46 ;  /* 0x000000ffff0b9224 */ /* 0x000fe200078e002e */
[----:B------:R-:W3:Y:S04]  /*2ebc0*/  LDL R4, [R1+0x258] ;  /* 0x0002580001047983 */ /* 0x000ee80000100800 */
[----:B------:R-:W3:Y:S04]  /*2ebd0*/  LDL R46, [R1+0x254] ;  /* 0x00025400012e7983 */ /* 0x000ee80000100800 */
[----:B------:R1:W3:Y:S01]  /*2ebe0*/  @!P1 LDG.E.U8 R81, desc[UR20][R10.64] ;  /* 0x000000140a519981 */ /* 0x0002e2000c1e1100 */
[----:B0-----:R-:W-:-:S04]  /*2ebf0*/  LEA.HI R87, R0, 0xfe, RZ, 0x1a ;  /* 0x000000fe00577811 */ /* 0x001fc800078fd0ff */
[----:B------:R-:W-:Y:S02]  /*2ec00*/  ISETP.GE.AND P1, PT, R87, UR5, PT ;  /* 0x0000000557007c0c */ /* 0x000fe4000bf26270 */
[----:B------:R-:W-:Y:S01]  /*2ec10*/  PRMT R80, RZ, 0x7610, R80 ;  /* 0x00007610ff507816 */ /* 0x000fe20000000050 */
[----:B-1----:R-:W-:Y:S02]  /*2ec20*/  @!P0 IMAD.MOV.U32 R10, RZ, RZ, R3 ;  /* 0x000000ffff0a8224 */ /* 0x002fe400078e0003 */
[----:B------:R-:W-:Y:S01]  /*2ec30*/  @!P0 IMAD.MOV.U32 R11, RZ, RZ, R5 ;  /* 0x000000ffff0b8224 */ /* 0x000fe200078e0005 */
[----:B------:R-:W-:Y:S01]  /*2ec40*/  PRMT R78, RZ, 0x7610, R78 ;  /* 0x00007610ff4e7816 */ /* 0x000fe2000000004e */
[----:B------:R-:W3:Y:S01]  /*2ec50*/  LDL R5, [R1+0x25c] ;  /* 0x00025c0001057983 */ /* 0x000ee20000100800 */
[----:B------:R-:W-:-:S03]  /*2ec60*/  LOP3.LUT R3, R0, 0x7f, RZ, 0xc0, !PT ;  /* 0x0000007f00037812 */ /* 0x000fc600078ec0ff */
[----:B------:R2:W3:Y:S04]  /*2ec70*/  @!P0 LDG.E.U8 R80, desc[UR20][R10.64] ;  /* 0x000000140a508981 */ /* 0x0004e8000c1e1100 */
[----:B------:R-:W3:Y:S01]  /*2ec80*/  LDL R0, [R1+0x260] ;  /* 0x0002600001007983 */ /* 0x000ee20000100800 */
[----:B--2---:R-:W-:Y:S02]  /*2ec90*/  @!P1 IMAD.MOV.U32 R10, RZ, RZ, R47 ;  /* 0x000000ffff0a9224 */ /* 0x004fe400078e002f */
[----:B----4-:R-:W-:-:S05]  /*2eca0*/  @!P1 IMAD.MOV.U32 R11, RZ, RZ, R83 ;  /* 0x000000ffff0b9224 */ /* 0x010fca00078e0053 */
[----:B------:R3:W2:Y:S01]  /*2ecb0*/  @!P1 LDG.E.U8 R78, desc[UR20][R10.64] ;  /* 0x000000140a4e9981 */ /* 0x0006a2000c1e1100 */
[C---:B------:R-:W-:Y:S02]  /*2ecc0*/  ISETP.GE.AND P0, PT, R3.reuse, UR5, PT ;  /* 0x0000000503007c0c */ /* 0x040fe4000bf06270 */
[----:B------:R-:W-:Y:S02]  /*2ecd0*/  PRMT R76, RZ, 0x7610, R76 ;  /* 0x00007610ff4c7816 */ /* 0x000fe4000000004c */
[----:B------:R-:W-:Y:S02]  /*2ece0*/  LOP3.LUT R47, R3, 0x80, RZ, 0xfc, !PT ;  /* 0x00000080032f7812 */ /* 0x000fe400078efcff */
[----:B------:R-:W-:Y:S01]  /*2ecf0*/  PRMT R74, RZ, 0x7610, R74 ;  /* 0x00007610ff4a7816 */ /* 0x000fe2000000004a */
[----:B------:R-:W4:Y:S01]  /*2ed00*/  LDL R3, [R1+0x2d8] ;  /* 0x0002d80001037983 */ /* 0x000f220000100800 */
[----:B------:R-:W-:-:S05]  /*2ed10*/  ISETP.GE.AND P1, PT, R47, UR5, PT ;  /* 0x000000052f007c0c */ /* 0x000fca000bf26270 */
[----:B---3--:R-:W-:Y:S02]  /*2ed20*/  @!P0 IMAD.MOV.U32 R10, RZ, RZ, R4 ;  /* 0x000000ffff0a8224 */ /* 0x008fe400078e0004 */
[----:B------:R-:W-:Y:S01]  /*2ed30*/  @!P0 IMAD.MOV.U32 R11, RZ, RZ, R46 ;  /* 0x000000ffff0b8224 */ /* 0x000fe200078e002e */
[----:B------:R-:W-:Y:S06]  /*2ed40*/  BAR.SYNC.DEFER_BLOCKING 0x0 ;  /* 0x0000000000007b1d */ /* 0x000fec0000010000 */
[----:B------:R0:W3:Y:S02]  /*2ed50*/  @!P0 LDG.E.U8 R76, desc[UR20][R10.64] ;  /* 0x000000140a4c8981 */ /* 0x0000e4000c1e1100 */
[----:B0-----:R-:W-:-:S02]  /*2ed60*/  @!P1 IMAD.MOV.U32 R10, RZ, RZ, R0 ;  /* 0x000000ffff0a9224 */ /* 0x001fc400078e0000 */
[----:B------:R-:W-:-:S05]  /*2ed70*/  @!P1 IMAD.MOV.U32 R11, RZ, RZ, R5 ;  /* 0x000000ffff0b9224 */ /* 0x000fca00078e0005 */
[----:B------:R4:W3:Y:S04]  /*2ed80*/  @!P1 LDG.E.U8 R74, desc[UR20][R10.64] ;  /* 0x000000140a4a9981 */ /* 0x0008e8000c1e1100 */
[----:B--2---:R0:W-:Y:S04]  /*2ed90*/  STL [R1+0x10a0], R78 ;  /* 0x0010a04e01007387 */ /* 0x0041e80000100800 */
[----:B------:R-:W2:Y:S04]  /*2eda0*/  LDL R47, [R1+0x2d4] ;  /* 0x0002d400012f7983 */ /* 0x000ea80000100800 */
[----:B------:R-:W2:Y:S04]  /*2edb0*/  LDL R46, [R1+0x2dc] ;  /* 0x0002dc00012e7983 */ /* 0x000ea80000100800 */
[----:B------:R-:W2:Y:S01]  /*2edc0*/  LDL R4, [R1+0x2e0] ;  /* 0x0002e00001047983 */ /* 0x000ea20000100800 */
[----:B----4-:R-:W-:Y:S01]  /*2edd0*/  @!P0 IMAD.MOV.U32 R10, RZ, RZ, R3 ;  /* 0x000000ffff0a8224 */ /* 0x010fe200078e0003 */
[----:B------:R-:W-:-:S02]  /*2ede0*/  PRMT R68, RZ, 0x7610, R68 ;  /* 0x00007610ff447816 */ /* 0x000fc40000000044 */
[----:B---3--:R1:W-:Y:S04]  /*2edf0*/  STL [R1+0x10a4], R76 ;  /* 0x0010a44c01007387 */ /* 0x0083e80000100800 */
[----:B0-----:R-:W3:Y:S04]  /*2ee00*/  LDL R78, [R1+0x370] ;  /* 0x00037000014e7983 */ /* 0x001ee80000100800 */
[----:B------:R-:W4:Y:S04]  /*2ee10*/  LDL R5, [R1+0x378] ;  /* 0x0003780001057983 */ /* 0x000f280000100800 */
[----:B-1----:R-:W4:Y:S04]  /*2ee20*/  LDL R76, [R1+0x374] ;  /* 0x00037400014c7983 */ /* 0x002f280000100800 */
[----:B------:R-:W4:Y:S04]  /*2ee30*/  LDL R0, [R1+0x37c] ;  /* 0x00037c0001007983 */ /* 0x000f280000100800 */
[----:B------:R-:W-:Y:S04]  /*2ee40*/  STL [R1+0x10a8], R74 ;  /* 0x0010a84a01007387 */ /* 0x000fe80000100800 */
[----:B------:R-:W4:Y:S01]  /*2ee50*/  LDL R3, [R1+0x3f4] ;  /* 0x0003f40001037983 */ /* 0x000f220000100800 */
[----:B--2---:R-:W-:-:S03]  /*2ee60*/  @!P0 IMAD.MOV.U32 R11, RZ, RZ, R47 ;  /* 0x000000ffff0b8224 */ /* 0x004fc600078e002f */
[----:B------:R-:W2:Y:S04]  /*2ee70*/  LDL R47, [R1+0x3f0] ;  /* 0x0003f000012f7983 */ /* 0x000ea80000100800 */
[----:B------:R0:W2:Y:S01]  /*2ee80*/  @!P0 LDG.E.U8 R68, desc[UR20][R10.64] ;  /* 0x000000140a448981 */ /* 0x0000a2000c1e1100 */
[----:B------:R-:W-:Y:S02]  /*2ee90*/  PRMT R66, RZ, 0x7610, R66 ;  /* 0x00007610ff427816 */ /* 0x000fe40000000042 */
[----:B------:R-:W-:Y:S01]  /*2eea0*/  PRMT R60, RZ, 0x7610, R60 ;  /* 0x00007610ff3c7816 */ /* 0x000fe2000000003c */
[----:B0-----:R-:W-:Y:S02]  /*2eeb0*/  @!P1 IMAD.MOV.U32 R10, RZ, RZ, R4 ;  /* 0x000000ffff0a9224 */ /* 0x001fe400078e0004 */
[----:B------:R-:W-:-:S05]  /*2eec0*/  @!P1 IMAD.MOV.U32 R11, RZ, RZ, R46 ;  /* 0x000000ffff0b9224 */ /* 0x000fca00078e002e */
[----:B------:R3:W2:Y:S01]  /*2eed0*/  @!P1 LDG.E.U8 R66, desc[UR20][R10.64] ;  /* 0x000000140a429981 */ /* 0x0006a2000c1e1100 */
[----:B------:R-:W-:Y:S02]  /*2eee0*/  PRMT R58, RZ, 0x7610, R58 ;  /* 0x00007610ff3a7816 */ /* 0x000fe4000000003a */
[----:B------:R-:W-:Y:S01]  /*2eef0*/  PRMT R43, RZ, 0x7610, R43 ;  /* 0x00007610ff2b7816 */ /* 0x000fe2000000002b */
[----:B---3--:R-:W-:Y:S02]  /*2ef00*/  @!P0 IMAD.MOV.U32 R11, RZ, RZ, R78 ;  /* 0x000000ffff0b8224 */ /* 0x008fe400078e004e */
[----:B----4-:R-:W-:-:S05]  /*2ef10*/  @!P0 IMAD.MOV.U32 R10, RZ, RZ, R76 ;  /* 0x000000ffff0a8224 */ /* 0x010fca00078e004c */
[----:B------:R0:W3:Y:S02]  /*2ef20*/  @!P0 LDG.E.U8 R60, desc[UR20][R10.64] ;  /* 0x000000140a3c8981 */ /* 0x0000e4000c1e1100 */
[----:B0-----:R-:W-:Y:S02]  /*2ef30*/  @!P1 IMAD.MOV.U32 R10, RZ, RZ, R0 ;  /* 0x000000ffff0a9224 */ /* 0x001fe400078e0000 */
[----:B------:R-:W-:-:S05]  /*2ef40*/  @!P1 IMAD.MOV.U32 R11, RZ, RZ, R5 ;  /* 0x000000ffff0b9224 */ /* 0x000fca00078e0005 */
[----:B------:R0:W4:Y:S02]  /*2ef50*/  @!P1 LDG.E.U8 R58, desc[UR20][R10.64] ;  /* 0x000000140a3a9981 */ /* 0x000124000c1e1100 */
[----:B0-----:R-:W-:Y:S02]  /*2ef60*/  @!P0 IMAD.MOV.U32 R10, RZ, RZ, R3 ;  /* 0x000000ffff0a8224 */ /* 0x001fe400078e0003 */
[----:B--2---:R-:W-:-:S05]  /*2ef70*/  @!P0 IMAD.MOV.U32 R11, RZ, RZ, R47 ;  /* 0x000000ffff0b8224 */ /* 0x004fca00078e002f */
[----:B------:R-:W2:Y:S04]  /*2ef80*/  @!P0 LDG.E.U8 R43, desc[UR20][R10.64] ;  /* 0x000000140a2b8981 */ /* 0x000ea8000c1e1100 */
[----:B------:R-:W-:Y:S04]  /*2ef90*/  STL [R1+0x10ac], R68 ;  /* 0x0010ac4401007387 */ /* 0x000fe80000100800 */
[----:B------:R-:W2:Y:S04]  /*2efa0*/  LDL R46, [R1+0x3f8] ;  /* 0x0003f800012e7983 */ /* 0x000ea80000100800 */
[----:B------:R-:W2:Y:S04]  /*2efb0*/  LDL R4, [R1+0x3fc] ;  /* 0x0003fc0001047983 */ /* 0x000ea80000100800 */
[----:B------:R-:W-:Y:S01]  /*2efc0*/  STL [R1+0x10b0], R66 ;  /* 0x0010b04201007387 */ /* 0x000fe20000100800 */
[----:B------:R-:W-:-:S03]  /*2efd0*/  PRMT R42, RZ, 0x7610, R42 ;  /* 0x00007610ff2a7816 */ /* 0x000fc6000000002a */
[----:B---3--:R0:W-:Y:S04]  /*2efe0*/  STL [R1+0x10b4], R60 ;  /* 0x0010b43c01007387 */ /* 0x0081e80000100800 */
[----:B------:R-:W3:Y:S04]  /*2eff0*/  LDL R5, [R1+0x8d4] ;  /* 0x0008d40001057983 */ /* 0x000ee80000100800 */
[----:B------:R-:W3:Y:S04]  /*2f000*/  LDL R0, [R1+0x8d8] ;  /* 0x0008d80001007983 */ /* 0x000ee80000100800 */
[----:B----4-:R1:W-:Y:S04]  /*2f010*/  STL [R1+0x10b8], R58 ;  /* 0x0010b83a01007387 */ /* 0x0103e80000100800 */
[----:B0-----:R-:W4:Y:S04]  /*2f020*/  LDL R60, [R1+0x8dc] ;  /* 0x0008dc00013c7983 */ /* 0x001f280000100800 */
[----:B------:R-:W4:Y:S04]  /*2f030*/  LDL R3, [R1+0x8e0] ;  /* 0x0008e00001037983 */ /* 0x000f280000100800 */
[----:B--2---:R0:W-:Y:S04]  /*2f040*/  STL [R1+0x10bc], R43 ;  /* 0x0010bc2b01007387 */ /* 0x0041e80000100800 */
[----:B-1----:R-:W2:Y:S04]  /*2f050*/  LDL R58, [R1+0x8f4] ;  /* 0x0008f400013a7983 */ /* 0x002ea80000100800 */
[----:B------:R-:W2:Y:S01]  /*2f060*/  LDL R47, [R1+0x8f8] ;  /* 0x0008f800012f7983 */ /* 0x000ea20000100800 */
[----:B------:R-:W-:-:S02]  /*2f070*/  @!P1 IMAD.MOV.U32 R11, RZ, RZ, R46 ;  /* 0x000000ffff0b9224 */ /* 0x000fc400078e002e */
[----:B------:R-:W-:Y:S01]  /*2f080*/  @!P1 IMAD.MOV.U32 R10, RZ, RZ, R4 ;  /* 0x000000ffff0a9224 */ /* 0x000fe200078e0004 */
[----:B------:R-:W2:Y:S04]  /*2f090*/  LDL R46, [R1+0x8fc] ;  /* 0x0008fc00012e7983 */ /* 0x000ea80000100800 */
[----:B------:R-:W2:Y:S04]  /*2f0a0*/  LDL R4, [R1+0x900] ;  /* 0x0009000001047983 */ /* 0x000ea80000100800 */
[----:B------:R3:W2:Y:S01]  /*2f0b0*/  @!P1 LDG.E.U8 R42, desc[UR20][R10.64] ;  /* 0x000000140a2a9981 */ /* 0x0006a2000c1e1100 */
[----:B------:R-:W-:-:S02]  /*2f0c0*/  PRMT R41, RZ, 0x7610, R41 ;  /* 0x00007610ff297816 */ /* 0x000fc40000000029 */
[----:B------:R-:W-:Y:S02]  /*2f0d0*/  PRMT R40, RZ, 0x7610, R40 ;  /* 0x00007610ff287816 */ /* 0x000fe40000000028 */
[----:B------:R-:W-:Y:S02]  /*2f0e0*/  PRMT R39, RZ, 0x7610, R39 ;  /* 0x00007610ff277816 */ /* 0x000fe40000000027 */
[----:B------:R-:W-:Y:S01]  /*2f0f0*/  PRMT R38, RZ, 0x7610, R38 ;  /* 0x00007610ff267816 */ /* 0x000fe20000000026 */
[----:B---3--:R-:W-:Y:S02]  /*2f100*/  @!P0 IMAD.MOV.U32 R11, RZ, RZ, R5 ;  /* 0x000000ffff0b8224 */ /* 0x008fe400078e0005 */
[----:B------:R-:W-:-:S05]  /*2f110*/  @!P0 IMAD.MOV.U32 R10, RZ, RZ, R0 ;  /* 0x000000ffff0a8224 */ /* 0x000fca00078e0000 */
[----:B------:R4:W3:Y:S02]  /*2f120*/  @!P0 LDG.E.U8 R41, desc[UR20][R10.64] ;  /* 0x000000140a298981 */ /* 0x0008e4000c1e1100 */
[----:B----4-:R-:W-:Y:S02]  /*2f130*/  @!P1 IMAD.MOV.U32 R11, RZ, RZ, R60 ;  /* 0x000000ffff0b9224 */ /* 0x010fe400078e003c */
[----:B------:R-:W-:-:S05]  /*2f140*/  @!P1 IMAD.MOV.U32 R10, RZ, RZ, R3 ;  /* 0x000000ffff0a9224 */ /* 0x000fca00078e0003 */
[----:B------:R2:W4:Y:S02]  /*2f150*/  @!P1 LDG.E.U8 R40, desc[UR20][R10.64] ;  /* 0x000000140a289981 */ /* 0x000524000c1e1100 */
[----:B--2---:R-:W-:Y:S02]  /*2f160*/  @!P0 IMAD.MOV.U32 R11, RZ, RZ, R58 ;  /* 0x000000ffff0b8224 */ /* 0x004fe400078e003a */
[----:B------:R-:W-:-:S05]  /*2f170*/  @!P0 IMAD.MOV.U32 R10, RZ, RZ, R47 ;  /* 0x000000ffff0a8224 */ /* 0x000fca00078e002f */
[----:B------:R1:W2:Y:S02]  /*2f180*/  @!P0 LDG.E.U8 R39, desc[UR20][R10.64] ;  /* 0x000000140a278981 */ /* 0x0002a4000c1e1100 */
[----:B-1----:R-:W-:Y:S02]  /*2f190*/  @!P1 IMAD.MOV.U32 R10, RZ, RZ, R4 ;  /* 0x000000ffff0a9224 */ /* 0x002fe400078e0004 */
[----:B------:R-:W-:Y:S01]  /*2f1a0*/  @!P1 IMAD.MOV.U32 R11, RZ, RZ, R46 ;  /* 0x000000ffff0b9224 */ /* 0x000fe200078e002e */
[----:B------:R-:W-:Y:S04]  /*2f1b0*/  STL [R1+0x10c0], R42 ;  /* 0x0010c02a01007387 */ /* 0x000fe80000100800 */
[----:B------:R-:W2:Y:S04]  /*2f1c0*/  LDL R5, [R1+0x914] ;  /* 0x0009140001057983 */ /* 0x000ea80000100800 */
[----:B------:R-:W2:Y:S04]  /*2f1d0*/  LDL R0, [R1+0x918] ;  /* 0x0009180001007983 */ /* 0x000ea80000100800 */
[----:B------:R1:W2:Y:S01]  /*2f1e0*/  @!P1 LDG.E.U8 R38, desc[UR20][R10.64] ;  /* 0x000000140a269981 */ /* 0x0002a2000c1e1100 */
[----:B------:R-:W-:-:S03]  /*2f1f0*/  PRMT R37, RZ, 0x7610, R37 ;  /* 0x00007610ff257816 */ /* 0x000fc60000000025 */
[----:B---3--:R3:W-:Y:S04]  /*2f200*/  STL [R1+0x10c4], R41 ;  /* 0x0010c42901007387 */ /* 0x0087e80000100800 */
[----:B0-----:R-:W2:Y:S04]  /*2f210*/  LDL R43, [R1+0x91c] ;  /* 0x00091c00012b7983 */ /* 0x001ea80000100800 */
[----:B------:R-:W2:Y:S04]  /*2f220*/  LDL R3, [R1+0x920] ;  /* 0x0009200001037983 */ /* 0x000ea80000100800 */
[----:B----4-:R0:W-:Y:S04]  /*2f230*/  STL [R1+0x10c8], R40 ;  /* 0x0010c82801007387 */ /* 0x0101e80000100800 */
[----:B---3--:R-:W3:Y:S04]  /*2f240*/  LDL R41, [R1+0x934] ;  /* 0x0009340001297983 */ /* 0x008ee80000100800 */
[----:B0-----:R-:W4:Y:S04]  /*2f250*/  LDL R40, [R1+0x938] ;  /* 0x0009380001287983 */ /* 0x001f280000100800 */
[----:B--2---:R0:W-:Y:S04]  /*2f260*/  STL [R1+0x10cc], R39 ;  /* 0x0010cc2701007387 */ /* 0x0041e80000100800 */
[----:B------:R-:W2:Y:S04]  /*2f270*/  LDL R42, [R1+0x93c] ;  /* 0x00093c00012a7983 */ /* 0x000ea80000100800 */
[----:B------:R-:W2:Y:S04]  /*2f280*/  LDL R4, [R1+0x958] ;  /* 0x0009580001047983 */ /* 0x000ea80000100800 */
[----:B0-----:R-:W2:Y:S01]  /*2f290*/  LDL R39, [R1+0x940] ;  /* 0x0009400001277983 */ /* 0x001ea20000100800 */
[----:B-1----:R-:W-:-:S02]  /*2f2a0*/  @!P0 IMAD.MOV.U32 R11, RZ, RZ, R5 ;  /* 0x000000ffff0b8224 */ /* 0x002fc400078e0005 */
[----:B------:R-:W-:Y:S01]  /*2f2b0*/  @!P0 IMAD.MOV.U32 R10, RZ, RZ, R0 ;  /* 0x000000ffff0a8224 */ /* 0x000fe200078e0000 */
[----:B------:R-:W-:Y:S04]  /*2f2c0*/  STL [R1+0x10d0], R38 ;  /* 0x0010d02601007387 */ /* 0x000fe80000100800 */
[----:B------:R-:W2:Y:S04]  /*2f2d0*/  LDL R5, [R1+0x954] ;  /* 0x0009540001057983 */ /* 0x000ea80000100800 */
[----:B------:R0:W2:Y:S01]  /*2f2e0*/  @!P0 LDG.E.U8 R37, desc[UR20][R10.64] ;  /* 0x000000140a258981 */ /* 0x0000a2000c1e1100 */
[----:B------:R-:W-:-:S02]  /*2f2f0*/  PRMT R36, RZ, 0x7610, R36 ;  /* 0x00007610ff247816 */ /* 0x000fc40000000024 */
[----:B------:R-:W-:Y:S01]  /*2f300*/  PRMT R35, RZ, 0x7610, R35 ;  /* 0x00007610ff237816 */ /* 0x000fe20000000023 */
[----:B------:R-:W2:Y:S01]  /*2f310*/  LDL R0, [R1+0x960] ;  /* 0x0009600001007983 */ /* 0x000ea20000100800 */
[----:B------:R-:W-:Y:S01]  /*2f320*/  PRMT R34, RZ, 0x7610, R34 ;  /* 0x00007610ff227816 */ /* 0x000fe20000000022 */
[----:B0-----:R-:W-:Y:S02]  /*2f330*/  @!P1 IMAD.MOV.U32 R11, RZ, RZ, R43 ;  /* 0x000000ffff0b9224 */ /* 0x001fe400078e002b */
[----:B------:R-:W-:-:S05]  /*2f340*/  @!P1 IMAD.MOV.U32 R10, RZ, RZ, R3 ;  /* 0x000000ffff0a9224 */ /* 0x000fca00078e0003 */
[----:B------:R3:W2:Y:S02]  /*2f350*/  @!P1 LDG.E.U8 R36, desc[UR20][R10.64] ;  /* 0x000000140a249981 */ /* 0x0006a4000c1e1100 */
[----:B---3--:R-:W-:Y:S02]  /*2f360*/  @!P0 IMAD.MOV.U32 R11, RZ, RZ, R41 ;  /* 0x000000ffff0b8224 */ /* 0x008fe400078e0029 */
[----:B----4-:R-:W-:-:S05]  /*2f370*/  @!P0 IMAD.MOV.U32 R10, RZ, RZ, R40 ;  /* 0x000000ffff0a8224 */ /* 0x010fca00078e0028 */
[----:B------:R2:W3:Y:S01]  /*2f380*/  @!P0 LDG.E.U8 R35, desc[UR20][R10.64] ;  /* 0x000000140a238981 */ /* 0x0004e2000c1e1100 */
[----:B------:R-:W-:Y:S01]  /*2f390*/  PRMT R33, RZ, 0x7610, R33 ;  /* 0x00007610ff217816 */ /* 0x000fe20000000021 */
[----:B--2---:R-:W-:Y:S02]  /*2f3a0*/  @!P1 IMAD.MOV.U32 R11, RZ, RZ, R42 ;  /* 0x000000ffff0b9224 */ /* 0x004fe400078e002a */
[----:B------:R-:W-:-:S05]  /*2f3b0*/  @!P1 IMAD.MOV.U32 R10, RZ, RZ, R39 ;  /* 0x000000ffff0a9224 */ /* 0x000fca00078e0027 */
[----:B------:R0:W2:Y:S02]  /*2f3c0*/  @!P1 LDG.E.U8 R34, desc[UR20][R10.64] ;  /* 0x000000140a229981 */ /* 0x0000a4000c1e1100 */
[----:B0-----:R-:W-:Y:S02]  /*2f3d0*/  @!P0 IMAD.MOV.U32 R10, RZ, RZ, R4 ;  /* 0x000000ffff0a8224 */ /* 0x001fe400078e0004 */
[----:B------:R-:W-:Y:S01]  /*2f3e0*/  @!P0 IMAD.MOV.U32 R11, RZ, RZ, R5 ;  /* 0x000000ffff0b8224 */ /* 0x000fe200078e0005 */
[----:B------:R0:W-:Y:S04]  /*2f3f0*/  STL [R1+0x10d4], R37 ;  /* 0x0010d42501007387 */ /* 0x0001e80000100800 */
[----:B------:R1:W4:Y:S04]  /*2f400*/  @!P0 LDG.E.U8 R33, desc[UR20][R10.64] ;  /* 0x000000140a218981 */ /* 0x000328000c1e1100 */
[----:B------:R-:W4:Y:S04]  /*2f410*/  LDL R3, [R1+0x978] ;  /* 0x0009780001037983 */ /* 0x000f280000100800 */
[----:B0-----:R-:W4:Y:S04]  /*2f420*/  LDL R37, [R1+0x95c] ;  /* 0x00095c0001257983 */ /* 0x001f280000100800 */
[----:B------:R0:W-:Y:S04]  /*2f430*/  STL [R1+0x10d8], R36 ;  /* 0x0010d82401007387 */ /* 0x0001e80000100800 */
[----:B------:R-:W4:Y:S04]  /*2f440*/  LDL R41, [R1+0x97c] ;  /* 0x00097c0001297983 */ /* 0x000f280000100800 */
[----:B------:R-:W4:Y:S04]  /*2f450*/  LDL R40, [R1+0x980] ;  /* 0x0009800001287983 */ /* 0x000f280000100800 */
[----:B0-----:R-:W4:Y:S04]  /*2f460*/  LDL R36, [R1+0x974] ;  /* 0x0009740001247983 */ /* 0x001f280000100800 */
[----:B---3--:R0:W-:Y:S04]  /*2f470*/  STL [R1+0x10dc], R35 ;  /* 0x0010dc2301007387 */ /* 0x0081e80000100800 */
[----:B------:R-:W3:Y:S04]  /*2f480*/  LDL R39, [R1+0x994] ;  /* 0x0009940001277983 */ /* 0x000ee80000100800 */
[----:B------:R-:W3:Y:S01]  /*2f490*/  LDL R38, [R1+0x998] ;  /* 0x0009980001267983 */ /* 0x000ee20000100800 */
[----:B------:R-:W-:Y:S01]  /*2f4a0*/  PRMT R32, RZ, 0x7610, R32 ;  /* 0x00007610ff207816 */ /* 0x000fe20000000020 */
[----:B-1----:R-:W-:-:S02]  /*2f4b0*/  @!P1 IMAD.MOV.U32 R10, RZ, RZ, R0 ;  /* 0x000000ffff0a9224 */ /* 0x002fc400078e0000 */
[----:B--2---:R-:W-:Y:S04]  /*2f4c0*/  STL [R1+0x10e0], R34 ;  /* 0x0010e02201007387 */ /* 0x004fe80000100800 */
[----:B------:R-:W2:Y:S04]  /*2f4d0*/  LDL R5, [R1+0x99c] ;  /* 0x00099c0001057983 */ /* 0x000ea80000100800 */
[----:B------:R-:W2:Y:S04]  /*2f4e0*/  LDL R4, [R1+0x9a0] ;  /* 0x0009a00001047983 */ /* 0x000ea80000100800 */
[----:B----4-:R1:W-:Y:S04]  /*2f4f0*/  STL [R1+0x10e4], R33 ;  /* 0x0010e42101007387 */ /* 0x0103e80000100800 */
[----:B------:R-:W4:Y:S01]  /*2f500*/  LDL R0, [R1+0x9b8] ;  /* 0x0009b80001007983 */ /* 0x000f220000100800 */
[----:B------:R-:W-:-:S03]  /*2f510*/  @!P1 IMAD.MOV.U32 R11, RZ, RZ, R37 ;  /* 0x000000ffff0b9224 */ /* 0x000fc600078e0025 */
[----:B0-----:R-:W4:Y:S04]  /*2f520*/  LDL R35, [R1+0x9d4] ;  /* 0x0009d40001237983 */ /* 0x001f280000100800 */
[----:B------:R-:W4:Y:S04]  /*2f530*/  LDL R37, [R1+0x9b4] ;  /* 0x0009b40001257983 */ /* 0x000f280000100800 */
[----:B------:R0:W4:Y:S01]  /*2f540*/  @!P1 LDG.E.U8 R32, desc[UR20][R10.64] ;  /* 0x000000140a209981 */ /* 0x000122000c1e1100 */
[----:B------:R-:W-:-:S03]  /*2f550*/  PRMT R31, RZ, 0x7610, R31 ;  /* 0x00007610ff1f7816 */ /* 0x000fc6000000001f */
[----:B-1----:R-:W4:Y:S01]  /*2f560*/  LDL R33, [R1+0x9d8] ;  /* 0x0009d80001217983 */ /* 0x002f220000100800 */
[----:B------:R-:W-:-:S03]  /*2f570*/  PRMT R30, RZ, 0x7610, R30 ;  /* 0x00007610ff1e7816 */ /* 0x000fc6000000001e */
[----:B------:R-:W4:Y:S01]  /*2f580*/  LDL R34, [R1+0x9e0] ;  /* 0x0009e00001227983 */ /* 0x000f220000100800 */
[----:B0-----:R-:W-:-:S03]  /*2f590*/  @!P0 IMAD.MOV.U32 R10, RZ, RZ, R3 ;  /* 0x000000ffff0a8224 */ /* 0x001fc600078e0003 */
[----:B------:R-:W4:Y:S01]  /*2f5a0*/  LDL R3, [R1+0x9c0] ;  /* 0x0009c00001037983 */ /* 0x000f220000100800 */
[----:B------:R-:W-:-:S03]  /*2f5b0*/  @!P0 IMAD.MOV.U32 R11, RZ, RZ, R36 ;  /* 0x000000ffff0b8224 */ /* 0x000fc600078e0024 */
[----:B------:R-:W4:Y:S04]  /*2f5c0*/  LDL R36, [R1+0x9bc] ;  /* 0x0009bc0001247983 */ /* 0x000f280000100800 */
[----:B------:R0:W4:Y:S01]  /*2f5d0*/  @!P0 LDG.E.U8 R31, desc[UR20][R10.64] ;  /* 0x000000140a1f8981 */ /* 0x000122000c1e1100 */
[----:B------:R-:W-:Y:S01]  /*2f5e0*/  PRMT R29, RZ, 0x7610, R29 ;  /* 0x00007610ff1d7816 */ /* 0x000fe2000000001d */
[----:B0-----:R-:W-:Y:S02]  /*2f5f0*/  @!P1 IMAD.MOV.U32 R10, RZ, RZ, R40 ;  /* 0x000000ffff0a9224 */ /* 0x001fe400078e0028 */
[----:B------:R-:W-:Y:S01]  /*2f600*/  @!P1 IMAD.MOV.U32 R11, RZ, RZ, R41 ;  /* 0x000000ffff0b9224 */ /* 0x000fe200078e0029 */
[----:B------:R-:W-:Y:S01]  /*2f610*/  PRMT R28, RZ, 0x7610, R28 ;  /* 0x00007610ff1c7816 */ /* 0x000fe2000000001c */
[----:B------:R-:W4:Y:S04]  /*2f620*/  LDL R40, [R1+0xa50] ;  /* 0x000a500001287983 */ /* 0x000f280000100800 */
[----:B------:R3:W4:Y:S01]  /*2f630*/  @!P1 LDG.E.U8 R30, desc[UR20][R10.64] ;  /* 0x000000140a1e9981 */ /* 0x000722000c1e1100 */
[----:B------:R-:W-:-:S02]  /*2f640*/  PRMT R27, RZ, 0x7610, R27 ;  /* 0x00007610ff1b7816 */ /* 0x000fc4000000001b */
[----:B------:R-:W-:Y:S01]  /*2f650*/  PRMT R26, RZ, 0x7610, R26 ;  /* 0x00007610ff1a7816 */ /* 0x000fe2000000001a */
[----:B------:R-:W4:Y:S01]  /*2f660*/  LDL R41, [R1+0xa4c] ;  /* 0x000a4c0001297983 */ /* 0x000f220000100800 */
[----:B---3--:R-:W-:Y:S02]  /*2f670*/  @!P0 IMAD.MOV.U32 R10, RZ, RZ, R38 ;  /* 0x000000ffff0a8224 */ /* 0x008fe400078e0026 */
[----:B------:R-:W-:Y:S01]  /*2f680*/  @!P0 IMAD.MOV.U32 R11, RZ, RZ, R39 ;  /* 0x000000ffff0b8224 */ /* 0x000fe200078e0027 */
[----:B------:R-:W3:Y:S04]  /*2f690*/  LDL R38, [R1+0x9dc] ;  /* 0x0009dc0001267983 */ /* 0x000ee80000100800 */
[----:B------:R2:W3:Y:S01]  /*2f6a0*/  @!P0 LDG.E.U8 R29, desc[UR20][R10.64] ;  /* 0x000000140a1d8981 */ /* 0x0004e2000c1e1100 */
[----:B------:R-:W-:-:S02]  /*2f6b0*/  PRMT R25, RZ, 0x7610, R25 ;  /* 0x00007610ff197816 */ /* 0x000fc40000000019 */
[----:B------:R-:W-:Y:S01]  /*2f6c0*/  PRMT R24, RZ, 0x7610, R24 ;  /* 0x00007610ff187816 */ /* 0x000fe20000000018 */
[----:B------:R-:W3:Y:S01]  /*2f6d0*/  LDL R39, [R1+0x9cc] ;  /* 0x0009cc0001277983 */ /* 0x000ee20000100800 */
[----:B--2---:R-:W-:-:S03]  /*2f6e0*/  @!P1 IMAD.MOV.U32 R11, RZ, RZ, R5 ;  /* 0x000000ffff0b9224 */ /* 0x004fc600078e0005 */
[----:B------:R-:W2:Y:S01]  /*2f6f0*/  LDL R5, [R1+0x9f4] ;  /* 0x0009f40001057983 */ /* 0x000ea20000100800 */
[----:B------:R-:W-:-:S03]  /*2f700*/  @!P1 IMAD.MOV.U32 R10, RZ, RZ, R4 ;  /* 0x000000ffff0a9224 */ /* 0x000fc600078e0004 */
[----:B------:R-:W2:Y:S04]  /*2f710*/  LDL R4, [R1+0x9f8] ;  /* 0x0009f80001047983 */ /* 0x000ea80000100800 */
[----:B------:R4:W2:Y:S02]  /*2f720*/  @!P1 LDG.E.U8 R28, desc[UR20][R10.64] ;  /* 0x000000140a1c9981 */ /* 0x0008a4000c1e1100 */
[----:B----4-:R-:W-:Y:S02]  /*2f730*/  @!P0 IMAD.MOV.U32 R10, RZ, RZ, R0 ;  /* 0x000000ffff0a8224 */ /* 0x010fe400078e0000 */
[----:B------:R-:W4:Y:S01]  /*2f740*/  LDL R0, [R1+0xa00] ;  /* 0x000a000001007983 */ /* 0x000f220000100800 */
[----:B------:R-:W-:-:S03]  /*2f750*/  @!P0 IMAD.MOV.U32 R11, RZ, RZ, R37 ;  /* 0x000000ffff0b8224 */ /* 0x000fc600078e0025 */
[----:B------:R-:W4:Y:S04]  /*2f760*/  LDL R37, [R1+0x9fc] ;  /* 0x0009fc0001257983 */ /* 0x000f280000100800 */
[----:B------:R0:W4:Y:S02]  /*2f770*/  @!P0 LDG.E.U8 R27, desc[UR20][R10.64] ;  /* 0x000000140a1b8981 */ /* 0x000124000c1e1100 */
[----:B0-----:R-:W-:Y:S02]  /*2f780*/  @!P1 IMAD.MOV.U32 R10, RZ, RZ, R3 ;  /* 0x000000ffff0a9224 */ /* 0x001fe400078e0003 */
[----:B------:R-:W4:Y:S01]  /*2f790*/  LDL R3, [R1+0xa18] ;  /* 0x000a180001037983 */ /* 0x000f220000100800 */
[----:B------:R-:W-:-:S03]  /*2f7a0*/  @!P1 IMAD.MOV.U32 R11, RZ, RZ, R36 ;  /* 0x000000ffff0b9224 */ /* 0x000fc600078e0024 */
[----:B------:R-:W4:Y:S04]  /*2f7b0*/  LDL R36, [R1+0xa14] ;  /* 0x000a140001247983 */ /* 0x000f280000100800 */
[----:B------:R0:W4:Y:S02]  /*2f7c0*/  @!P1 LDG.E.U8 R26, desc[UR20][R10.64] ;  /* 0x000000140a1a9981 */ /* 0x000124000c1e1100 */
[----:B0-----:R-:W-:Y:S02]  /*2f7d0*/  @!P0 IMAD.MOV.U32 R11, RZ, RZ, R35 ;  /* 0x000000ffff0b8224 */ /* 0x001fe400078e0023 */
[----:B------:R-:W-:Y:S01]  /*2f7e0*/  @!P0 IMAD.MOV.U32 R10, RZ, RZ, R33 ;  /* 0x000000ffff0a8224 */ /* 0x000fe200078e0021 */
[----:B------:R-:W4:Y:S04]  /*2f7f0*/  LDL R35, [R1+0xa1c] ;  /* 0x000a1c0001237983 */ /* 0x000f280000100800 */
[----:B------:R-:W4:Y:S04]  /*2f800*/  LDL R33, [R1+0xa20] ;  /* 0x000a200001217983 */ /* 0x000f280000100800 */
[----:B------:R0:W4:Y:S02]  /*2f810*/  @!P0 LDG.E.U8 R25, desc[UR20][R10.64] ;  /* 0x000000140a198981 */ /* 0x000124000c1e1100 */
[----:B0-----:R-:W-:-:S02]  /*2f820*/  @!P1 IMAD.MOV.U32 R10, RZ, RZ, R34 ;  /* 0x000000ffff0a9224 */ /* 0x001fc400078e0022 */
[----:B------:R-:W4:Y:S01]  /*2f830*/  LDL R34, [R1+0xa38] ;  /* 0x000a380001227983 */ /* 0x000f220000100800 */
[----:B---3--:R-:W-:-:S03]  /*2f840*/  @!P1 IMAD.MOV.U32 R11, RZ, RZ, R38 ;  /* 0x000000ffff0b9224 */ /* 0x008fc600078e0026 */
[----:B------:R-:W3:Y:S01]  /*2f850*/  LDL R38, [R1+0xa34] ;  /* 0x000a340001267983 */ /* 0x000ee20000100800 */
[----:B------:R-:W-:-:S03]  /*2f860*/  PRMT R23, RZ, 0x7610, R23 ;  /* 0x00007610ff177816 */ /* 0x000fc60000000017 */
[----:B------:R2:W3:Y:S01]  /*2f870*/  @!P1 LDG.E.U8 R24, desc[UR20][R10.64] ;  /* 0x000000140a189981 */ /* 0x0004e2000c1e1100 */
[----:B------:R-:W-:Y:S01]  /*2f880*/  PRMT R22, RZ, 0x7610, R22 ;  /* 0x00007610ff167816 */ /* 0x000fe20000000016 */
[----:B--2---:R-:W-:Y:S02]  /*2f890*/  @!P0 IMAD.MOV.U32 R11, RZ, RZ, R5 ;  /* 0x000000ffff0b8224 */ /* 0x004fe400078e0005 */
        /* <DEDUP_REMOVED lines=11> */
[----:B------:R-:W-:Y:S02]  /*2f950*/  PRMT R21, RZ, 0x7610, R21 ;  /* 0x00007610ff157816 */ /* 0x000fe40000000015 */
[----:B------:R-:W-:Y:S01]  /*2f960*/  PRMT R20, RZ, 0x7610, R20 ;  /* 0x00007610ff147816 */ /* 0x000fe20000000014 */
[----:B------:R-:W-:-:S02]  /*2f970*/  @!P0 IMAD.MOV.U32 R11, RZ, RZ, R36 ;  /* 0x000000ffff0b8224 */ /* 0x000fc400078e0024 */
[----:B------:R-:W4:Y:S04]  /*2f980*/  LDL R36, [R1+0x26c] ;  /* 0x00026c0001247983 */ /* 0x000f280000100800 */
[----:B------:R0:W4:Y:S02]  /*2f990*/  @!P0 LDG.E.U8 R21, desc[UR20][R10.64] ;  /* 0x000000140a158981 */ /* 0x000124000c1e1100 */
[----:B0-----:R-:W-:Y:S02]  /*2f9a0*/  @!P1 IMAD.MOV.U32 R11, RZ, RZ, R35 ;  /* 0x000000ffff0b9224 */ /* 0x001fe400078e0023 */
[----:B------:R-:W4:Y:S01]  /*2f9b0*/  LDL R35, [R1+0x2e4] ;  /* 0x0002e40001237983 */ /* 0x000f220000100800 */
[----:B------:R-:W-:-:S03]  /*2f9c0*/  @!P1 IMAD.MOV.U32 R10, RZ, RZ, R33 ;  /* 0x000000ffff0a9224 */ /* 0x000fc600078e0021 */
[----:B------:R-:W4:Y:S04]  /*2f9d0*/  LDL R33, [R1+0x2e8] ;  /* 0x0002e80001217983 */ /* 0x000f280000100800 */
[----:B------:R0:W4:Y:S01]  /*2f9e0*/  @!P1 LDG.E.U8 R20, desc[UR20][R10.64] ;  /* 0x000000140a149981 */ /* 0x000122000c1e1100 */
[----:B------:R-:W-:Y:S01]  /*2f9f0*/  PRMT R19, RZ, 0x7610, R19 ;  /* 0x00007610ff137816 */ /* 0x000fe20000000013 */
[----:B0-----:R-:W-:Y:S02]  /*2fa00*/  @!P0 IMAD.MOV.U32 R10, RZ, RZ, R34 ;  /* 0x000000ffff0a8224 */ /* 0x001fe400078e0022 */
        /* <DEDUP_REMOVED lines=64> */
[----:B------:R2:W3:Y:S02]  /*2fe10*/  @!P0 LDG.E.U8 R14, desc[UR20][R10.64] ;  /* 0x000000140a0e8981 */ /* 0x0004e4000c1e1100 */
        /* <DEDUP_REMOVED lines=8> */
[----:B------:R-:W4:Y:S01]  /*2fea0*/  LDL R37, [R1+0x94c] ;  /* 0x00094c0001257983 */ /* 0x000f220000100800 */
[----:B------:R-:W-:-:S03]  /*2feb0*/  @!P1 IMAD.MOV.U32 R46, RZ, RZ, R3 ;  /* 0x000000ffff2e9224 */ /* 0x000fc600078e0003 */
[----:B------:R-:W4:Y:S01]  /*2fec0*/  LDL R3, [R1+0x968] ;  /* 0x0009680001037983 */ /* 0x000f220000100800 */
[----:B------:R-:W-:-:S06]  /*2fed0*/  PRMT R12, RZ, 0x7610, R12 ;  /* 0x00007610ff0c7816 */ /* 0x000fcc000000000c */
[----:B------:R0:W4:Y:S02]  /*2fee0*/  @!P0 LDG.E.U8 R12, desc[UR20][R10.64] ;  /* 0x000000140a0c8981 */ /* 0x000124000c1e1100 */
[----:B0-----:R-:W-:Y:S01]  /*2fef0*/  PRMT R11, RZ, 0x7610, R11 ;  /* 0x00007610ff0b7816 */ /* 0x001fe2000000000b */
[----:B------:R-:W-:Y:S02]  /*2ff00*/  @!P1 IMAD.MOV.U32 R47, RZ, RZ, R36 ;  /* 0x000000ffff2f9224 */ /* 0x000fe400078e0024 */
[----:B------:R-:W4:Y:S01]  /*2ff10*/  LDL R36, [R1+0x964] ;  /* 0x0009640001247983 */ /* 0x000f220000100800 */
[----:B------:R-:W-:-:S03]  /*2ff20*/  PRMT R10, RZ, 0x7610, R10 ;  /* 0x00007610ff0a7816 */ /* 0x000fc6000000000a */
        /* <DEDUP_REMOVED lines=39> */
[----:B---3--:R-:W-:Y:S01]  /*301a0*/  @!P0 IMAD.MOV.U32 R47, RZ, RZ, R38 ;  /* 0x000000ffff2f8224 */ /* 0x008fe200078e0026 */
[----:B------:R-:W-:-:S02]  /*301b0*/  PRMT R55, RZ, 0x7610, R55 ;  /* 0x00007610ff377816 */ /* 0x000fc40000000037 */
[----:B------:R-:W3:Y:S04]  /*301c0*/  LDL R38, [R1+0x9ec] ;  /* 0x0009ec0001267983 */ /* 0x000ee80000100800 */
[----:B------:R2:W3:Y:S01]  /*301d0*/  @!P0 LDG.E.U8 R53, desc[UR20][R46.64] ;  /* 0x000000142e358981 */ /* 0x0004e2000c1e1100 */
[----:B------:R-:W-:Y:S01]  /*301e0*/  PRMT R57, RZ, 0x7610, R57 ;  /* 0x00007610ff397816 */ /* 0x000fe20000000039 */
[----:B--2---:R-:W-:Y:S02]  /*301f0*/  @!P1 IMAD.MOV.U32 R47, RZ, RZ, R5 ;  /* 0x000000ffff2f9224 */ /* 0x004fe400078e0005 */
[----:B------:R-:W2:Y:S01]  /*30200*/  LDL R5, [R1+0x9e4] ;  /* 0x0009e40001057983 */ /* 0x000ea20000100800 */
[----:B------:R-:W-:-:S03]  /*30210*/  @!P1 IMAD.MOV.U32 R46, RZ, RZ, R4 ;  /* 0x000000ffff2e9224 */ /* 0x000fc600078e0004 */
[----:B------:R-:W3:Y:S04]  /*30220*/  LDL R4, [R1+0x9e8] ;  /* 0x0009e80001047983 */ /* 0x000ee80000100800 */
[----:B------:R4:W3:Y:S02]  /*30230*/  @!P1 LDG.E.U8 R55, desc[UR20][R46.64] ;  /* 0x000000142e379981 */ /* 0x0008e4000c1e1100 */
[----:B----4-:R-:W-:Y:S02]  /*30240*/  @!P0 IMAD.MOV.U32 R46, RZ, RZ, R0 ;  /* 0x000000ffff2e8224 */ /* 0x010fe400078e0000 */
[----:B------:R-:W4:Y:S01]  /*30250*/  LDL R0, [R1+0x9f0] ;  /* 0x0009f00001007983 */ /* 0x000f220000100800 */
[----:B------:R-:W-:Y:S01]  /*30260*/  @!P0 IMAD.MOV.U32 R47, RZ, RZ, R37 ;  /* 0x000000ffff2f8224 */ /* 0x000fe200078e0025 */
[----:B------:R-:W-:-:S02]  /*30270*/  PRMT R59, RZ, 0x7610, R59 ;  /* 0x00007610ff3b7816 */ /* 0x000fc4000000003b */
[----:B------:R-:W4:Y:S04]  /*30280*/  LDL R37, [R1+0xa04] ;  /* 0x000a040001257983 */ /* 0x000f280000100800 */
[----:B------:R0:W4:Y:S02]  /*30290*/  @!P0 LDG.E.U8 R57, desc[UR20][R46.64] ;  /* 0x000000142e398981 */ /* 0x000124000c1e1100 */
[----:B0-----:R-:W-:Y:S02]  /*302a0*/  @!P1 IMAD.MOV.U32 R46, RZ, RZ, R3 ;  /* 0x000000ffff2e9224 */ /* 0x001fe400078e0003 */
[----:B------:R-:W4:Y:S01]  /*302b0*/  LDL R3, [R1+0xa08] ;  /* 0x000a080001037983 */ /* 0x000f220000100800 */
        /* <DEDUP_REMOVED lines=12> */
[----:B------:R-:W-:Y:S01]  /*30380*/  @!P1 IMAD.MOV.U32 R47, RZ, RZ, R39 ;  /* 0x000000ffff2f9224 */ /* 0x000fe200078e0027 */
[----:B------:R-:W-:-:S02]  /*30390*/  PRMT R65, RZ, 0x7610, R65 ;  /* 0x00007610ff417816 */ /* 0x000fc40000000041 */
[----:B------:R-:W-:Y:S01]  /*303a0*/  PRMT R67, RZ, 0x7610, R67 ;  /* 0x00007610ff437816 */ /* 0x000fe20000000043 */
[----:B------:R-:W4:Y:S04]  /*303b0*/  LDL R39, [R1+0x274] ;  /* 0x0002740001277983 */ /* 0x000f280000100800 */
[----:B------:R2:W4:Y:S02]  /*303c0*/  @!P1 LDG.E.U8 R63, desc[UR20][R46.64] ;  /* 0x000000142e3f9981 */ /* 0x000524000c1e1100 */
[----:B--2---:R-:W-:Y:S02]  /*303d0*/  @!P0 IMAD.MOV.U32 R47, RZ, RZ, R5 ;  /* 0x000000ffff2f8224 */ /* 0x004fe400078e0005 */
[----:B------:R-:W2:Y:S01]  /*303e0*/  LDL R5, [R1+0xa2c] ;  /* 0x000a2c0001057983 */ /* 0x000ea20000100800 */
[----:B---3--:R-:W-:-:S03]  /*303f0*/  @!P0 IMAD.MOV.U32 R46, RZ, RZ, R4 ;  /* 0x000000ffff2e8224 */ /* 0x008fc600078e0004 */
[----:B------:R-:W3:Y:S04]  /*30400*/  LDL R4, [R1+0xa30] ;  /* 0x000a300001047983 */ /* 0x000ee80000100800 */
[----:B------:R4:W3:Y:S02]  /*30410*/  @!P0 LDG.E.U8 R65, desc[UR20][R46.64] ;  /* 0x000000142e418981 */ /* 0x0008e4000c1e1100 */
[----:B----4-:R-:W-:Y:S02]  /*30420*/  @!P1 IMAD.MOV.U32 R46, RZ, RZ, R0 ;  /* 0x000000ffff2e9224 */ /* 0x010fe400078e0000 */
[----:B------:R-:W-:Y:S01]  /*30430*/  @!P1 IMAD.MOV.U32 R47, RZ, RZ, R38 ;  /* 0x000000ffff2f9224 */ /* 0x000fe200078e0026 */
[----:B------:R-:W4:Y:S04]  /*30440*/  LDL R0, [R1+0xa48] ;  /* 0x000a480001007983 */ /* 0x000f280000100800 */
[----:B------:R0:W4:Y:S01]  /*30450*/  @!P1 LDG.E.U8 R67, desc[UR20][R46.64] ;  /* 0x000000142e439981 */ /* 0x000122000c1e1100 */
[----:B------:R-:W-:-:S03]  /*30460*/  PRMT R69, RZ, 0x7610, R69 ;  /* 0x00007610ff457816 */ /* 0x000fc60000000045 */
[----:B------:R-:W4:Y:S01]  /*30470*/  LDL R38, [R1+0x278] ;  /* 0x0002780001267983 */ /* 0x000f220000100800 */
[----:B0-----:R-:W-:-:S03]  /*30480*/  @!P0 IMAD.MOV.U32 R46, RZ, RZ, R3 ;  /* 0x000000ffff2e8224 */ /* 0x001fc600078e0003 */
[----:B------:R-:W4:Y:S01]  /*30490*/  LDL R3, [R1+0xa44] ;  /* 0x000a440001037983 */ /* 0x000f220000100800 */
[----:B------:R-:W-:Y:S01]  /*304a0*/  @!P0 IMAD.MOV.U32 R47, RZ, RZ, R37 ;  /* 0x000000ffff2f8224 */ /* 0x000fe200078e0025 */
[----:B------:R-:W-:-:S04]  /*304b0*/  PRMT R71, RZ, 0x7610, R71 ;  /* 0x00007610ff477816 */ /* 0x000fc80000000047 */
[----:B------:R0:W4:Y:S02]  /*304c0*/  @!P0 LDG.E.U8 R69, desc[UR20][R46.64] ;  /* 0x000000142e458981 */ /* 0x000124000c1e1100 */
[----:B0-----:R-:W-:Y:S02]  /*304d0*/  @!P1 IMAD.MOV.U32 R47, RZ, RZ, R36 ;  /* 0x000000ffff2f9224 */ /* 0x001fe400078e0024 */
[----:B------:R-:W4:Y:S01]  /*304e0*/  LDL R36, [R1+0x27c] ;  /* 0x00027c0001247983 */ /* 0x000f220000100800 */
[----:B------:R-:W-:-:S03]  /*304f0*/  @!P1 IMAD.MOV.U32 R46, RZ, RZ, R35 ;  /* 0x000000ffff2e9224 */ /* 0x000fc600078e0023 */
[----:B------:R-:W4:Y:S04]  /*30500*/  LDL R35, [R1+0x280] ;  /* 0x0002800001237983 */ /* 0x000f280000100800 */
[----:B------:R0:W4:Y:S02]  /*30510*/  @!P1 LDG.E.U8 R71, desc[UR20][R46.64] ;  /* 0x000000142e479981 */ /* 0x000124000c1e1100 */
[----:B0-----:R-:W-:Y:S02]  /*30520*/  @!P0 IMAD.MOV.U32 R46, RZ, RZ, R33 ;  /* 0x000000ffff2e8224 */ /* 0x001fe400078e0021 */
[----:B------:R-:W4:Y:S01]  /*30530*/  LDL R33, [R1+0x2f8] ;  /* 0x0002f80001217983 */ /* 0x000f220000100800 */
[----:B------:R-:W-:-:S03]  /*30540*/  @!P0 IMAD.MOV.U32 R47, RZ, RZ, R34 ;  /* 0x000000ffff2f8224 */ /* 0x000fc600078e0022 */
[----:B------:R-:W4:Y:S01]  /*30550*/  LDL R34, [R1+0x2f4] ;  /* 0x0002f40001227983 */ /* 0x000f220000100800 */
[----:B------:R-:W-:Y:S02]  /*30560*/  PRMT R73, RZ, 0x7610, R73 ;  /* 0x00007610ff497816 */ /* 0x000fe40000000049 */
[----:B------:R-:W-:-:S04]  /*30570*/  PRMT R75, RZ, 0x7610, R75 ;  /* 0x00007610ff4b7816 */ /* 0x000fc8000000004b */
[----:B------:R2:W4:Y:S02]  /*30580*/  @!P0 LDG.E.U8 R73, desc[UR20][R46.64] ;  /* 0x000000142e498981 */ /* 0x000524000c1e1100 */
[----:B--2---:R-:W-:Y:S02]  /*30590*/  @!P1 IMAD.MOV.U32 R47, RZ, RZ, R5 ;  /* 0x000000ffff2f9224 */ /* 0x004fe400078e0005 */
[----:B------:R-:W2:Y:S01]  /*305a0*/  LDL R5, [R1+0x2fc] ;  /* 0x0002fc0001057983 */ /* 0x000ea20000100800 */
[----:B---3--:R-:W-:-:S03]  /*305b0*/  @!P1 IMAD.MOV.U32 R46, RZ, RZ, R4 ;  /* 0x000000ffff2e9224 */ /* 0x008fc600078e0004 */
[----:B------:R-:W3:Y:S04]  /*305c0*/  LDL R4, [R1+0x300] ;  /* 0x0003000001047983 */ /* 0x000ee80000100800 */
[----:B------:R4:W3:Y:S02]  /*305d0*/  @!P1 LDG.E.U8 R75, desc[UR20][R46.64] ;  /* 0x000000142e4b9981 */ /* 0x0008e4000c1e1100 */
[----:B----4-:R-:W-:Y:S02]  /*305e0*/  @!P0 IMAD.MOV.U32 R46, RZ, RZ, R0 ;  /* 0x000000ffff2e8224 */ /* 0x010fe400078e0000 */
[----:B------:R-:W4:Y:S01]  /*305f0*/  LDL R0, [R1+0x394] ;  /* 0x0003940001007983 */ /* 0x000f220000100800 */
[----:B------:R-:W-:-:S03]  /*30600*/  @!P0 IMAD.MOV.U32 R47, RZ, RZ, R3 ;  /* 0x000000ffff2f8224 */ /* 0x000fc600078e0003 */
[----:B------:R-:W4:Y:S01]  /*30610*/  LDL R3, [R1+0x390] ;  /* 0x0003900001037983 */ /* 0x000f220000100800 */
[----:B------:R-:W0:Y:S01]  /*30620*/  S2R R93, SR_TID.X ;  /* 0x00000000005d7919 */ /* 0x000e220000002100 */
[----:B------:R-:W-:Y:S02]  /*30630*/  PRMT R77, RZ, 0x7610, R77 ;  /* 0x00007610ff4d7816 */ /* 0x000fe4000000004d */
[----:B------:R-:W-:-:S04]  /*30640*/  PRMT R79, RZ, 0x7610, R79 ;  /* 0x00007610ff4f7816 */ /* 0x000fc8000000004f */
[----:B------:R1:W4:Y:S02]  /*30650*/  @!P0 LDG.E.U8 R77, desc[UR20][R46.64] ;  /* 0x000000142e4d8981 */ /* 0x000324000c1e1100 */
[----:B-1----:R-:W-:Y:S02]  /*30660*/  @!P1 IMAD.MOV.U32 R46, RZ, RZ, R40 ;  /* 0x000000ffff2e9224 */ /* 0x002fe400078e0028 */
[----:B------:R-:W-:-:S05]  /*30670*/  @!P1 IMAD.MOV.U32 R47, RZ, RZ, R41 ;  /* 0x000000ffff2f9224 */ /* 0x000fca00078e0029 */
[----:B------:R1:W4:Y:S01]  /*30680*/  @!P1 LDG.E.U8 R79, desc[UR20][R46.64] ;  /* 0x000000142e4f9981 */ /* 0x000322000c1e1100 */
[----:B0-----:R-:W-:Y:S01]  /*30690*/  LOP3.LUT R37, R93, 0x7f, RZ, 0xc0, !PT ;  /* 0x0000007f5d257812 */ /* 0x001fe200078ec0ff */
[----:B-1----:R-:W-:-:S04]  /*306a0*/  @!P0 IMAD.MOV.U32 R46, RZ, RZ, R38 ;  /* 0x000000ffff2e8224 */ /* 0x002fc800078e0026 */
[----:B------:R0:W-:Y:S01]  /*306b0*/  STS.U8 [R37+UR8+0x14000], R54 ;  /* 0x0140003625007988 */ /* 0x0001e20008000008 */
[----:B------:R-:W-:-:S03]  /*306c0*/  @!P0 IMAD.MOV.U32 R47, RZ, RZ, R39 ;  /* 0x000000ffff2f8224 */ /* 0x000fc600078e0027 */
[----:B------:R1:W-:Y:S01]  /*306d0*/  STS.U8 [R37+UR8+0x14200], R51 ;  /* 0x0142003325007988 */ /* 0x0003e20008000008 */
[----:B0-----:R-:W-:Y:S02]  /*306e0*/  PRMT R54, RZ, 0x7610, R54 ;  /* 0x00007610ff367816 */ /* 0x001fe40000000036 */
[----:B-1----:R-:W-:-:S04]  /*306f0*/  PRMT R51, RZ, 0x7610, R51 ;  /* 0x00007610ff337816 */ /* 0x002fc80000000033 */
[----:B------:R0:W4:Y:S02]  /*30700*/  @!P0 LDG.E.U8 R54, desc[UR20][R46.64] ;  /* 0x000000142e368981 */ /* 0x000124000c1e1100 */
[----:B0-----:R-:W-:Y:S02]  /*30710*/  @!P1 IMAD.MOV.U32 R46, RZ, RZ, R35 ;  /* 0x000000ffff2e9224 */ /* 0x001fe400078e0023 */
[----:B------:R-:W-:Y:S01]  /*30720*/  @!P1 IMAD.MOV.U32 R47, RZ, RZ, R36 ;  /* 0x000000ffff2f9224 */ /* 0x000fe200078e0024 */
[----:B------:R-:W4:Y:S04]  /*30730*/  LDL R35, [R1+0x39c] ;  /* 0x00039c0001237983 */ /* 0x000f280000100800 */
[----:B------:R-:W4:Y:S04]  /*30740*/  LDL R36, [R1+0x398] ;  /* 0x0003980001247983 */ /* 0x000f280000100800 */
[----:B------:R0:W4:Y:S02]  /*30750*/  @!P1 LDG.E.U8 R51, desc[UR20][R46.64] ;  /* 0x000000142e339981 */ /* 0x000124000c1e1100 */
[----:B0-----:R-:W-:-:S02]  /*30760*/  @!P0 IMAD.MOV.U32 R46, RZ, RZ, R33 ;  /* 0x000000ffff2e8224 */ /* 0x001fc400078e0021 */
[----:B------:R-:W-:Y:S01]  /*30770*/  @!P0 IMAD.MOV.U32 R47, RZ, RZ, R34 ;  /* 0x000000ffff2f8224 */ /* 0x000fe200078e0022 */
[----:B------:R-:W4:Y:S04]  /*30780*/  LDL R33, [R1+0x8c8] ;  /* 0x0008c80001217983 */ /* 0x000f280000100800 */
[----:B------:R-:W4:Y:S04]  /*30790*/  LDL R34, [R1+0x8c4] ;  /* 0x0008c40001227983 */ /* 0x000f280000100800 */
[----:B------:R-:W4:Y:S04]  /*307a0*/  LDL.LU R38, [R1+0x154] ;  /* 0x0001540001267983 */ /* 0x000f280000300800 */
[----:B------:R-:W4:Y:S04]  /*307b0*/  LDL.LU R39, [R1+0x144] ;  /* 0x0001440001277983 */ /* 0x000f280000300800 */
[----:B------:R0:W-:Y:S04]  /*307c0*/  STS.U8 [R37+UR8+0x14400], R50 ;  /* 0x0144003225007988 */ /* 0x0001e80008000008 */
[----:B------:R-:W4:Y:S04]  /*307d0*/  LDL.LU R40, [R1+0x134] ;  /* 0x0001340001287983 */ /* 0x000f280000300800 */
[----:B------:R-:W4:Y:S01]  /*307e0*/  LDL.LU R41, [R1+0x124] ;  /* 0x0001240001297983 */ /* 0x000f220000300800 */
[----:B0-----:R-:W-:-:S03]  /*307f0*/  PRMT R50, RZ, 0x7610, R50 ;  /* 0x00007610ff327816 */ /* 0x001fc60000000032 */
[----:B------:R-:W4:Y:S04]  /*30800*/  LDL.LU R42, [R1+0x114] ;  /* 0x00011400012a7983 */ /* 0x000f280000300800 */
[----:B------:R-:W4:Y:S04]  /*30810*/  LDL.LU R43, [R1+0x104] ;  /* 0x00010400012b7983 */ /* 0x000f280000300800 */
[----:B------:R-:W4:Y:S04]  /*30820*/  LDL.LU R58, [R1+0xf4] ;  /* 0x0000f400013a7983 */ /* 0x000f280000300800 */
[----:B------:R-:W4:Y:S04]  /*30830*/  LDL.LU R60, [R1+0xe4] ;  /* 0x0000e400013c7983 */ /* 0x000f280000300800 */
[----:B------:R0:W-:Y:S04]  /*30840*/  STS.U8 [R37+UR8+0x14600], R45 ;  /* 0x0146002d25007988 */ /* 0x0001e80008000008 */
[----:B------:R-:W4:Y:S04]  /*30850*/  LDL.LU R66, [R1+0xd4] ;  /* 0x0000d40001427983 */ /* 0x000f280000300800 */
[----:B------:R2:W4:Y:S01]  /*30860*/  @!P0 LDG.E.U8 R50, desc[UR20][R46.64] ;  /* 0x000000142e328981 */ /* 0x000522000c1e1100 */
[----:B0-----:R-:W-:-:S03]  /*30870*/  PRMT R45, RZ, 0x7610, R45 ;  /* 0x00007610ff2d7816 */ /* 0x001fc6000000002d */
        /* <DEDUP_REMOVED lines=8> */
[----:B--2---:R-:W-:-:S02]  /*30900*/  @!P1 IMAD.MOV.U32 R47, RZ, RZ, R5 ;  /* 0x000000ffff2f9224 */ /* 0x004fc400078e0005 */
[----:B---3--:R-:W-:-:S05]  /*30910*/  @!P1 IMAD.MOV.U32 R46, RZ, RZ, R4 ;  /* 0x000000ffff2e9224 */ /* 0x008fca00078e0004 */
[----:B------:R4:W2:Y:S02]  /*30920*/  @!P1 LDG.E.U8 R45, desc[UR20][R46.64] ;  /* 0x000000142e2d9981 */ /* 0x0008a4000c1e1100 */
[----:B----4-:R-:W-:Y:S02]  /*30930*/  @!P0 IMAD.MOV.U32 R46, RZ, RZ, R0 ;  /* 0x000000ffff2e8224 */ /* 0x010fe400078e0000 */
[----:B------:R-:W-:Y:S02]  /*30940*/  @!P0 IMAD.MOV.U32 R47, RZ, RZ, R3 ;  /* 0x000000ffff2f8224 */ /* 0x000fe400078e0003 */
[----:B------:R-:W3:Y:S04]  /*30950*/  LDL.LU R3, [R1+0x44] ;  /* 0x0000440001037983 */ /* 0x000ee80000300800 */
[----:B------:R-:W4:Y:S04]  /*30960*/  LDL.LU R5, [R1+0x34] ;  /* 0x0000340001057983 */ /* 0x000f280000300800 */
[----:B------:R-:W2:Y:S04]  /*30970*/  LDL.LU R4, [R1+0x24] ;  /* 0x0000240001047983 */ /* 0x000ea80000300800 */
[----:B------:R-:W2:Y:S04]  /*30980*/  LDL.LU R0, [R1+0x14] ;  /* 0x0000140001007983 */ /* 0x000ea80000300800 */
[----:B------:R-:W-:Y:S04]  /*30990*/  STS.U8 [R37+UR8+0x14800], R8 ;  /* 0x0148000825007988 */ /* 0x000fe80008000008 */
[----:B------:R-:W-:Y:S04]  /*309a0*/  STS.U8 [R37+UR8+0x14a00], R7 ;  /* 0x014a000725007988 */ /* 0x000fe80008000008 */
[----:B------:R0:W-:Y:S02]  /*309b0*/  STS.U8 [R37+UR8+0x14c00], R6 ;  /* 0x014c000625007988 */ /* 0x0001e40008000008 */
[----:B0-----:R-:W0:Y:S01]  /*309c0*/  S2R R37, SR_TID.X ;  /* 0x0000000000257919 */ /* 0x001e220000002100 */
[----:B------:R-:W-:-:S02]  /*309d0*/  PRMT R8, RZ, 0x7610, R8 ;  /* 0x00007610ff087816 */ /* 0x000fc40000000008 */
[----:B------:R-:W-:-:S04]  /*309e0*/  PRMT R92, RZ, 0x7610, R92 ;  /* 0x00007610ff5c7816 */ /* 0x000fc8000000005c */
[----:B------:R1:W2:Y:S02]  /*309f0*/  @!P0 LDG.E.U8 R8, desc[UR20][R46.64] ;  /* 0x000000142e088981 */ /* 0x0002a4000c1e1100 */
[----:B-1----:R-:W-:Y:S02]  /*30a00*/  @!P1 IMAD.MOV.U32 R46, RZ, RZ, R35 ;  /* 0x000000ffff2e9224 */ /* 0x002fe400078e0023 */
[----:B------:R-:W-:-:S05]  /*30a10*/  @!P1 IMAD.MOV.U32 R47, RZ, RZ, R36 ;  /* 0x000000ffff2f9224 */ /* 0x000fca00078e0024 */
[----:B------:R1:W2:Y:S02]  /*30a20*/  @!P1 LDG.E.U8 R92, desc[UR20][R46.64] ;  /* 0x000000142e5c9981 */ /* 0x0002a4000c1e1100 */
[----:B-1----:R-:W-:Y:S01]  /*30a30*/  PRMT R46, RZ, 0x7610, R46 ;  /* 0x00007610ff2e7816 */ /* 0x002fe2000000002e */
[----:B------:R-:W-:Y:S02]  /*30a40*/  @!P0 IMAD.MOV.U32 R6, RZ, RZ, R33 ;  /* 0x000000ffff068224 */ /* 0x000fe400078e0021 */
[----:B------:R-:W-:-:S05]  /*30a50*/  @!P0 IMAD.MOV.U32 R7, RZ, RZ, R34 ;  /* 0x000000ffff078224 */ /* 0x000fca00078e0022 */
[----:B------:R0:W2:Y:S02]  /*30a60*/  @!P0 LDG.E.U8 R46, desc[UR20][R6.64] ;  /* 0x00000014062e8981 */ /* 0x0000a4000c1e1100 */
[----:B0-----:R-:W-:-:S05]  /*30a70*/  LOP3.LUT R7, R37, 0x7f, RZ, 0xc0, !PT ;  /* 0x0000007f25077812 */ /* 0x001fca00078ec0ff */
        /* <DEDUP_REMOVED lines=17> */
[----:B---3--:R0:W-:Y:S04]  /*30b90*/  STS.U8 [R7+UR8+0x17000], R3 ;  /* 0x0170000307007988 */ /* 0x0081e80008000008 */
[----:B----4-:R-:W-:Y:S04]  /*30ba0*/  STS.U8 [R7+UR8+0x17200], R5 ;  /* 0x0172000507007988 */ /* 0x010fe80008000008 */
[----:B--2---:R-:W-:Y:S04]  /*30bb0*/  STS.U8 [R7+UR8+0x17400], R4 ;  /* 0x0174000407007988 */ /* 0x004fe80008000008 */
[----:B------:R1:W-:Y:S04]  /*30bc0*/  STS.U8 [R7+UR8+0x17600], R0 ;  /* 0x0176000007007988 */ /* 0x0003e80008000008 */
[----:B0-----:R-:W2:Y:S04]  /*30bd0*/  LDL.LU R3, [R1+0x1a8] ;  /* 0x0001a80001037983 */ /* 0x001ea80000300800 */
[----:B-1----:R-:W3:Y:S04]  /*30be0*/  LDL.LU R0, [R1+0x19c] ;  /* 0x00019c0001007983 */ /* 0x002ee80000300800 */
        /* <DEDUP_REMOVED lines=25> */
[----:B------:R0:W-:Y:S02]  /*30d80*/  STS.U8 [R7+UR8+0x17800], R2 ;  /* 0x0178000207007988 */ /* 0x0001e40008000008 */
[----:B0-----:R-:W0:Y:S02]  /*30d90*/  S2R R2, SR_TID.X ;  /* 0x0000000000027919 */ /* 0x001e240000002100 */
[----:B------:R-:W-:Y:S04]  /*30da0*/  STS.U8 [R7+UR8+0x17a00], R90 ;  /* 0x017a005a07007988 */ /* 0x000fe80008000008 */
[----:B------:R-:W-:Y:S04]  /*30db0*/  STS.U8 [R7+UR8+0x17c00], R86 ;  /* 0x017c005607007988 */ /* 0x000fe80008000008 */
[----:B------:R-:W-:Y:S01]  /*30dc0*/  STS.U8 [R7+UR8+0x17e00], R82 ;  /* 0x017e005207007988 */ /* 0x000fe20008000008 */
[----:B0-----:R-:W-:-:S04]  /*30dd0*/  LOP3.LUT R2, R2, 0x7f, RZ, 0xc0, !PT ;  /* 0x0000007f02027812 */ /* 0x001fc800078ec0ff */
[----:B------:R-:W-:-:S05]  /*30de0*/  LOP3.LUT R2, R2, 0x10, RZ, 0x3c, !PT ;  /* 0x0000001002027812 */ /* 0x000fca00078e3cff */
[----:B--2---:R0:W-:Y:S04]  /*30df0*/  STS.U8 [R2+UR8+0x14080], R3 ;  /* 0x0140800302007988 */ /* 0x0041e80008000008 */
[----:B---3--:R1:W-:Y:S04]  /*30e00*/  STS.U8 [R2+UR8+0x14280], R0 ;  /* 0x0142800002007988 */ /* 0x0083e80008000008 */
[----:B0-----:R-:W2:Y:S04]  /*30e10*/  LDL.LU R3, [R1+0x10f4] ;  /* 0x0010f40001037983 */ /* 0x001ea80000300800 */
[----:B-1----:R-:W3:Y:S04]  /*30e20*/  LDL.LU R0, [R1+0x10f0] ;  /* 0x0010f00001007983 */ /* 0x002ee80000300800 */
[----:B----4-:R-:W-:Y:S04]  /*30e30*/  STS.U8 [R2+UR8+0x14480], R6 ;  /* 0x0144800602007988 */ /* 0x010fe80008000008 */
        /* <DEDUP_REMOVED lines=8> */
[----:B------:R1:W-:Y:S04]  /*30ec0*/  STS.U8 [R2+UR8+0x17480], R4 ;  /* 0x0174800402007988 */ /* 0x0003e80008000008 */
[----:B0-----:R-:W4:Y:S04]  /*30ed0*/  LDL.LU R93, [R1+0x1a4] ;  /* 0x0001a400015d7983 */ /* 0x001f280000300800 */
[----:B-1----:R-:W4:Y:S04]  /*30ee0*/  LDL.LU R4, [R1+0x198] ;  /* 0x0001980001047983 */ /* 0x002f280000300800 */
[----:B------:R-:W4:Y:S04]  /*30ef0*/  LDL.LU R6, [R1+0x180] ;  /* 0x0001800001067983 */ /* 0x000f280000300800 */
[----:B------:R-:W4:Y:S04]  /*30f00*/  LDL.LU R33, [R1+0x174] ;  /* 0x0001740001217983 */ /* 0x000f280000300800 */
[----:B------:R-:W4:Y:S04]  /*30f10*/  LDL.LU R34, [R1+0x168] ;  /* 0x0001680001227983 */ /* 0x000f280000300800 */
[----:B------:R-:W4:Y:S04]  /*30f20*/  LDL.LU R35, [R1+0x15c] ;  /* 0x00015c0001237983 */ /* 0x000f280000300800 */
[----:B------:R-:W4:Y:S04]  /*30f30*/  LDL.LU R36, [R1+0x14c] ;  /* 0x00014c0001247983 */ /* 0x000f280000300800 */
[----:B------:R-:W4:Y:S04]  /*30f40*/  LDL.LU R37, [R1+0x13c] ;  /* 0x00013c0001257983 */ /* 0x000f280000300800 */
[----:B------:R-:W4:Y:S04]  /*30f50*/  LDL.LU R38, [R1+0x12c] ;  /* 0x00012c0001267983 */ /* 0x000f280000300800 */
[----:B------:R0:W-:Y:S04]  /*30f60*/  STS.U8 [R2+UR8+0x15480], R40 ;  /* 0x0154802802007988 */ /* 0x0001e80008000008 */
[----:B------:R-:W4:Y:S04]  /*30f70*/  LDL.LU R39, [R1+0x11c] ;  /* 0x00011c0001277983 */ /* 0x000f280000300800 */
[----:B------:R1:W-:Y:S04]  /*30f80*/  STS.U8 [R2+UR8+0x15680], R41 ;  /* 0x0156802902007988 */ /* 0x0003e80008000008 */
[----:B0-----:R-:W4:Y:S04]  /*30f90*/  LDL.LU R40, [R1+0x10c] ;  /* 0x00010c0001287983 */ /* 0x001f280000300800 */
[----:B------:R0:W-:Y:S04]  /*30fa0*/  STS.U8 [R2+UR8+0x15880], R42 ;  /* 0x0158802a02007988 */ /* 0x0001e80008000008 */
[----:B-1----:R-:W4:Y:S04]  /*30fb0*/  LDL.LU R41, [R1+0xfc] ;  /* 0x0000fc0001297983 */ /* 0x002f280000300800 */
        /* <DEDUP_REMOVED lines=24> */
[----:B0-----:R-:W4:Y:S04]  /*31140*/  LDL.LU R5, [R1+0x2c] ;  /* 0x00002c0001057983 */ /* 0x001f280000300800 */
[----:B---3--:R0:W-:Y:S04]  /*31150*/  STS.U8 [R2+UR8+0x17680], R0 ;  /* 0x0176800002007988 */ /* 0x0081e80008000008 */
[----:B0-----:R-:W3:Y:S04]  /*31160*/  LDL.LU R0, [R1+0x1c] ;  /* 0x00001c0001007983 */ /* 0x001ee80000300800 */
[----:B--2---:R0:W-:Y:S02]  /*31170*/  STS.U8 [R2+UR8+0x17880], R3 ;  /* 0x0178800302007988 */ /* 0x0041e40008000008 */
[----:B0-----:R-:W0:Y:S02]  /*31180*/  S2R R3, SR_TID.X ;  /* 0x0000000000037919 */ /* 0x001e240000002100 */
[----:B------:R-:W-:Y:S04]  /*31190*/  STS.U8 [R2+UR8+0x17a80], R89 ;  /* 0x017a805902007988 */ /* 0x000fe80008000008 */
[----:B------:R-:W-:Y:S04]  /*311a0*/  STS.U8 [R2+UR8+0x17c80], R85 ;  /* 0x017c805502007988 */ /* 0x000fe80008000008 */
[----:B------:R1:W-:Y:S04]  /*311b0*/  STS.U8 [R2+UR8+0x17e80], R81 ;  /* 0x017e805102007988 */ /* 0x0003e80008000008 */
[----:B-1----:R-:W2:Y:S01]  /*311c0*/  LDL.LU R2, [R1+0x18c] ;  /* 0x00018c0001027983 */ /* 0x002ea20000300800 */
[----:B0-----:R-:W-:-:S04]  /*311d0*/  LOP3.LUT R3, R3, 0x7f, RZ, 0xc0, !PT ;  /* 0x0000007f03037812 */ /* 0x001fc800078ec0ff */
[----:B------:R-:W-:-:S05]  /*311e0*/  LOP3.LUT R3, R3, 0x20, RZ, 0x3c, !PT ;  /* 0x0000002003037812 */ /* 0x000fca00078e3cff */
[----:B----4-:R0:W-:Y:S04]  /*311f0*/  STS.U8 [R3+UR8+0x14100], R93 ;  /* 0x0141005d03007988 */ /* 0x0101e80008000008 */
[----:B------:R1:W-:Y:S04]  /*31200*/  STS.U8 [R3+UR8+0x14300], R4 ;  /* 0x0143000403007988 */ /* 0x0003e80008000008 */
[----:B0-----:R-:W4:Y:S04]  /*31210*/  LDL.LU R93, [R1+0x10ec] ;  /* 0x0010ec00015d7983 */ /* 0x001f280000300800 */
[----:B-1----:R-:W4:Y:S04]  /*31220*/  LDL.LU R4, [R1+0x10e8] ;  /* 0x0010e80001047983 */ /* 0x002f280000300800 */
[----:B------:R0:W-:Y:S04]  /*31230*/  STS.U8 [R3+UR8+0x14900], R33 ;  /* 0x0149002103007988 */ /* 0x0001e80008000008 */
[----:B------:R1:W-:Y:S04]  /*31240*/  STS.U8 [R3+UR8+0x14b00], R34 ;  /* 0x014b002203007988 */ /* 0x0003e80008000008 */
[----:B------:R1:W-:Y:S04]  /*31250*/  STS.U8 [R3+UR8+0x14d00], R35 ;  /* 0x014d002303007988 */ /* 0x0003e80008000008 */
[----:B0-----:R-:W4:Y:S04]  /*31260*/  LDL.LU R33, [R1+0x1a0] ;  /* 0x0001a00001217983 */ /* 0x001f280000300800 */
[----:B-1----:R-:W4:Y:S04]  /*31270*/  LDL.LU R34, [R1+0x194] ;  /* 0x0001940001227983 */ /* 0x002f280000300800 */
        /* <DEDUP_REMOVED lines=41> */
[----:B------:R-:W-:Y:S04]  /*31510*/  STS.U8 [R3+UR8+0x14700], R6 ;  /* 0x0147000603007988 */ /* 0x000fe80008000008 */
[----:B------:R-:W-:Y:S04]  /*31520*/  STS.U8 [R3+UR8+0x17b00], R88 ;  /* 0x017b005803007988 */ /* 0x000fe80008000008 */
[----:B------:R-:W-:Y:S04]  /*31530*/  STS.U8 [R3+UR8+0x17d00], R84 ;  /* 0x017d005403007988 */ /* 0x000fe80008000008 */
[----:B------:R-:W-:Y:S04]  /*31540*/  STS.U8 [R3+UR8+0x17f00], R80 ;  /* 0x017f005003007988 */ /* 0x000fe80008000008 */
[----:B--2---:R0:W-:Y:S04]  /*31550*/  STS.U8 [R3+UR8+0x14500], R2 ;  /* 0x0145000203007988 */ /* 0x0041e80008000008 */
[----:B0-----:R-:W2:Y:S04]  /*31560*/  LDL.LU R2, [R1+0x38] ;  /* 0x0000380001027983 */ /* 0x001ea80000300800 */
[----:B------:R-:W2:Y:S04]  /*31570*/  LDL.LU R6, [R1+0x28] ;  /* 0x0000280001067983 */ /* 0x000ea80000300800 */
[----:B----4-:R0:W-:Y:S02]  /*31580*/  STS.U8 [R3+UR8+0x17700], R4 ;  /* 0x0177000403007988 */ /* 0x0101e40008000008 */
[----:B0-----:R-:W0:Y:S02]  /*31590*/  S2R R4, SR_TID.X ;  /* 0x0000000000047919 */ /* 0x001e240000002100 */
[----:B------:R1:W-:Y:S04]  /*315a0*/  STS.U8 [R3+UR8+0x17900], R93 ;  /* 0x0179005d03007988 */ /* 0x0003e80008000008 */
[----:B-1----:R-:W4:Y:S01]  /*315b0*/  LDL.LU R3, [R1+0x48] ;  /* 0x0000480001037983 */ /* 0x002f220000300800 */
[----:B0-----:R-:W-:-:S04]  /*315c0*/  LOP3.LUT R4, R4, 0x7f, RZ, 0xc0, !PT ;  /* 0x0000007f04047812 */ /* 0x001fc800078ec0ff */
[----:B------:R-:W-:-:S05]  /*315d0*/  LOP3.LUT R4, R4, 0x30, RZ, 0x3c, !PT ;  /* 0x0000003004047812 */ /* 0x000fca00078e3cff */
[----:B------:R0:W-:Y:S04]  /*315e0*/  STS.U8 [R4+UR8+0x14180], R33 ;  /* 0x0141802104007988 */ /* 0x0001e80008000008 */
[----:B------:R1:W-:Y:S04]  /*315f0*/  STS.U8 [R4+UR8+0x14380], R34 ;  /* 0x0143802204007988 */ /* 0x0003e80008000008 */
[----:B------:R1:W-:Y:S04]  /*31600*/  STS.U8 [R4+UR8+0x14580], R35 ;  /* 0x0145802304007988 */ /* 0x0003e80008000008 */
[----:B0-----:R-:W4:Y:S04]  /*31610*/  LDL.LU R33, [R1+0x10e4] ;  /* 0x0010e40001217983 */ /* 0x001f280000300800 */
[----:B-1----:R-:W4:Y:S04]  /*31620*/  LDL.LU R34, [R1+0x10e0] ;  /* 0x0010e00001227983 */ /* 0x002f280000300800 */
[----:B------:R-:W4:Y:S04]  /*31630*/  LDL.LU R35, [R1+0x10dc] ;  /* 0x0010dc0001237983 */ /* 0x000f280000300800 */
        /* <DEDUP_REMOVED lines=35> */
[----:B---3--:R-:W3:Y:S04]  /*31870*/  LDL.LU R91, [R1+0x1094] ;  /* 0x00109400015b7983 */ /* 0x008ee80000300800 */
[----:B------:R0:W-:Y:S04]  /*31880*/  STS.U8 [R4+UR8+0x16b80], R5 ;  /* 0x016b800504007988 */ /* 0x0001e80008000008 */
[----:B------:R1:W-:Y:S04]  /*31890*/  STS.U8 [R4+UR8+0x16d80], R0 ;  /* 0x016d800004007988 */ /* 0x0003e80008000008 */
[----:B0-----:R-:W3:Y:S04]  /*318a0*/  LDL.LU R5, [R1+0x1090] ;  /* 0x0010900001057983 */ /* 0x001ee80000300800 */
[----:B-1----:R-:W3:Y:S04]  /*318b0*/  LDL.LU R0, [R1+0x108c] ;  /* 0x00108c0001007983 */ /* 0x002ee80000300800 */
[----:B--2---:R-:W-:Y:S04]  /*318c0*/  STS.U8 [R4+UR8+0x17180], R2 ;  /* 0x0171800204007988 */ /* 0x004fe80008000008 */
[----:B------:R-:W-:Y:S04]  /*318d0*/  STS.U8 [R4+UR8+0x17380], R6 ;  /* 0x0173800604007988 */ /* 0x000fe80008000008 */
[----:B----4-:R-:W-:Y:S04]  /*318e0*/  STS.U8 [R4+UR8+0x16f80], R3 ;  /* 0x016f800304007988 */ /* 0x010fe80008000008 */
[----:B------:R-:W-:Y:S04]  /*318f0*/  STS.U8 [R4+UR8+0x17f80], R78 ;  /* 0x017f804e04007988 */ /* 0x000fe80008000008 */
[----:B------:R-:W-:Y:S04]  /*31900*/  STS.U8 [R4+UR8+0x17d80], R83 ;  /* 0x017d805304007988 */ /* 0x000fe80008000008 */
[----:B------:R-:W-:Y:S04]  /*31910*/  STS.U8 [R4+UR8+0x17b80], R87 ;  /* 0x017b805704007988 */ /* 0x000fe80008000008 */
[----:B---3--:R-:W-:Y:S04]  /*31920*/  STS.U8 [R4+UR8+0x17980], R91 ;  /* 0x0179805b04007988 */ /* 0x008fe80008000008 */
[----:B------:R-:W-:Y:S04]  /*31930*/  STS.U8 [R4+UR8+0x17780], R5 ;  /* 0x0177800504007988 */ /* 0x000fe80008000008 */
        /* <DEDUP_REMOVED lines=26> */
[----:B0-----:R-:W2:Y:S04]  /*31ae0*/  LDL.LU R0, [R1+0x1088] ;  /* 0x0010880001007983 */ /* 0x001ea80000300800 */
[----:B------:R-:W-:Y:S04]  /*31af0*/  STS.U8 [R7+UR8+0xf000], R24 ;  /* 0x00f0001807007988 */ /* 0x000fe80008000008 */
[----:B------:R-:W3:Y:S04]  /*31b00*/  LDL.LU R5, [R1+0x1084] ;  /* 0x0010840001057983 */ /* 0x000ee80000300800 */
[----:B------:R-:W-:Y:S04]  /*31b10*/  STS.U8 [R7+UR8+0xb400], R23 ;  /* 0x00b4001707007988 */ /* 0x000fe80008000008 */
[----:B------:R-:W-:Y:S04]  /*31b20*/  STS.U8 [R7+UR8+0xf400], R22 ;  /* 0x00f4001607007988 */ /* 0x000fe80008000008 */
[----:B------:R-:W-:Y:S04]  /*31b30*/  STS.U8 [R7+UR8+0xb800], R21 ;  /* 0x00b8001507007988 */ /* 0x000fe80008000008 */
[----:B------:R-:W-:Y:S04]  /*31b40*/  STS.U8 [R7+UR8+0xf800], R20 ;  /* 0x00f8001407007988 */ /* 0x000fe80008000008 */
[----:B------:R-:W-:Y:S04]  /*31b50*/  STS.U8 [R7+UR8+0xbc00], R19 ;  /* 0x00bc001307007988 */ /* 0x000fe80008000008 */
[----:B------:R0:W-:Y:S04]  /*31b60*/  STS.U8 [R7+UR8+0xfc00], R18 ;  /* 0x00fc001207007988 */ /* 0x0001e80008000008 */
[----:B------:R-:W4:Y:S04]  /*31b70*/  LDL R6, [R1+0x288] ;  /* 0x0002880001067983 */ /* 0x000f280000100800 */
[----:B0-----:R-:W4:Y:S01]  /*31b80*/  LDL R7, [R1+0x284] ;  /* 0x0002840001077983 */ /* 0x001f220000100800 */
[----:B---3--:R-:W-:-:S06]  /*31b90*/  PRMT R5, RZ, 0x7610, R5 ;  /* 0x00007610ff057816 */ /* 0x008fcc0000000005 */
[----:B----4-:R-:W3:Y:S04]  /*31ba0*/  @!P0 LDG.E.U8 R5, desc[UR20][R6.64] ;  /* 0x0000001406058981 */ /* 0x010ee8000c1e1100 */
[----:B---3--:R0:W-:Y:S04]  /*31bb0*/  STL [R1+0x188], R5 ;  /* 0x0001880501007387 */ /* 0x0081e80000100800 */
[----:B0-----:R-:W3:Y:S04]  /*31bc0*/  LDL.LU R5, [R1+0x1080] ;  /* 0x0010800001057983 */ /* 0x001ee80000300800 */
[----:B------:R-:W4:Y:S04]  /*31bd0*/  LDL R6, [R1+0x28c] ;  /* 0x00028c0001067983 */ /* 0x000f280000100800 */
[----:B------:R-:W4:Y:S01]  /*31be0*/  LDL R7, [R1+0x290] ;  /* 0x0002900001077983 */ /* 0x000f220000100800 */
[----:B--2---:R-:W-:-:S02]  /*31bf0*/  PRMT R0, RZ, 0x7610, R0 ;  /* 0x00007610ff007816 */ /* 0x004fc40000000000 */
[----:B----4-:R-:W-:-:S04]  /*31c00*/  @!P1 LOP3.LUT R7, R7, R6, RZ, 0x3c, !PT ;  /* 0x0000000607079212 */ /* 0x010fc800078e3cff */
[----:B------:R-:W-:-:S04]  /*31c10*/  @!P1 LOP3.LUT R6, R7, R6, RZ, 0x3c, !PT ;  /* 0x0000000607069212 */ /* 0x000fc800078e3cff */
[----:B------:R-:W-:-:S05]  /*31c20*/  @!P1 LOP3.LUT R7, R7, R6, RZ, 0x3c, !PT ;  /* 0x0000000607079212 */ /* 0x000fca00078e3cff */
[----:B------:R-:W2:Y:S04]  /*31c30*/  @!P1 LDG.E.U8 R0, desc[UR20][R6.64] ;  /* 0x0000001406009981 */ /* 0x000ea8000c1e1100 */
[----:B--2---:R0:W-:Y:S04]  /*31c40*/  STL [R1+0x184], R0 ;  /* 0x0001840001007387 */ /* 0x0041e80000100800 */
[----:B0-----:R-:W2:Y:S04]  /*31c50*/  LDL.LU R0, [R1+0x107c] ;  /* 0x00107c0001007983 */ /* 0x001ea80000300800 */
[----:B------:R-:W4:Y:S04]  /*31c60*/  LDL R6, [R1+0x294] ;  /* 0x0002940001067983 */ /* 0x000f280000100800 */
[----:B------:R-:W4:Y:S01]  /*31c70*/  LDL R7, [R1+0x298] ;  /* 0x0002980001077983 */ /* 0x000f220000100800 */
[----:B---3--:R-:W-:-:S02]  /*31c80*/  PRMT R5, RZ, 0x7610, R5 ;  /* 0x00007610ff057816 */ /* 0x008fc40000000005 */
[----:B----4-:R-:W-:-:S04]  /*31c90*/  @!P0 LOP3.LUT R7, R7, R6, RZ, 0x3c, !PT ;  /* 0x0000000607078212 */ /* 0x010fc800078e3cff */
[----:B------:R-:W-:-:S04]  /*31ca0*/  @!P0 LOP3.LUT R6, R7, R6, RZ, 0x3c, !PT ;  /* 0x0000000607068212 */ /* 0x000fc800078e3cff */
[----:B------:R-:W-:-:S05]  /*31cb0*/  @!P0 LOP3.LUT R7, R7, R6, RZ, 0x3c, !PT ;  /* 0x0000000607078212 */ /* 0x000fca00078e3cff */
[----:B------:R-:W3:Y:S04]  /*31cc0*/  @!P0 LDG.E.U8 R5, desc[UR20][R6.64] ;  /* 0x0000001406058981 */ /* 0x000ee8000c1e1100 */
        /* <DEDUP_REMOVED lines=359> */
[----:B------:R-:W3:Y:S01]  /*33340*/  @!P1 LDG.E.U8 R5, desc[UR20][R6.64] ;  /* 0x0000001406059981 */ /* 0x000ee2000c1e1100 */
[----:B------:R-:W0:Y:S01]  /*33350*/  S2R R2, SR_TID.X ;  /* 0x0000000000027919 */ /* 0x000e220000002100 */
[----:B------:R-:W1:Y:S02]  /*33360*/  S2R R3, SR_TID.X ;  /* 0x0000000000037919 */ /* 0x000e640000002100 */
[----:B---3--:R3:W-:Y:S04]  /*33370*/  STL [R1+0xe0], R5 ;  /* 0x0000e00501007387 */ /* 0x0087e80000100800 */
[----:B---3--:R-:W3:Y:S04]  /*33380*/  LDL.LU R5, [R1+0xfd8] ;  /* 0x000fd80001057983 */ /* 0x008ee80000300800 */
[----:B------:R-:W4:Y:S04]  /*33390*/  LDL R6, [R1+0x470] ;  /* 0x0004700001067983 */ /* 0x000f280000100800 */
[----:B------:R-:W4:Y:S01]  /*333a0*/  LDL R7, [R1+0x474] ;  /* 0x0004740001077983 */ /* 0x000f220000100800 */
[----:B0-----:R-:W-:-:S02]  /*333b0*/  LOP3.LUT R2, R2, 0x7f, RZ, 0xc0, !PT ;  /* 0x0000007f02027812 */ /* 0x001fc400078ec0ff */
[----:B-1----:R-:W-:Y:S02]  /*333c0*/  LOP3.LUT R3, R3, 0x7f, RZ, 0xc0, !PT ;  /* 0x0000007f03037812 */ /* 0x002fe400078ec0ff */
[----:B------:R-:W-:Y:S02]  /*333d0*/  LOP3.LUT R2, R2, 0x10, RZ, 0x3c, !PT ;  /* 0x0000001002027812 */ /* 0x000fe400078e3cff */
[----:B------:R-:W-:-:S03]  /*333e0*/  LOP3.LUT R3, R3, 0x20, RZ, 0x3c, !PT ;  /* 0x0000002003037812 */ /* 0x000fc600078e3cff */
        /* <DEDUP_REMOVED lines=32> */
[----:B------:R0:W-:Y:S02]  /*335f0*/  STS.U8 [R3+UR8+0xc500], R45 ;  /* 0x00c5002d03007988 */ /* 0x0001e40008000008 */
[----:B0-----:R-:W-:-:S02]  /*33600*/  PRMT R45, RZ, 0x7610, R45 ;  /* 0x00007610ff2d7816 */ /* 0x001fc4000000002d */
[----:B----4-:R-:W-:-:S04]  /*33610*/  @!P0 LOP3.LUT R7, R7, R6, RZ, 0x3c, !PT ;  /* 0x0000000607078212 */ /* 0x010fc800078e3cff */
[----:B------:R-:W-:-:S04]  /*33620*/  @!P0 LOP3.LUT R6, R7, R6, RZ, 0x3c, !PT ;  /* 0x0000000607068212 */ /* 0x000fc800078e3cff */
[----:B------:R-:W-:-:S05]  /*33630*/  @!P0 LOP3.LUT R7, R7, R6, RZ, 0x3c, !PT ;  /* 0x0000000607078212 */ /* 0x000fca00078e3cff */
[----:B------:R0:W4:Y:S04]  /*33640*/  @!P0 LDG.E.U8 R45, desc[UR20][R6.64] ;  /* 0x00000014062d8981 */ /* 0x000128000c1e1100 */
[----:B------:R-:W0:Y:S04]  /*33650*/  LDL R6, [R1+0x478] ;  /* 0x0004780001067983 */ /* 0x000e280000100800 */
[----:B------:R-:W0:Y:S01]  /*33660*/  LDL R7, [R1+0x47c] ;  /* 0x00047c0001077983 */ /* 0x000e220000100800 */
[----:B---3--:R-:W-:Y:S02]  /*33670*/  PRMT R5, RZ, 0x7610, R5 ;  /* 0x00007610ff057816 */ /* 0x008fe40000000005 */
[----:B0-----:R-:W-:-:S04]  /*33680*/  @!P1 LOP3.LUT R7, R7, R6, RZ, 0x3c, !PT ;  /* 0x0000000607079212 */ /* 0x001fc800078e3cff */
[----:B------:R-:W-:-:S04]  /*33690*/  @!P1 LOP3.LUT R6, R7, R6, RZ, 0x3c, !PT ;  /* 0x0000000607069212 */ /* 0x000fc800078e3cff */
[----:B------:R-:W-:-:S05]  /*336a0*/  @!P1 LOP3.LUT R7, R7, R6, RZ, 0x3c, !PT ;  /* 0x0000000607079212 */ /* 0x000fca00078e3cff */
[----:B------:R-:W3:Y:S04]  /*336b0*/  @!P1 LDG.E.U8 R5, desc[UR20][R6.64] ;  /* 0x0000001406059981 */ /* 0x000ee8000c1e1100 */
[----:B----4-:R0:W-:Y:S04]  /*336c0*/  STL [R1+0xdc], R45 ;  /* 0x0000dc2d01007387 */ /* 0x0101e80000100800 */
[----:B0-----:R-:W4:Y:S04]  /*336d0*/  LDL R45, [R1+0x4a4] ;  /* 0x0004a400012d7983 */ /* 0x001f280000100800 */
[----:B---3--:R0:W-:Y:S04]  /*336e0*/  STL [R1+0xd8], R5 ;  /* 0x0000d80501007387 */ /* 0x0081e80000100800 */
[----:B0-----:R-:W3:Y:S04]  /*336f0*/  LDL.LU R5, [R1+0xfd4] ;  /* 0x000fd40001057983 */ /* 0x001ee80000300800 */
[----:B------:R-:W3:Y:S04]  /*33700*/  LDL R6, [R1+0x480] ;  /* 0x0004800001067983 */ /* 0x000ee80000100800 */
[----:B------:R-:W3:Y:S01]  /*33710*/  LDL R7, [R1+0x484] ;  /* 0x0004840001077983 */ /* 0x000ee20000100800 */
[----:B--2---:R-:W-:-:S02]  /*33720*/  PRMT R0, RZ, 0x7610, R0 ;  /* 0x00007610ff007816 */ /* 0x004fc40000000000 */
[----:B---3--:R-:W-:-:S04]  /*33730*/  @!P0 LOP3.LUT R7, R7, R6, RZ, 0x3c, !PT ;  /* 0x0000000607078212 */ /* 0x008fc800078e3cff */
[----:B------:R-:W-:-:S04]  /*33740*/  @!P0 LOP3.LUT R6, R7, R6, RZ, 0x3c, !PT ;  /* 0x0000000607068212 */ /* 0x000fc800078e3cff */
[----:B------:R-:W-:-:S05]  /*33750*/  @!P0 LOP3.LUT R7, R7, R6, RZ, 0x3c, !PT ;  /* 0x0000000607078212 */ /* 0x000fca00078e3cff */
[----:B------:R-:W2:Y:S04]  /*33760*/  @!P0 LDG.E.U8 R0, desc[UR20][R6.64] ;  /* 0x0000001406008981 */ /* 0x000ea8000c1e1100 */
        /* <DEDUP_REMOVED lines=26> */
[----:B------:R-:W3:Y:S01]  /*33910*/  @!P1 LDG.E.U8 R5, desc[UR20][R6.64] ;  /* 0x0000001406059981 */ /* 0x000ee2000c1e1100 */
[----:B--2---:R-:W-:-:S03]  /*33920*/  PRMT R0, RZ, 0x7610, R0 ;  /* 0x00007610ff007816 */ /* 0x004fc60000000000 */
[----:B---3--:R0:W-:Y:S04]  /*33930*/  STL [R1+0xc8], R5 ;  /* 0x0000c80501007387 */ /* 0x0081e80000100800 */
[----:B0-----:R-:W2:Y:S04]  /*33940*/  LDL.LU R5, [R1+0xfc4] ;  /* 0x000fc40001057983 */ /* 0x001ea80000300800 */
[----:B------:R-:W3:Y:S01]  /*33950*/  LDL R7, [R1+0x4a0] ;  /* 0x0004a00001077983 */ /* 0x000ee20000100800 */
[----:B----4-:R-:W-:-:S03]  /*33960*/  @!P0 IMAD.MOV.U32 R6, RZ, RZ, R45 ;  /* 0x000000ffff068224 */ /* 0x010fc600078e002d */
[----:B------:R-:W4:Y:S04]  /*33970*/  LDL R45, [R1+0x4cc] ;  /* 0x0004cc00012d7983 */ /* 0x000f280000100800 */
[----:B---3--:R-:W3:Y:S04]  /*33980*/  @!P0 LDG.E.U8 R0, desc[UR20][R6.64] ;  /* 0x0000001406008981 */ /* 0x008ee8000c1e1100 */
        /* <DEDUP_REMOVED lines=18> */
[----:B------:R-:W4:Y:S04]  /*33ab0*/  LDL R6, [R1+0x4b8] ;  /* 0x0004b80001067983 */ /* 0x000f280000100800 */
[----:B------:R-:W4:Y:S04]  /*33ac0*/  LDL R7, [R1+0x4bc] ;  /* 0x0004bc0001077983 */ /* 0x000f280000100800 */
[----:B------:R0:W-:Y:S02]  /*33ad0*/  STS.U8 [R3+UR8+0x8d00], R46 ;  /* 0x008d002e03007988 */ /* 0x0001e40008000008 */
[----:B0-----:R-:W-:-:S02]  /*33ae0*/  PRMT R46, RZ, 0x7610, R46 ;  /* 0x00007610ff2e7816 */ /* 0x001fc4000000002e */
[----:B---3--:R0:W-:Y:S01]  /*33af0*/  STL [R1+0xbc], R47 ;  /* 0x0000bc2f01007387 */ /* 0x0081e20000100800 */
[----:B--2---:R-:W-:-:S03]  /*33b00*/  PRMT R5, RZ, 0x7610, R5 ;  /* 0x00007610ff057816 */ /* 0x004fc60000000005 */
[----:B0-----:R-:W2:Y:S01]  /*33b10*/  LDL R47, [R1+0x4dc] ;  /* 0x0004dc00012f7983 */ /* 0x001ea20000100800 */
[----:B----4-:R-:W-:-:S04]  /*33b20*/  @!P1 LOP3.LUT R7, R7, R6, RZ, 0x3c, !PT ;  /* 0x0000000607079212 */ /* 0x010fc800078e3cff */
[----:B------:R-:W-:-:S04]  /*33b30*/  @!P1 LOP3.LUT R6, R7, R6, RZ, 0x3c, !PT ;  /* 0x0000000607069212 */ /* 0x000fc800078e3cff */
[----:B------:R-:W-:-:S05]  /*33b40*/  @!P1 LOP3.LUT R7, R7, R6, RZ, 0x3c, !PT ;  /* 0x0000000607079212 */ /* 0x000fca00078e3cff */
[----:B------:R0:W3:Y:S04]  /*33b50*/  @!P1 LDG.E.U8 R46, desc[UR20][R6.64] ;  /* 0x00000014062e9981 */ /* 0x0000e8000c1e1100 */
[----:B------:R-:W0:Y:S04]  /*33b60*/  LDL R6, [R1+0x4c0] ;  /* 0x0004c00001067983 */ /* 0x000e280000100800 */
[----:B------:R-:W0:Y:S02]  /*33b70*/  LDL R7, [R1+0x4c4] ;  /* 0x0004c40001077983 */ /* 0x000e240000100800 */
[----:B0-----:R-:W-:-:S04]  /*33b80*/  @!P0 LOP3.LUT R7, R7, R6, RZ, 0x3c, !PT ;  /* 0x0000000607078212 */ /* 0x001fc800078e3cff */
[----:B------:R-:W-:-:S04]  /*33b90*/  @!P0 LOP3.LUT R6, R7, R6, RZ, 0x3c, !PT ;  /* 0x0000000607068212 */ /* 0x000fc800078e3cff */
[----:B------:R-:W-:-:S05]  /*33ba0*/  @!P0 LOP3.LUT R7, R7, R6, RZ, 0x3c, !PT ;  /* 0x0000000607078212 */ /* 0x000fca00078e3cff */
[----:B------:R-:W4:Y:S04]  /*33bb0*/  @!P0 LDG.E.U8 R5, desc[UR20][R6.64] ;  /* 0x0000001406058981 */ /* 0x000f28000c1e1100 */
[----:B---3--:R0:W-:Y:S04]  /*33bc0*/  STL [R1+0xb8], R46 ;  /* 0x0000b82e01007387 */ /* 0x0081e80000100800 */
[----:B0-----:R-:W3:Y:S04]  /*33bd0*/  LDL R46, [R1+0x4e4] ;  /* 0x0004e400012e7983 */ /* 0x001ee80000100800 */
[----:B----4-:R0:W-:Y:S04]  /*33be0*/  STL [R1+0xb4], R5 ;  /* 0x0000b40501007387 */ /* 0x0101e80000100800 */
[----:B0-----:R-:W4:Y:S04]  /*33bf0*/  LDL.LU R5, [R1+0xfb8] ;  /* 0x000fb80001057983 */ /* 0x001f280000300800 */
[----:B------:R-:W2:Y:S01]  /*33c00*/  LDL R7, [R1+0x4c8] ;  /* 0x0004c80001077983 */ /* 0x000ea20000100800 */
[----:B------:R-:W-:-:S03]  /*33c10*/  @!P1 IMAD.MOV.U32 R6, RZ, RZ, R45 ;  /* 0x000000ffff069224 */ /* 0x000fc600078e002d */
[----:B------:R-:W-:Y:S04]  /*33c20*/  STS.U8 [R3+UR8+0x8100], R54 ;  /* 0x0081003603007988 */ /* 0x000fe80008000008 */
[----:B------:R-:W-:Y:S04]  /*33c30*/  STS.U8 [R3+UR8+0xc100], R51 ;  /* 0x00c1003303007988 */ /* 0x000fe80008000008 */
[----:B------:R-:W-:Y:S04]  /*33c40*/  STS.U8 [R3+UR8+0x8500], R50 ;  /* 0x0085003203007988 */ /* 0x000fe80008000008 */
[----:B------:R-:W-:Y:S04]  /*33c50*/  STS.U8 [R3+UR8+0x8900], R8 ;  /* 0x0089000803007988 */ /* 0x000fe80008000008 */
[----:B------:R0:W-:Y:S04]  /*33c60*/  STS.U8 [R3+UR8+0xc900], R92 ;  /* 0x00c9005c03007988 */ /* 0x0001e80008000008 */
[----:B------:R-:W3:Y:S01]  /*33c70*/  LDL R45, [R1+0x4ec] ;  /* 0x0004ec00012d7983 */ /* 0x000ee20000100800 */
[----:B0-----:R-:W-:-:S06]  /*33c80*/  PRMT R3, RZ, 0x7610, R3 ;  /* 0x00007610ff037816 */ /* 0x001fcc0000000003 */
[----:B--2---:R-:W2:Y:S04]  /*33c90*/  @!P1 LDG.E.U8 R3, desc[UR20][R6.64] ;  /* 0x0000001406039981 */ /* 0x004ea8000c1e1100 */
[----:B--2---:R-:W-:Y:S04]  /*33ca0*/  STL [R1+0xb0], R3 ;  /* 0x0000b00301007387 */ /* 0x004fe80000100800 */
[----:B------:R-:W2:Y:S04]  /*33cb0*/  LDL R6, [R1+0x4d0] ;  /* 0x0004d00001067983 */ /* 0x000ea80000100800 */
[----:B------:R-:W2:Y:S01]  /*33cc0*/  LDL R7, [R1+0x4d4] ;  /* 0x0004d40001077983 */ /* 0x000ea20000100800 */
[----:B------:R-:W-:-:S02]  /*33cd0*/  PRMT R44, RZ, 0x7610, R44 ;  /* 0x00007610ff2c7816 */ /* 0x000fc4000000002c */
[----:B--2---:R-:W-:-:S04]  /*33ce0*/  @!P0 LOP3.LUT R7, R7, R6, RZ, 0x3c, !PT ;  /* 0x0000000607078212 */ /* 0x004fc800078e3cff */
[----:B------:R-:W-:-:S04]  /*33cf0*/  @!P0 LOP3.LUT R6, R7, R6, RZ, 0x3c, !PT ;  /* 0x0000000607068212 */ /* 0x000fc800078e3cff */
[----:B------:R-:W-:-:S05]  /*33d00*/  @!P0 LOP3.LUT R7, R7, R6, RZ, 0x3c, !PT ;  /* 0x0000000607078212 */ /* 0x000fca00078e3cff */
[----:B------:R0:W2:Y:S04]  /*33d10*/  @!P0 LDG.E.U8 R44, desc[UR20][R6.64] ;  /* 0x00000014062c8981 */ /* 0x0000a8000c1e1100 */
[----:B------:R-:W3:Y:S01]  /*33d20*/  LDL R7, [R1+0x4d8] ;  /* 0x0004d80001077983 */ /* 0x000ee20000100800 */
[----:B------:R-:W-:Y:S01]  /*33d30*/  PRMT R43, RZ, 0x7610, R43 ;  /* 0x00007610ff2b7816 */ /* 0x000fe2000000002b */
[----:B0-----:R-:W-:Y:S02]  /*33d40*/  @!P1 IMAD.MOV.U32 R6, RZ, RZ, R47 ;  /* 0x000000ffff069224 */ /* 0x001fe400078e002f */
[----:B--2---:R0:W-:Y:S01]  /*33d50*/  STL [R1+0xac], R44 ;  /* 0x0000ac2c01007387 */ /* 0x0041e20000100800 */
[----:B------:R-:W-:-:S03]  /*33d60*/  PRMT R42, RZ, 0x7610, R42 ;  /* 0x00007610ff2a7816 */ /* 0x000fc6000000002a */
[----:B------:R-:W2:Y:S04]  /*33d70*/  LDL R47, [R1+0x4f8] ;  /* 0x0004f800012f7983 */ /* 0x000ea80000100800 */
[----:B---3--:R1:W3:Y:S04]  /*33d80*/  @!P1 LDG.E.U8 R43, desc[UR20][R6.64] ;  /* 0x00000014062b9981 */ /* 0x0082e8000c1e1100 */
[----:B0-----:R-:W2:Y:S04]  /*33d90*/  LDL R44, [R1+0x4f4] ;  /* 0x0004f400012c7983 */ /* 0x001ea80000100800 */
[----:B------:R-:W2:Y:S01]  /*33da0*/  LDL R7, [R1+0x4e0] ;  /* 0x0004e00001077983 */ /* 0x000ea20000100800 */
[----:B-1----:R-:W-:-:S03]  /*33db0*/  @!P0 IMAD.MOV.U32 R6, RZ, RZ, R46 ;  /* 0x000000ffff068224 */ /* 0x002fc600078e002e */
[----:B---3--:R0:W-:Y:S01]  /*33dc0*/  STL [R1+0xa8], R43 ;  /* 0x0000a82b01007387 */ /* 0x0081e20000100800 */
[----:B------:R-:W-:-:S03]  /*33dd0*/  PRMT R24, RZ, 0x7610, R24 ;  /* 0x00007610ff187816 */ /* 0x000fc60000000018 */
[----:B------:R-:W3:Y:S04]  /*33de0*/  LDL R46, [R1+0x500] ;  /* 0x00050000012e7983 */ /* 0x000ee80000100800 */
[----:B--2---:R1:W2:Y:S04]  /*33df0*/  @!P0 LDG.E.U8 R42, desc[UR20][R6.64] ;  /* 0x00000014062a8981 */ /* 0x0042a8000c1e1100 */
[----:B0-----:R-:W3:Y:S04]  /*33e00*/  LDL R43, [R1+0x4fc] ;  /* 0x0004fc00012b7983 */ /* 0x001ee80000100800 */
[----:B------:R-:W3:Y:S01]  /*33e10*/  LDL R7, [R1+0x4e8] ;  /* 0x0004e80001077983 */ /* 0x000ee20000100800 */
[----:B-1----:R-:W-:-:S03]  /*33e20*/  @!P1 IMAD.MOV.U32 R6, RZ, RZ, R45 ;  /* 0x000000ffff069224 */ /* 0x002fc600078e002d */
[----:B--2---:R0:W-:Y:S01]  /*33e30*/  STL [R1+0xa4], R42 ;  /* 0x0000a42a01007387 */ /* 0x0041e20000100800 */
[----:B------:R-:W-:Y:S02]  /*33e40*/  PRMT R20, RZ, 0x7610, R20 ;  /* 0x00007610ff147816 */ /* 0x000fe40000000014 */
[----:B------:R-:W-:Y:S01]  /*33e50*/  PRMT R15, RZ, 0x7610, R15 ;  /* 0x00007610ff0f7816 */ /* 0x000fe2000000000f */
[----:B------:R-:W2:Y:S04]  /*33e60*/  LDL R45, [R1+0x508] ;  /* 0x00050800012d7983 */ /* 0x000ea80000100800 */
[----:B---3--:R1:W3:Y:S04]  /*33e70*/  @!P1 LDG.E.U8 R24, desc[UR20][R6.64] ;  /* 0x0000001406189981 */ /* 0x0082e8000c1e1100 */
[----:B0-----:R-:W2:Y:S04]  /*33e80*/  LDL R42, [R1+0x504] ;  /* 0x00050400012a7983 */ /* 0x001ea80000100800 */
[----:B------:R-:W2:Y:S01]  /*33e90*/  LDL R7, [R1+0x4f0] ;  /* 0x0004f00001077983 */ /* 0x000ea20000100800 */
[----:B-1----:R-:W-:Y:S01]  /*33ea0*/  @!P0 IMAD.MOV.U32 R6, RZ, RZ, R44 ;  /* 0x000000ffff068224 */ /* 0x002fe200078e002c */
[----:B------:R-:W-:-:S04]  /*33eb0*/  PRMT R10, RZ, 0x7610, R10 ;  /* 0x00007610ff0a7816 */ /* 0x000fc8000000000a */
[----:B--2---:R0:W2:Y:S02]  /*33ec0*/  @!P0 LDG.E.U8 R20, desc[UR20][R6.64] ;  /* 0x0000001406148981 */ /* 0x0040a4000c1e1100 */
[----:B0-----:R-:W-:Y:S02]  /*33ed0*/  @!P1 IMAD.MOV.U32 R6, RZ, RZ, R43 ;  /* 0x000000ffff069224 */ /* 0x001fe400078e002b */
[----:B------:R-:W-:-:S05]  /*33ee0*/  @!P1 IMAD.MOV.U32 R7, RZ, RZ, R47 ;  /* 0x000000ffff079224 */ /* 0x000fca00078e002f */
[----:B------:R0:W4:Y:S02]  /*33ef0*/  @!P1 LDG.E.U8 R15, desc[UR20][R6.64] ;  /* 0x00000014060f9981 */ /* 0x000124000c1e1100 */
[----:B0-----:R-:W-:Y:S02]  /*33f00*/  @!P0 IMAD.MOV.U32 R6, RZ, RZ, R42 ;  /* 0x000000ffff068224 */ /* 0x001fe400078e002a */
[----:B------:R-:W-:-:S05]  /*33f10*/  @!P0 IMAD.MOV.U32 R7, RZ, RZ, R46 ;  /* 0x000000ffff078224 */ /* 0x000fca00078e002e */
[----:B------:R-:W4:Y:S04]  /*33f20*/  @!P0 LDG.E.U8 R10, desc[UR20][R6.64] ;  /* 0x00000014060a8981 */ /* 0x000f28000c1e1100 */
[----:B---3--:R0:W-:Y:S04]  /*33f30*/  STL [R1+0xa0], R24 ;  /* 0x0000a01801007387 */ /* 0x0081e80000100800 */
[----:B------:R-:W3:Y:S04]  /*33f40*/  LDL R44, [R1+0x510] ;  /* 0x00051000012c7983 */ /* 0x000ee80000100800 */
[----:B0-----:R-:W3:Y:S04]  /*33f50*/  LDL R24, [R1+0x50c] ;  /* 0x00050c0001187983 */ /* 0x001ee80000100800 */
[----:B--2---:R0:W-:Y:S04]  /*33f60*/  STL [R1+0x9c], R20 ;  /* 0x00009c1401007387 */ /* 0x0041e80000100800 */
[----:B------:R-:W2:Y:S04]  /*33f70*/  LDL R43, [R1+0x518] ;  /* 0x00051800012b7983 */ /* 0x000ea80000100800 */
[----:B0-----:R-:W2:Y:S04]  /*33f80*/  LDL R20, [R1+0x514] ;  /* 0x0005140001147983 */ /* 0x001ea80000100800 */
[----:B----4-:R0:W-:Y:S04]  /*33f90*/  STL [R1+0x98], R15 ;  /* 0x0000980f01007387 */ /* 0x0101e80000100800 */
[----:B------:R-:W4:Y:S04]  /*33fa0*/  LDL R42, [R1+0x520] ;  /* 0x00052000012a7983 */ /* 0x000f280000100800 */
[----:B0-----:R-:W4:Y:S01]  /*33fb0*/  LDL R15, [R1+0x51c] ;  /* 0x00051c00010f7983 */ /* 0x001f220000100800 */
[----:B------:R-:W-:-:S03]  /*33fc0*/  PRMT R22, RZ, 0x7610, R22 ;  /* 0x00007610ff167816 */ /* 0x000fc60000000016 */
[----:B------:R0:W-:Y:S01]  /*33fd0*/  STL [R1+0x94], R10 ;  /* 0x0000940a01007387 */ /* 0x0001e20000100800 */
[----:B------:R-:W-:-:S03]  /*33fe0*/  @!P1 IMAD.MOV.U32 R7, RZ, RZ, R45 ;  /* 0x000000ffff079224 */ /* 0x000fc600078e002d */
[----:B0-----:R-:W4:Y:S01]  /*33ff0*/  LDL R10, [R1+0x524] ;  /* 0x00052400010a7983 */ /* 0x001f220000100800 */
[----:B---3--:R-:W-:Y:S01]  /*34000*/  @!P1 IMAD.MOV.U32 R6, RZ, RZ, R24 ;  /* 0x000000ffff069224 */ /* 0x008fe200078e0018 */
[----:B------:R-:W-:Y:S02]  /*34010*/  PRMT R17, RZ, 0x7610, R17 ;  /* 0x00007610ff117816 */ /* 0x000fe40000000011 */
[----:B------:R-:W3:Y:S04]  /*34020*/  LDL R24, [R1+0x528] ;  /* 0x0005280001187983 */ /* 0x000ee80000100800 */
[----:B------:R0:W3:Y:S01]  /*34030*/  @!P1 LDG.E.U8 R22, desc[UR20][R6.64] ;  /* 0x0000001406169981 */ /* 0x0000e2000c1e1100 */
[----:B------:R-:W-:Y:S01]  /*34040*/  PRMT R9, RZ, 0x7610, R9 ;  /* 0x00007610ff097816 */ /* 0x000fe20000000009 */
[----:B0-----:R-:W-:-:S02]  /*34050*/  @!P0 IMAD.MOV.U32 R7, RZ, RZ, R44 ;  /* 0x000000ffff078224 */ /* 0x001fc400078e002c */
[----:B--2---:R-:W-:-:S05]  /*34060*/  @!P0 IMAD.MOV.U32 R6, RZ, RZ, R20 ;  /* 0x000000ffff068224 */ /* 0x004fca00078e0014 */
[----:B------:R0:W2:Y:S02]  /*34070*/  @!P0 LDG.E.U8 R17, desc[UR20][R6.64] ;  /* 0x0000001406118981 */ /* 0x0000a4000c1e1100 */
[----:B0-----:R-:W-:Y:S02]  /*34080*/  @!P1 IMAD.MOV.U32 R7, RZ, RZ, R43 ;  /* 0x000000ffff079224 */ /* 0x001fe400078e002b */
[----:B----4-:R-:W-:-:S05]  /*34090*/  @!P1 IMAD.MOV.U32 R6, RZ, RZ, R15 ;  /* 0x000000ffff069224 */ /* 0x010fca00078e000f */
[----:B------:R0:W4:Y:S01]  /*340a0*/  @!P1 LDG.E.U8 R9, desc[UR20][R6.64] ;  /* 0x0000001406099981 */ /* 0x000122000c1e1100 */
[----:B------:R-:W-:Y:S01]  /*340b0*/  PRMT R13, RZ, 0x7610, R13 ;  /* 0x00007610ff0d7816 */ /* 0x000fe2000000000d */
        /* <DEDUP_REMOVED lines=15> */
[----:B------:R-:W4:Y:S04]  /*341b0*/  LDL R24, [R1+0x548] ;  /* 0x0005480001187983 */ /* 0x000f280000100800 */
[----:B0-----:R-:W4:Y:S01]  /*341c0*/  LDL R13, [R1+0x540] ;  /* 0x00054000010d7983 */ /* 0x001f220000100800 */
[----:B---3--:R-:W-:-:S03]  /*341d0*/  @!P1 IMAD.MOV.U32 R6, RZ, RZ, R22 ;  /* 0x000000ffff069224 */ /* 0x008fc600078e0016 */
[----:B------:R-:W3:Y:S01]  /*341e0*/  LDL R22, [R1+0x54c] ;  /* 0x00054c0001167983 */ /* 0x000ee20000100800 */
[----:B------:R-:W-:-:S03]  /*341f0*/  PRMT R40, RZ, 0x7610, R40 ;  /* 0x00007610ff287816 */ /* 0x000fc60000000028 */
[----:B------:R0:W3:Y:S02]  /*34200*/  @!P1 LDG.E.U8 R41, desc[UR20][R6.64] ;  /* 0x0000001406299981 */ /* 0x0000e4000c1e1100 */
[----:B0-----:R-:W-:Y:S02]  /*34210*/  @!P0 IMAD.MOV.U32 R7, RZ, RZ, R20 ;  /* 0x000000ffff078224 */ /* 0x001fe400078e0014 */
[----:B------:R-:W3:Y:S01]  /*34220*/  LDL R20, [R1+0x550] ;  /* 0x0005500001147983 */ /* 0x000ee20000100800 */
[----:B--2---:R-:W-:-:S03]  /*34230*/  @!P0 IMAD.MOV.U32 R6, RZ, RZ, R17 ;  /* 0x000000ffff068224 */ /* 0x004fc600078e0011 */
[----:B------:R-:W2:Y:S04]  /*34240*/  LDL R17, [R1+0x554] ;  /* 0x0005540001117983 */ /* 0x000ea80000100800 */
[----:B------:R0:W2:Y:S02]  /*34250*/  @!P0 LDG.E.U8 R40, desc[UR20][R6.64] ;  /* 0x0000001406288981 */ /* 0x0000a4000c1e1100 */
[----:B0-----:R-:W-:Y:S02]  /*34260*/  @!P1 IMAD.MOV.U32 R7, RZ, RZ, R15 ;  /* 0x000000ffff079224 */ /* 0x001fe400078e000f */
[----:B----4-:R-:W-:Y:S01]  /*34270*/  @!P1 IMAD.MOV.U32 R6, RZ, RZ, R9 ;  /* 0x000000ffff069224 */ /* 0x010fe200078e0009 */
[----:B------:R-:W4:Y:S04]  /*34280*/  LDL R15, [R1+0x558] ;  /* 0x00055800010f7983 */ /* 0x000f280000100800 */
[----:B------:R-:W4:Y:S01]  /*34290*/  LDL R9, [R1+0x55c] ;  /* 0x00055c0001097983 */ /* 0x000f220000100800 */
[----:B------:R-:W-:-:S02]  /*342a0*/  PRMT R39, RZ, 0x7610, R39 ;  /* 0x00007610ff277816 */ /* 0x000fc40000000027 */
[----:B------:R-:W-:-:S04]  /*342b0*/  PRMT R38, RZ, 0x7610, R38 ;  /* 0x00007610ff267816 */ /* 0x000fc80000000026 */
[----:B------:R0:W4:Y:S01]  /*342c0*/  @!P1 LDG.E.U8 R39, desc[UR20][R6.64] ;  /* 0x0000001406279981 */ /* 0x000122000c1e1100 */
[----:B------:R-:W-:Y:S01]  /*342d0*/  PRMT R37, RZ, 0x7610, R37 ;  /* 0x00007610ff257816 */ /* 0x000fe20000000025 */
[----:B0-----:R-:W-:Y:S02]  /*342e0*/  @!P0 IMAD.MOV.U32 R6, RZ, RZ, R10 ;  /* 0x000000ffff068224 */ /* 0x001fe400078e000a */
[----:B------:R-:W-:Y:S01]  /*342f0*/  @!P0 IMAD.MOV.U32 R7, RZ, RZ, R13 ;  /* 0x000000ffff078224 */ /* 0x000fe200078e000d */
[----:B------:R-:W4:Y:S04]  /*34300*/  LDL R10, [R1+0x564] ;  /* 0x00056400010a7983 */ /* 0x000f280000100800 */
[----:B------:R-:W4:Y:S04]  /*34310*/  LDL R13, [R1+0x560] ;  /* 0x00056000010d7983 */ /* 0x000f280000100800 */
[----:B------:R3:W4:Y:S01]  /*34320*/  @!P0 LDG.E.U8 R38, desc[UR20][R6.64] ;  /* 0x0000001406268981 */ /* 0x000722000c1e1100 */
[----:B------:R-:W-:Y:S01]  /*34330*/  PRMT R36, RZ, 0x7610, R36 ;  /* 0x00007610ff247816 */ /* 0x000fe20000000024 */
[----:B---3--:R-:W-:-:S02]  /*34340*/  @!P1 IMAD.MOV.U32 R6, RZ, RZ, R22 ;  /* 0x000000ffff069224 */ /* 0x008fc400078e0016 */
[----:B------:R-:W-:Y:S01]  /*34350*/  @!P1 IMAD.MOV.U32 R7, RZ, RZ, R24 ;  /* 0x000000ffff079224 */ /* 0x000fe200078e0018 */
[----:B------:R-:W3:Y:S04]  /*34360*/  LDL R22, [R1+0x56c] ;  /* 0x00056c0001167983 */ /* 0x000ee80000100800 */
[----:B------:R-:W3:Y:S04]  /*34370*/  LDL R24, [R1+0x568] ;  /* 0x0005680001187983 */ /* 0x000ee80000100800 */
[----:B------:R0:W3:Y:S02]  /*34380*/  @!P1 LDG.E.U8 R37, desc[UR20][R6.64] ;  /* 0x0000001406259981 */ /* 0x0000e4000c1e1100 */
[----:B0-----:R-:W-:-:S02]  /*34390*/  @!P0 IMAD.MOV.U32 R7, RZ, RZ, R20 ;  /* 0x000000ffff078224 */ /* 0x001fc400078e0014 */
[----:B------:R-:W3:Y:S01]  /*343a0*/  LDL R20, [R1+0x570] ;  /* 0x0005700001147983 */ /* 0x000ee20000100800 */
[----:B--2---:R-:W-:-:S03]  /*343b0*/  @!P0 IMAD.MOV.U32 R6, RZ, RZ, R17 ;  /* 0x000000ffff068224 */ /* 0x004fc600078e0011 */
[----:B------:R-:W2:Y:S04]  /*343c0*/  LDL R17, [R1+0x574] ;  /* 0x0005740001117983 */ /* 0x000ea80000100800 */
[----:B------:R4:W2:Y:S02]  /*343d0*/  @!P0 LDG.E.U8 R36, desc[UR20][R6.64] ;  /* 0x0000001406248981 */ /* 0x0008a4000c1e1100 */
[----:B----4-:R-:W-:Y:S02]  /*343e0*/  @!P1 IMAD.MOV.U32 R7, RZ, RZ, R15 ;  /* 0x000000ffff079224 */ /* 0x010fe400078e000f */
[----:B------:R-:W4:Y:S01]  /*343f0*/  LDL R15, [R1+0x578] ;  /* 0x00057800010f7983 */ /* 0x000f220000100800 */
[----:B------:R-:W-:-:S03]  /*34400*/  @!P1 IMAD.MOV.U32 R6, RZ, RZ, R9 ;  /* 0x000000ffff069224 */ /* 0x000fc600078e0009 */
[----:B------:R-:W4:Y:S01]  /*34410*/  LDL R9, [R1+0x57c] ;  /* 0x00057c0001097983 */ /* 0x000f220000100800 */
[----:B------:R-:W-:Y:S02]  /*34420*/  PRMT R35, RZ, 0x7610, R35 ;  /* 0x00007610ff237816 */ /* 0x000fe40000000023 */
[----:B------:R-:W-:-:S04]  /*34430*/  PRMT R34, RZ, 0x7610, R34 ;  /* 0x00007610ff227816 */ /* 0x000fc80000000022 */
[----:B------:R0:W4:Y:S01]  /*34440*/  @!P1 LDG.E.U8 R35, desc[UR20][R6.64] ;  /* 0x0000001406239981 */ /* 0x000122000c1e1100 */
[----:B------:R-:W-:Y:S01]  /*34450*/  PRMT R33, RZ, 0x7610, R33 ;  /* 0x00007610ff217816 */ /* 0x000fe20000000021 */
[----:B0-----:R-:W-:Y:S02]  /*34460*/  @!P0 IMAD.MOV.U32 R6, RZ, RZ, R10 ;  /* 0x000000ffff068224 */ /* 0x001fe400078e000a */
[----:B------:R-:W-:-:S05]  /*34470*/  @!P0 IMAD.MOV.U32 R7, RZ, RZ, R13 ;  /* 0x000000ffff078224 */ /* 0x000fca00078e000d */
[----:B------:R3:W4:Y:S01]  /*34480*/  @!P0 LDG.E.U8 R34, desc[UR20][R6.64] ;  /* 0x0000001406228981 */ /* 0x000722000c1e1100 */
[----:B------:R-:W-:Y:S01]  /*34490*/  PRMT R32, RZ, 0x7610, R32 ;  /* 0x00007610ff207816 */ /* 0x000fe20000000020 */
[----:B---3--:R-:W-:Y:S02]  /*344a0*/  @!P1 IMAD.MOV.U32 R6, RZ, RZ, R22 ;  /* 0x000000ffff069224 */ /* 0x008fe400078e0016 */
[----:B------:R-:W-:-:S05]  /*344b0*/  @!P1 IMAD.MOV.U32 R7, RZ, RZ, R24 ;  /* 0x000000ffff079224 */ /* 0x000fca00078e0018 */
[----:B------:R0:W3:Y:S01]  /*344c0*/  @!P1 LDG.E.U8 R33, desc[UR20][R6.64] ;  /* 0x0000001406219981 */ /* 0x0000e2000c1e1100 */
[----:B------:R-:W-:Y:S01]  /*344d0*/  PRMT R5, RZ, 0x7610, R5 ;  /* 0x00007610ff057816 */ /* 0x000fe20000000005 */
[----:B0-----:R-:W-:Y:S02]  /*344e0*/  @!P0 IMAD.MOV.U32 R7, RZ, RZ, R20 ;  /* 0x000000ffff078224 */ /* 0x001fe400078e0014 */
[----:B------:R-:W-:Y:S04]  /*344f0*/  STL [R1+0x80], R41 ;  /* 0x0000802901007387 */ /* 0x000fe80000100800 */
[----:B------:R-:W3:Y:S04]  /*34500*/  LDL R13, [R1+0x580] ;  /* 0x00058000010d7983 */ /* 0x000ee80000100800 */
[----:B------:R-:W3:Y:S01]  /*34510*/  LDL R10, [R1+0x584] ;  /* 0x00058400010a7983 */ /* 0x000ee20000100800 */
[----:B--2---:R-:W-:-:S05]  /*34520*/  @!P0 IMAD.MOV.U32 R6, RZ, RZ, R17 ;  /* 0x000000ffff068224 */ /* 0x004fca00078e0011 */
[----:B------:R4:W2:Y:S02]  /*34530*/  @!P0 LDG.E.U8 R32, desc[UR20][R6.64] ;  /* 0x0000001406208981 */ /* 0x0008a4000c1e1100 */
[----:B----4-:R-:W-:Y:S02]  /*34540*/  @!P1 IMAD.MOV.U32 R7, RZ, RZ, R15 ;  /* 0x000000ffff079224 */ /* 0x010fe400078e000f */
[----:B------:R-:W-:-:S05]  /*34550*/  @!P1 IMAD.MOV.U32 R6, RZ, RZ, R9 ;  /* 0x000000ffff069224 */ /* 0x000fca00078e0009 */
[----:B------:R3:W4:Y:S04]  /*34560*/  @!P1 LDG.E.U8 R5, desc[UR20][R6.64] ;  /* 0x0000001406059981 */ /* 0x000728000c1e1100 */
[----:B------:R-:W-:Y:S04]  /*34570*/  STL [R1+0x7c], R40 ;  /* 0x00007c2801007387 */ /* 0x000fe80000100800 */
[----:B------:R-:W2:Y:S04]  /*34580*/  LDL R24, [R1+0x588] ;  /* 0x0005880001187983 */ /* 0x000ea80000100800 */
[----:B------:R-:W2:Y:S04]  /*34590*/  LDL R22, [R1+0x58c] ;  /* 0x00058c0001167983 */ /* 0x000ea80000100800 */
[----:B------:R-:W-:Y:S04]  /*345a0*/  STL [R1+0x78], R39 ;  /* 0x0000782701007387 */ /* 0x000fe80000100800 */
[----:B------:R-:W2:Y:S04]  /*345b0*/  LDL R20, [R1+0x590] ;  /* 0x0005900001147983 */ /* 0x000ea80000100800 */
[----:B------:R-:W2:Y:S04]  /*345c0*/  LDL R17, [R1+0x594] ;  /* 0x0005940001117983 */ /* 0x000ea80000100800 */
[----:B------:R-:W-:Y:S04]  /*345d0*/  STL [R1+0x74], R38 ;  /* 0x0000742601007387 */ /* 0x000fe80000100800 */
[----:B------:R-:W2:Y:S04]  /*345e0*/  LDL R15, [R1+0x598] ;  /* 0x00059800010f7983 */ /* 0x000ea80000100800 */
[----:B------:R-:W2:Y:S01]  /*345f0*/  LDL R9, [R1+0x59c] ;  /* 0x00059c0001097983 */ /* 0x000ea20000100800 */
[----:B---3--:R-:W-:-:S02]  /*34600*/  @!P0 IMAD.MOV.U32 R7, RZ, RZ, R13 ;  /* 0x000000ffff078224 */ /* 0x008fc400078e000d */
[----:B------:R-:W-:Y:S01]  /*34610*/  @!P0 IMAD.MOV.U32 R6, RZ, RZ, R10 ;  /* 0x000000ffff068224 */ /* 0x000fe200078e000a */
[----:B----4-:R-:W-:Y:S04]  /*34620*/  STL [R1+0xf8c], R5 ;  /* 0x000f8c0501007387 */ /* 0x010fe80000100800 */
[----:B------:R-:W-:Y:S04]  /*34630*/  STL [R1+0x70], R37 ;  /* 0x0000702501007387 */ /* 0x000fe80000100800 */
[----:B------:R-:W3:Y:S04]  /*34640*/  LDL R13, [R1+0x5a0] ;  /* 0x0005a000010d7983 */ /* 0x000ee80000100800 */
[----:B------:R-:W4:Y:S01]  /*34650*/  LDL R10, [R1+0x5a4] ;  /* 0x0005a400010a7983 */ /* 0x000f220000100800 */
[----:B------:R-:W-:-:S03]  /*34660*/  PRMT R31, RZ, 0x7610, R31 ;  /* 0x00007610ff1f7816 */ /* 0x000fc6000000001f */
[----:B------:R-:W-:Y:S04]  /*34670*/  STL [R1+0x6c], R36 ;  /* 0x00006c2401007387 */ /* 0x000fe80000100800 */
[----:B------:R2:W4:Y:S02]  /*34680*/  @!P0 LDG.E.U8 R31, desc[UR20][R6.64] ;  /* 0x00000014061f8981 */ /* 0x000524000c1e1100 */
[----:B--2---:R-:W-:Y:S02]  /*34690*/  @!P1 IMAD.MOV.U32 R6, RZ, RZ, R22 ;  /* 0x000000ffff069224 */ /* 0x004fe400078e0016 */
[----:B------:R-:W-:Y:S01]  /*346a0*/  @!P1 IMAD.MOV.U32 R7, RZ, RZ, R24 ;  /* 0x000000ffff079224 */ /* 0x000fe200078e0018 */
[----:B------:R-:W2:Y:S04]  /*346b0*/  LDL R22, [R1+0x5ac] ;  /* 0x0005ac0001167983 */ /* 0x000ea80000100800 */
[----:B------:R-:W2:Y:S01]  /*346c0*/  LDL R24, [R1+0x5a8] ;  /* 0x0005a80001187983 */ /* 0x000ea20000100800 */
[----:B------:R-:W-:-:S02]  /*346d0*/  PRMT R30, RZ, 0x7610, R30 ;  /* 0x00007610ff1e7816 */ /* 0x000fc4000000001e */
[----:B------:R-:W-:-:S04]  /*346e0*/  PRMT R29, RZ, 0x7610, R29 ;  /* 0x00007610ff1d7816 */ /* 0x000fc8000000001d */
[----:B------:R0:W2:Y:S01]  /*346f0*/  @!P1 LDG.E.U8 R30, desc[UR20][R6.64] ;  /* 0x00000014061e9981 */ /* 0x0000a2000c1e1100 */
[----:B------:R-:W-:Y:S01]  /*34700*/  PRMT R28, RZ, 0x7610, R28 ;  /* 0x00007610ff1c7816 */ /* 0x000fe2000000001c */
[----:B0-----:R-:W-:Y:S02]  /*34710*/  @!P0 IMAD.MOV.U32 R6, RZ, RZ, R17 ;  /* 0x000000ffff068224 */ /* 0x001fe400078e0011 */
[----:B------:R-:W-:-:S05]  /*34720*/  @!P0 IMAD.MOV.U32 R7, RZ, RZ, R20 ;  /* 0x000000ffff078224 */ /* 0x000fca00078e0014 */
[----:B------:R0:W2:Y:S01]  /*34730*/  @!P0 LDG.E.U8 R29, desc[UR20][R6.64] ;  /* 0x00000014061d8981 */ /* 0x0000a2000c1e1100 */
[----:B------:R-:W-:Y:S01]  /*34740*/  PRMT R26, RZ, 0x7610, R26 ;  /* 0x00007610ff1a7816 */ /* 0x000fe2000000001a */
[----:B0-----:R-:W-:Y:S02]  /*34750*/  @!P1 IMAD.MOV.U32 R6, RZ, RZ, R9 ;  /* 0x000000ffff069224 */ /* 0x001fe400078e0009 */
[----:B------:R-:W-:-:S05]  /*34760*/  @!P1 IMAD.MOV.U32 R7, RZ, RZ, R15 ;  /* 0x000000ffff079224 */ /* 0x000fca00078e000f */
[----:B------:R3:W2:Y:S02]  /*34770*/  @!P1 LDG.E.U8 R28, desc[UR20][R6.64] ;  /* 0x00000014061c9981 */ /* 0x0006a4000c1e1100 */
[----:B---3--:R-:W-:Y:S02]  /*34780*/  @!P0 IMAD.MOV.U32 R7, RZ, RZ, R13 ;  /* 0x000000ffff078224 */ /* 0x008fe400078e000d */
[----:B----4-:R-:W-:-:S05]  /*34790*/  @!P0 IMAD.MOV.U32 R6, RZ, RZ, R10 ;  /* 0x000000ffff068224 */ /* 0x010fca00078e000a */
[----:B------:R2:W3:Y:S01]  /*347a0*/  @!P0 LDG.E.U8 R26, desc[UR20][R6.64] ;  /* 0x00000014061a8981 */ /* 0x0004e2000c1e1100 */
[----:B------:R-:W-:-:S03]  /*347b0*/  PRMT R23, RZ, 0x7610, R23 ;  /* 0x00007610ff177816 */ /* 0x000fc60000000017 */
[----:B------:R-:W-:Y:S04]  /*347c0*/  STL [R1+0x68], R35 ;  /* 0x0000682301007387 */ /* 0x000fe80000100800 */
[----:B------:R-:W4:Y:S04]  /*347d0*/  LDL R20, [R1+0x5b0] ;  /* 0x0005b00001147983 */ /* 0x000f280000100800 */
[----:B------:R-:W4:Y:S01]  /*347e0*/  LDL R17, [R1+0x5b4] ;  /* 0x0005b40001117983 */ /* 0x000f220000100800 */
[----:B--2---:R-:W-:Y:S02]  /*347f0*/  @!P1 IMAD.MOV.U32 R6, RZ, RZ, R22 ;  /* 0x000000ffff069224 */ /* 0x004fe400078e0016 */
[----:B------:R-:W-:-:S05]  /*34800*/  @!P1 IMAD.MOV.U32 R7, RZ, RZ, R24 ;  /* 0x000000ffff079224 */ /* 0x000fca00078e0018 */
[----:B------:R4:W2:Y:S04]  /*34810*/  @!P1 LDG.E.U8 R23, desc[UR20][R6.64] ;  /* 0x0000001406179981 */ /* 0x0008a8000c1e1100 */
[----:B------:R-:W-:Y:S04]  /*34820*/  STL [R1+0x64], R34 ;  /* 0x0000642201007387 */ /* 0x000fe80000100800 */
[----:B------:R-:W2:Y:S04]  /*34830*/  LDL R15, [R1+0x5b8] ;  /* 0x0005b800010f7983 */ /* 0x000ea80000100800 */
[----:B------:R-:W2:Y:S04]  /*34840*/  LDL R9, [R1+0x5bc] ;  /* 0x0005bc0001097983 */ /* 0x000ea80000100800 */
[----:B------:R-:W-:Y:S04]  /*34850*/  STL [R1+0x60], R33 ;  /* 0x0000602101007387 */ /* 0x000fe80000100800 */
[----:B------:R-:W2:Y:S04]  /*34860*/  LDL R13, [R1+0x5c0] ;  /* 0x0005c000010d7983 */ /* 0x000ea80000100800 */
[----:B------:R-:W2:Y:S04]  /*34870*/  LDL R10, [R1+0x5c4] ;  /* 0x0005c400010a7983 */ /* 0x000ea80000100800 */
[----:B------:R-:W-:Y:S04]  /*34880*/  STL [R1+0x5c], R32 ;  /* 0x00005c2001007387 */ /* 0x000fe80000100800 */
[----:B---3--:R0:W-:Y:S04]  /*34890*/  STL [R1+0x44], R26 ;  /* 0x0000441a01007387 */ /* 0x0081e80000100800 */
[----:B------:R-:W3:Y:S04]  /*348a0*/  LDL R24, [R1+0x5cc] ;  /* 0x0005cc0001187983 */ /* 0x000ee80000100800 */
[----:B------:R-:W3:Y:S04]  /*348b0*/  LDL R22, [R1+0x5d4] ;  /* 0x0005d40001167983 */ /* 0x000ee80000100800 */
[----:B0-----:R-:W3:Y:S01]  /*348c0*/  LDL R26, [R1+0x5c8] ;  /* 0x0005c800011a7983 */ /* 0x001ee20000100800 */
[----:B----4-:R-:W-:-:S02]  /*348d0*/  @!P0 IMAD.MOV.U32 R6, RZ, RZ, R17 ;  /* 0x000000ffff068224 */ /* 0x010fc400078e0011 */
[----:B------:R-:W-:Y:S01]  /*348e0*/  @!P0 IMAD.MOV.U32 R7, RZ, RZ, R20 ;  /* 0x000000ffff078224 */ /* 0x000fe200078e0014 */
[----:B------:R-:W-:Y:S02]  /*348f0*/  PRMT R19, RZ, 0x7610, R19 ;  /* 0x00007610ff137816 */ /* 0x000fe40000000013 */
[----:B------:R-:W-:-:S04]  /*34900*/  PRMT R14, RZ, 0x7610, R14 ;  /* 0x00007610ff0e7816 */ /* 0x000fc8000000000e */
[----:B------:R0:W4:Y:S04]  /*34910*/  @!P0 LDG.E.U8 R19, desc[UR20][R6.64] ;  /* 0x0000001406138981 */ /* 0x000128000c1e1100 */
[----:B--2---:R1:W-:Y:S04]  /*34920*/  STL [R1+0x40], R23 ;  /* 0x0000401701007387 */ /* 0x0043e80000100800 */
[----:B-1----:R-:W2:Y:S04]  /*34930*/  LDL R23, [R1+0x5d0] ;  /* 0x0005d00001177983 */ /* 0x002ea80000100800 */
[----:B------:R-:W-:Y:S04]  /*34940*/  STL [R1+0x54], R31 ;  /* 0x0000541f01007387 */ /* 0x000fe80000100800 */
[----:B------:R-:W4:Y:S04]  /*34950*/  LDL R20, [R1+0x5d8] ;  /* 0x0005d80001147983 */ /* 0x000f280000100800 */
[----:B------:R-:W4:Y:S01]  /*34960*/  LDL R17, [R1+0x5dc] ;  /* 0x0005dc0001117983 */ /* 0x000f220000100800 */
[----:B0-----:R-:W-:-:S02]  /*34970*/  @!P1 IMAD.MOV.U32 R6, RZ, RZ, R9 ;  /* 0x000000ffff069224 */ /* 0x001fc400078e0009 */
[----:B------:R-:W-:-:S05]  /*34980*/  @!P1 IMAD.MOV.U32 R7, RZ, RZ, R15 ;  /* 0x000000ffff079224 */ /* 0x000fca00078e000f */
[----:B------:R0:W4:Y:S01]  /*34990*/  @!P1 LDG.E.U8 R14, desc[UR20][R6.64] ;  /* 0x00000014060e9981 */ /* 0x000122000c1e1100 */
[----:B------:R-:W-:Y:S02]  /*349a0*/  PRMT R27, RZ, 0x7610, R27 ;  /* 0x00007610ff1b7816 */ /* 0x000fe4000000001b */
[----:B------:R-:W-:Y:S01]  /*349b0*/  PRMT R11, RZ, 0x7610, R11 ;  /* 0x00007610ff0b7816 */ /* 0x000fe2000000000b */
[----:B0-----:R-:W-:Y:S02]  /*349c0*/  @!P0 IMAD.MOV.U32 R6, RZ, RZ, R10 ;  /* 0x000000ffff068224 */ /* 0x001fe400078e000a */
[----:B------:R-:W-:-:S05]  /*349d0*/  @!P0 IMAD.MOV.U32 R7, RZ, RZ, R13 ;  /* 0x000000ffff078224 */ /* 0x000fca00078e000d */
[----:B------:R3:W4:Y:S02]  /*349e0*/  @!P0 LDG.E.U8 R27, desc[UR20][R6.64] ;  /* 0x00000014061b8981 */ /* 0x000724000c1e1100 */
[----:B---3--:R-:W-:Y:S02]  /*349f0*/  @!P1 IMAD.MOV.U32 R6, RZ, RZ, R24 ;  /* 0x000000ffff069224 */ /* 0x008fe400078e0018 */
[----:B------:R-:W-:-:S05]  /*34a00*/  @!P1 IMAD.MOV.U32 R7, RZ, RZ, R26 ;  /* 0x000000ffff079224 */ /* 0x000fca00078e001a */
[----:B------:R0:W3:Y:S01]  /*34a10*/  @!P1 LDG.E.U8 R11, desc[UR20][R6.64] ;  /* 0x00000014060b9981 */ /* 0x0000e2000c1e1100 */
[----:B------:R-:W-:Y:S02]  /*34a20*/  PRMT R0, RZ, 0x7610, R0 ;  /* 0x00007610ff007816 */ /* 0x000fe40000000000 */
[----:B------:R-:W-:Y:S01]  /*34a30*/  PRMT R2, RZ, 0x7610, R2 ;  /* 0x00007610ff027816 */ /* 0x000fe20000000002 */
[----:B0-----:R-:W-:Y:S02]  /*34a40*/  @!P0 IMAD.MOV.U32 R6, RZ, RZ, R22 ;  /* 0x000000ffff068224 */ /* 0x001fe400078e0016 */
[----:B--2---:R-:W-:-:S05]  /*34a50*/  @!P0 IMAD.MOV.U32 R7, RZ, RZ, R23 ;  /* 0x000000ffff078224 */ /* 0x004fca00078e0017 */
[----:B------:R4:W2:Y:S02]  /*34a60*/  @!P0 LDG.E.U8 R0, desc[UR20][R6.64] ;  /* 0x0000001406008981 */ /* 0x0008a4000c1e1100 */
[----:B----4-:R-:W-:Y:S02]  /*34a70*/  @!P1 IMAD.MOV.U32 R6, RZ, RZ, R17 ;  /* 0x000000ffff069224 */ /* 0x010fe400078e0011 */
[----:B------:R-:W-:Y:S01]  /*34a80*/  @!P1 IMAD.MOV.U32 R7, RZ, RZ, R20 ;  /* 0x000000ffff079224 */ /* 0x000fe200078e0014 */
[----:B------:R-:W-:Y:S04]  /*34a90*/  STL [R1+0x50], R30 ;  /* 0x0000501e01007387 */ /* 0x000fe80000100800 */
[----:B------:R-:W4:Y:S04]  /*34aa0*/  @!P1 LDG.E.U8 R2, desc[UR20][R6.64] ;  /* 0x0000001406029981 */ /* 0x000f28000c1e1100 */
[----:B------:R0:W-:Y:S04]  /*34ab0*/  STL [R1+0x3c], R19 ;  /* 0x00003c1301007387 */ /* 0x0001e80000100800 */
[----:B------:R-:W4:Y:S04]  /*34ac0*/  LDL R9, [R1+0x5e4] ;  /* 0x0005e40001097983 */ /* 0x000f280000100800 */
[----:B0-----:R-:W4:Y:S04]  /*34ad0*/  LDL R19, [R1+0x5e0] ;  /* 0x0005e00001137983 */ /* 0x001f280000100800 */
[----:B------:R-:W-:Y:S04]  /*34ae0*/  STL [R1+0x4c], R29 ;  /* 0x00004c1d01007387 */ /* 0x000fe80000100800 */
[----:B------:R-:W4:Y:S04]  /*34af0*/  LDL R15, [R1+0x5e8] ;  /* 0x0005e800010f7983 */ /* 0x000f280000100800 */
[----:B------:R0:W-:Y:S04]  /*34b00*/  STL [R1+0x38], R14 ;  /* 0x0000380e01007387 */ /* 0x0001e80000100800 */
[----:B------:R-:W4:Y:S04]  /*34b10*/  LDL R13, [R1+0x5f0] ;  /* 0x0005f000010d7983 */ /* 0x000f280000100800 */
[----:B0-----:R-:W4:Y:S04]  /*34b20*/  LDL R14, [R1+0x5ec] ;  /* 0x0005ec00010e7983 */ /* 0x001f280000100800 */
[----:B------:R-:W-:Y:S04]  /*34b30*/  STL [R1+0x48], R28 ;  /* 0x0000481c01007387 */ /* 0x000fe80000100800 */
[----:B------:R-:W4:Y:S04]  /*34b40*/  LDL R10, [R1+0x5f4] ;  /* 0x0005f400010a7983 */ /* 0x000f280000100800 */
[----:B---3--:R0:W-:Y:S04]  /*34b50*/  STL [R1+0x30], R11 ;  /* 0x0000300b01007387 */ /* 0x0081e80000100800 */
[----:B------:R-:W3:Y:S04]  /*34b60*/  LDL R24, [R1+0x5f8] ;  /* 0x0005f80001187983 */ /* 0x000ee80000100800 */
[----:B0-----:R-:W3:Y:S01]  /*34b70*/  LDL R11, [R1+0x5fc] ;  /* 0x0005fc00010b7983 */ /* 0x001ee20000100800 */
[----:B------:R-:W-:-:S03]  /*34b80*/  PRMT R18, RZ, 0x7610, R18 ;  /* 0x00007610ff127816 */ /* 0x000fc60000000012 */
[----:B--2---:R-:W-:Y:S04]  /*34b90*/  STL [R1+0xf90], R0 ;  /* 0x000f900001007387 */ /* 0x004fe80000100800 */
[----:B------:R-:W2:Y:S04]  /*34ba0*/  LDL R23, [R1+0x600] ;  /* 0x0006000001177983 */ /* 0x000ea80000100800 */
[----:B------:R-:W2:Y:S04]  /*34bb0*/  LDL R22, [R1+0x604] ;  /* 0x0006040001167983 */ /* 0x000ea80000100800 */
[----:B------:R-:W2:Y:S04]  /*34bc0*/  LDL R17, [R1+0x60c] ;  /* 0x00060c0001117983 */ /* 0x000ea80000100800 */
[----:B----4-:R-:W-:Y:S04]  /*34bd0*/  STL [R1+0xf94], R2 ;  /* 0x000f940201007387 */ /* 0x010fe80000100800 */
[----:B------:R-:W4:Y:S01]  /*34be0*/  LDL R20, [R1+0x608] ;  /* 0x0006080001147983 */ /* 0x000f220000100800 */
[----:B------:R-:W-:-:S03]  /*34bf0*/  @!P0 IMAD.MOV.U32 R6, RZ, RZ, R9 ;  /* 0x000000ffff068224 */ /* 0x000fc600078e0009 */
[----:B------:R-:W4:Y:S01]  /*34c00*/  LDL R9, [R1+0x614] ;  /* 0x0006140001097983 */ /* 0x000f220000100800 */
[----:B------:R-:W-:-:S03]  /*34c10*/  @!P0 IMAD.MOV.U32 R7, RZ, RZ, R19 ;  /* 0x000000ffff078224 */ /* 0x000fc600078e0013 */
[----:B------:R-:W4:Y:S01]  /*34c20*/  LDL R19, [R1+0x610] ;  /* 0x0006100001137983 */ /* 0x000f220000100800 */
[----:B------:R-:W-:-:S03]  /*34c30*/  PRMT R4, RZ, 0x7610, R4 ;  /* 0x00007610ff047816 */ /* 0x000fc60000000004 */
[----:B------:R0:W4:Y:S02]  /*34c40*/  @!P0 LDG.E.U8 R18, desc[UR20][R6.64] ;  /* 0x0000001406128981 */ /* 0x000124000c1e1100 */
[----:B0-----:R-:W-:Y:S02]  /*34c50*/  @!P1 IMAD.MOV.U32 R7, RZ, RZ, R15 ;  /* 0x000000ffff079224 */ /* 0x001fe400078e000f */
[----:B------:R-:W-:Y:S01]  /*34c60*/  @!P1 IMAD.MOV.U32 R6, RZ, RZ, R14 ;  /* 0x000000ffff069224 */ /* 0x000fe200078e000e */
[----:B------:R-:W-:Y:S01]  /*34c70*/  PRMT R25, RZ, 0x7610, R25 ;  /* 0x00007610ff197816 */ /* 0x000fe20000000019 */
[----:B------:R-:W4:Y:S04]  /*34c80*/  LDL R14, [R1+0x61c] ;  /* 0x00061c00010e7983 */ /* 0x000f280000100800 */
[----:B------:R0:W4:Y:S01]  /*34c90*/  @!P1 LDG.E.U8 R4, desc[UR20][R6.64] ;  /* 0x0000001406049981 */ /* 0x000122000c1e1100 */
[----:B------:R-:W-:Y:S01]  /*34ca0*/  PRMT R12, RZ, 0x7610, R12 ;  /* 0x00007610ff0c7816 */ /* 0x000fe2000000000c */
[----:B0-----:R-:W-:-:S02]  /*34cb0*/  @!P0 IMAD.MOV.U32 R6, RZ, RZ, R10 ;  /* 0x000000ffff068224 */ /* 0x001fc400078e000a */
[----:B------:R-:W-:-:S05]  /*34cc0*/  @!P0 IMAD.MOV.U32 R7, RZ, RZ, R13 ;  /* 0x000000ffff078224 */ /* 0x000fca00078e000d */
[----:B------:R3:W4:Y:S02]  /*34cd0*/  @!P0 LDG.E.U8 R25, desc[UR20][R6.64] ;  /* 0x0000001406198981 */ /* 0x000724000c1e1100 */
[----:B---3--:R-:W-:Y:S02]  /*34ce0*/  @!P1 IMAD.MOV.U32 R7, RZ, RZ, R24 ;  /* 0x000000ffff079224 */ /* 0x008fe400078e0018 */
[----:B------:R-:W-:-:S05]  /*34cf0*/  @!P1 IMAD.MOV.U32 R6, RZ, RZ, R11 ;  /* 0x000000ffff069224 */ /* 0x000fca00078e000b */
[----:B------:R2:W3:Y:S01]  /*34d00*/  @!P1 LDG.E.U8 R12, desc[UR20][R6.64] ;  /* 0x00000014060c9981 */ /* 0x0004e2000c1e1100 */
[----:B------:R-:W-:Y:S02]  /*34d10*/  PRMT R21, RZ, 0x7610, R21 ;  /* 0x00007610ff157816 */ /* 0x000fe40000000015 */
[----:B------:R-:W-:Y:S01]  /*34d20*/  PRMT R16, RZ, 0x7610, R16 ;  /* 0x00007610ff107816 */ /* 0x000fe20000000010 */
[----:B--2---:R-:W-:Y:S02]  /*34d30*/  @!P0 IMAD.MOV.U32 R7, RZ, RZ, R23 ;  /* 0x000000ffff078224 */ /* 0x004fe400078e0017 */
[----:B------:R-:W-:-:S05]  /*34d40*/  @!P0 IMAD.MOV.U32 R6, RZ, RZ, R22 ;  /* 0x000000ffff068224 */ /* 0x000fca00078e0016 */
[----:B------:R0:W2:Y:S01]  /*34d50*/  @!P0 LDG.E.U8 R21, desc[UR20][R6.64] ;  /* 0x0000001406158981 */ /* 0x0000a2000c1e1100 */
[----:B------:R-:W-:Y:S01]  /*34d60*/  PRMT R8, RZ, 0x7610, R8 ;  /* 0x00007610ff087816 */ /* 0x000fe20000000008 */
[----:B0-----:R-:W-:Y:S02]  /*34d70*/  @!P1 IMAD.MOV.U32 R6, RZ, RZ, R17 ;  /* 0x000000ffff069224 */ /* 0x001fe400078e0011 */
[----:B----4-:R-:W-:-:S05]  /*34d80*/  @!P1 IMAD.MOV.U32 R7, RZ, RZ, R20 ;  /* 0x000000ffff079224 */ /* 0x010fca00078e0014 */
[----:B------:R0:W4:Y:S02]  /*34d90*/  @!P1 LDG.E.U8 R16, desc[UR20][R6.64] ;  /* 0x0000001406109981 */ /* 0x000124000c1e1100 */
[----:B0-----:R-:W-:Y:S02]  /*34da0*/  @!P0 IMAD.MOV.U32 R6, RZ, RZ, R9 ;  /* 0x000000ffff068224 */ /* 0x001fe400078e0009 */
[----:B------:R-:W-:-:S05]  /*34db0*/  @!P0 IMAD.MOV.U32 R7, RZ, RZ, R19 ;  /* 0x000000ffff078224 */ /* 0x000fca00078e0013 */
[----:B------:R0:W2:Y:S04]  /*34dc0*/  @!P0 LDG.E.U8 R8, desc[UR20][R6.64] ;  /* 0x0000001406088981 */ /* 0x0000a8000c1e1100 */
[----:B------:R-:W-:Y:S04]  /*34dd0*/  STL [R1+0xf9c], R4 ;  /* 0x000f9c0401007387 */ /* 0x000fe80000100800 */
[----:B------:R-:W2:Y:S04]  /*34de0*/  LDL R15, [R1+0x618] ;  /* 0x00061800010f7983 */ /* 0x000ea80000100800 */
[----:B------:R-:W-:Y:S04]  /*34df0*/  STL [R1+0x34], R27 ;  /* 0x0000341b01007387 */ /* 0x000fe80000100800 */
[----:B------:R1:W-:Y:S04]  /*34e00*/  STL [R1+0x24], R18 ;  /* 0x0000241201007387 */ /* 0x0003e80000100800 */
[----:B------:R-:W2:Y:S04]  /*34e10*/  LDL R13, [R1+0x624] ;  /* 0x00062400010d7983 */ /* 0x000ea80000100800 */
[----:B------:R-:W2:Y:S04]  /*34e20*/  LDL R10, [R1+0x62c] ;  /* 0x00062c00010a7983 */ /* 0x000ea80000100800 */
[----:B-1----:R-:W2:Y:S04]  /*34e30*/  LDL R18, [R1+0x620] ;  /* 0x0006200001127983 */ /* 0x002ea80000100800 */
[----:B------:R-:W2:Y:S04]  /*34e40*/  LDL R11, [R1+0x628] ;  /* 0x00062800010b7983 */ /* 0x000ea80000100800 */
[----:B---3--:R1:W-:Y:S04]  /*34e50*/  STL [R1+0x18], R12 ;  /* 0x0000180c01007387 */ /* 0x0083e80000100800 */
[----:B------:R-:W3:Y:S04]  /*34e60*/  LDL R4, [R1+0x634] ;  /* 0x0006340001047983 */ /* 0x000ee80000100800 */
[----:B------:R-:W3:Y:S04]  /*34e70*/  LDL R17, [R1+0x638] ;  /* 0x0006380001117983 */ /* 0x000ee80000100800 */
[----:B-1----:R-:W3:Y:S01]  /*34e80*/  LDL R12, [R1+0x630] ;  /* 0x00063000010c7983 */ /* 0x002ee20000100800 */
[----:B------:R-:W-:Y:S01]  /*34e90*/  PRMT R2, RZ, 0x7610, R2 ;  /* 0x00007610ff027816 */ /* 0x000fe20000000002 */
[----:B0-----:R-:W-:Y:S01]  /*34ea0*/  @!P1 IMAD.MOV.U32 R6, RZ, RZ, R14 ;  /* 0x000000ffff069224 */ /* 0x001fe200078e000e */
[----:B------:R-:W-:-:S02]  /*34eb0*/  PRMT R0, RZ, 0x7610, R0 ;  /* 0x00007610ff007816 */ /* 0x000fc40000000000 */
[----:B------:R-:W-:Y:S01]  /*34ec0*/  PRMT R5, RZ, 0x7610, R5 ;  /* 0x00007610ff057816 */ /* 0x000fe20000000005 */
[----:B----4-:R0:W-:Y:S04]  /*34ed0*/  STL [R1+0x10], R16 ;  /* 0x0000101001007387 */ /* 0x0101e80000100800 */
[----:B------:R-:W4:Y:S04]  /*34ee0*/  LDL R9, [R1+0x640] ;  /* 0x0006400001097983 */ /* 0x000f280000100800 */
[----:B0-----:R-:W4:Y:S04]  /*34ef0*/  LDL R16, [R1+0x63c] ;  /* 0x00063c0001107983 */ /* 0x001f280000100800 */
[----:B--2---:R0:W-:Y:S04]  /*34f00*/  STL [R1+0xc], R8 ;  /* 0x00000c0801007387 */ /* 0x0041e80000100800 */
[----:B------:R-:W2:Y:S04]  /*34f10*/  LDL R14, [R1+0x64c] ;  /* 0x00064c00010e7983 */ /* 0x000ea80000100800 */
[----:B0-----:R-:W2:Y:S01]  /*34f20*/  LDL R8, [R1+0x644] ;  /* 0x0006440001087983 */ /* 0x001ea20000100800 */
[----:B------:R-:W-:-:S03]  /*34f30*/  @!P1 IMAD.MOV.U32 R7, RZ, RZ, R15 ;  /* 0x000000ffff079224 */ /* 0x000fc600078e000f */
[----:B------:R-:W2:Y:S04]  /*34f40*/  LDL R15, [R1+0x648] ;  /* 0x00064800010f7983 */ /* 0x000ea80000100800 */
[----:B------:R0:W2:Y:S02]  /*34f50*/  @!P1 LDG.E.U8 R2, desc[UR20][R6.64] ;  /* 0x0000001406029981 */ /* 0x0000a4000c1e1100 */
[----:B0-----:R-:W-:Y:S02]  /*34f60*/  @!P0 IMAD.MOV.U32 R6, RZ, RZ, R13 ;  /* 0x000000ffff068224 */ /* 0x001fe400078e000d */
[----:B------:R-:W-:-:S05]  /*34f70*/  @!P0 IMAD.MOV.U32 R7, RZ, RZ, R18 ;  /* 0x000000ffff078224 */ /* 0x000fca00078e0012 */
[----:B------:R0:W2:Y:S02]  /*34f80*/  @!P0 LDG.E.U8 R0, desc[UR20][R6.64] ;  /* 0x0000001406008981 */ /* 0x0000a4000c1e1100 */
[----:B0-----:R-:W-:Y:S02]  /*34f90*/  @!P1 IMAD.MOV.U32 R6, RZ, RZ, R10 ;  /* 0x000000ffff069224 */ /* 0x001fe400078e000a */
[----:B------:R-:W-:-:S05]  /*34fa0*/  @!P1 IMAD.MOV.U32 R7, RZ, RZ, R11 ;  /* 0x000000ffff079224 */ /* 0x000fca00078e000b */
[----:B------:R3:W2:Y:S01]  /*34fb0*/  @!P1 LDG.E.U8 R5, desc[UR20][R6.64] ;  /* 0x0000001406059981 */ /* 0x0006a2000c1e1100 */
[----:B------:R-:W-:Y:S01]  /*34fc0*/  PRMT R92, RZ, 0x7610, R92 ;  /* 0x00007610ff5c7816 */ /* 0x000fe2000000005c */
[----:B---3--:R-:W-:Y:S02]  /*34fd0*/  @!P0 IMAD.MOV.U32 R6, RZ, RZ, R4 ;  /* 0x000000ffff068224 */ /* 0x008fe400078e0004 */
[----:B------:R-:W-:-:S05]  /*34fe0*/  @!P0 IMAD.MOV.U32 R7, RZ, RZ, R12 ;  /* 0x000000ffff078224 */ /* 0x000fca00078e000c */
[----:B------:R0:W3:Y:S01]  /*34ff0*/  @!P0 LDG.E.U8 R92, desc[UR20][R6.64] ;  /* 0x00000014065c8981 */ /* 0x0000e2000c1e1100 */
[----:B------:R-:W-:Y:S02]  /*35000*/  PRMT R90, RZ, 0x7610, R90 ;  /* 0x00007610ff5a7816 */ /* 0x000fe4000000005a */
[----:B------:R-:W-:Y:S01]  /*35010*/  PRMT R88, RZ, 0x7610, R88 ;  /* 0x00007610ff587816 */ /* 0x000fe20000000058 */
[----:B0-----:R-:W-:Y:S01]  /*35020*/  @!P1 IMAD.MOV.U32 R7, RZ, RZ, R17 ;  /* 0x000000ffff079224 */ /* 0x001fe200078e0011 */
[----:B------:R-:W-:Y:S01]  /*35030*/  PRMT R86, RZ, 0x7610, R86 ;  /* 0x00007610ff567816 */ /* 0x000fe20000000056 */
[----:B----4-:R-:W-:-:S05]  /*35040*/  @!P1 IMAD.MOV.U32 R6, RZ, RZ, R16 ;  /* 0x000000ffff069224 */ /* 0x010fca00078e0010 */
[----:B------:R0:W4:Y:S02]  /*35050*/  @!P1 LDG.E.U8 R90, desc[UR20][R6.64] ;  /* 0x00000014065a9981 */ /* 0x000124000c1e1100 */
[----:B0-----:R-:W-:Y:S02]  /*35060*/  @!P0 IMAD.MOV.U32 R7, RZ, RZ, R9 ;  /* 0x000000ffff078224 */ /* 0x001fe400078e0009 */
[----:B--2---:R-:W-:-:S05]  /*35070*/  @!P0 IMAD.MOV.U32 R6, RZ, RZ, R8 ;  /* 0x000000ffff068224 */ /* 0x004fca00078e0008 */
[----:B------:R0:W2:Y:S04]  /*35080*/  @!P0 LDG.E.U8 R88, desc[UR20][R6.64] ;  /* 0x0000001406588981 */ /* 0x0000a8000c1e1100 */
[----:B------:R-:W-:Y:S01]  /*35090*/  STL [R1+0xf98], R2 ;  /* 0x000f980201007387 */ /* 0x000fe20000100800 */
[----:B0-----:R-:W-:Y:S02]  /*350a0*/  @!P1 IMAD.MOV.U32 R6, RZ, RZ, R14 ;  /* 0x000000ffff069224 */ /* 0x001fe400078e000e */
[----:B------:R-:W-:Y:S01]  /*350b0*/  @!P1 IMAD.MOV.U32 R7, RZ, RZ, R15 ;  /* 0x000000ffff079224 */ /* 0x000fe200078e000f */
[----:B------:R-:W-:Y:S04]  /*350c0*/  STL [R1+0x1c], R25 ;  /* 0x00001c1901007387 */ /* 0x000fe80000100800 */
[----:B------:R-:W2:Y:S04]  /*350d0*/  @!P1 LDG.E.U8 R86, desc[UR20][R6.64] ;  /* 0x0000001406569981 */ /* 0x000ea8000c1e1100 */
[----:B------:R-:W-:Y:S04]  /*350e0*/  STL [R1+0xfa0], R0 ;  /* 0x000fa00001007387 */ /* 0x000fe80000100800 */
[----:B------:R-:W2:Y:S04]  /*350f0*/  LDL R11, [R1+0x650] ;  /* 0x00065000010b7983 */ /* 0x000ea80000100800 */
[----:B------:R-:W2:Y:S04]  /*35100*/  LDL R10, [R1+0x654] ;  /* 0x00065400010a7983 */ /* 0x000ea80000100800 */
[----:B------:R0:W-:Y:S04]  /*35110*/  STL [R1+0xfa4], R5 ;  /* 0x000fa40501007387 */ /* 0x0001e80000100800 */
[----:B------:R-:W2:Y:S04]  /*35120*/  LDL R13, [R1+0x658] ;  /* 0x00065800010d7983 */ /* 0x000ea80000100800 */
[----:B------:R1:W-:Y:S04]  /*35130*/  STL [R1+0x14], R21 ;  /* 0x0000141501007387 */ /* 0x0003e80000100800 */
[----:B------:R-:W2:Y:S04]  /*35140*/  LDL R12, [R1+0x65c] ;  /* 0x00065c00010c7983 */ /* 0x000ea80000100800 */
[----:B0-----:R-:W2:Y:S04]  /*35150*/  LDL R5, [R1+0x660] ;  /* 0x0006600001057983 */ /* 0x001ea80000100800 */
[----:B------:R-:W2:Y:S04]  /*35160*/  LDL R4, [R1+0x664] ;  /* 0x0006640001047983 */ /* 0x000ea80000100800 */
[----:B---3--:R-:W-:Y:S04]  /*35170*/  STL [R1+0xfa8], R92 ;  /* 0x000fa85c01007387 */ /* 0x008fe80000100800 */
[----:B------:R-:W3:Y:S04]  /*35180*/  LDL R2, [R1+0x668] ;  /* 0x0006680001027983 */ /* 0x000ee80000100800 */
[----:B------:R-:W3:Y:S01]  /*35190*/  LDL R0, [R1+0x66c] ;  /* 0x00066c0001007983 */ /* 0x000ee20000100800 */
[----:B------:R-:W-:-:S02]  /*351a0*/  PRMT R84, RZ, 0x7610, R84 ;  /* 0x00007610ff547816 */ /* 0x000fc40000000054 */
[----:B------:R-:W-:Y:S01]  /*351b0*/  PRMT R82, RZ, 0x7610, R82 ;  /* 0x00007610ff527816 */ /* 0x000fe20000000052 */
[----:B----4-:R-:W-:Y:S04]  /*351c0*/  STL [R1+0xfac], R90 ;  /* 0x000fac5a01007387 */ /* 0x010fe80000100800 */
[----:B------:R-:W4:Y:S04]  /*351d0*/  LDL R9, [R1+0x670] ;  /* 0x0006700001097983 */ /* 0x000f280000100800 */
[----:B------:R-:W4:Y:S04]  /*351e0*/  LDL R8, [R1+0x674] ;  /* 0x0006740001087983 */ /* 0x000f280000100800 */
[----:B--2---:R0:W-:Y:S04]  /*351f0*/  STL [R1+0xfb0], R88 ;  /* 0x000fb05801007387 */ /* 0x0041e80000100800 */
[----:B------:R-:W2:Y:S04]  /*35200*/  LDL R17, [R1+0x678] ;  /* 0x0006780001117983 */ /* 0x000ea80000100800 */
[----:B------:R-:W2:Y:S04]  /*35210*/  LDL R16, [R1+0x67c] ;  /* 0x00067c0001107983 */ /* 0x000ea80000100800 */
[----:B------:R-:W2:Y:S04]  /*35220*/  LDL R15, [R1+0x680] ;  /* 0x00068000010f7983 */ /* 0x000ea80000100800 */
[----:B------:R-:W2:Y:S04]  /*35230*/  LDL R14, [R1+0x684] ;  /* 0x00068400010e7983 */ /* 0x000ea80000100800 */
[----:B------:R0:W-:Y:S01]  /*35240*/  STL [R1+0xfb4], R86 ;  /* 0x000fb45601007387 */ /* 0x0001e20000100800 */
[----:B------:R-:W-:-:S02]  /*35250*/  PRMT R80, RZ, 0x7610, R80 ;  /* 0x00007610ff507816 */ /* 0x000fc40000000050 */
[----:B------:R-:W-:Y:S01]  /*35260*/  PRMT R78, RZ, 0x7610, R78 ;  /* 0x00007610ff4e7816 */ /* 0x000fe2000000004e */
[----:B------:R-:W2:Y:S01]  /*35270*/  LDL R19, [R1+0x6e8] ;  /* 0x0006e80001137983 */ /* 0x000ea20000100800 */
[----:B------:R-:W-:Y:S02]  /*35280*/  PRMT R76, RZ, 0x7610, R76 ;  /* 0x00007610ff4c7816 */ /* 0x000fe4000000004c */
[----:B------:R-:W-:Y:S01]  /*35290*/  PRMT R74, RZ, 0x7610, R74 ;  /* 0x00007610ff4a7816 */ /* 0x000fe2000000004a */
[----:B------:R-:W2:Y:S01]  /*352a0*/  LDL R18, [R1+0x6ec] ;  /* 0x0006ec0001127983 */ /* 0x000ea20000100800 */
[----:B------:R-:W-:-:S03]  /*352b0*/  @!P0 IMAD.MOV.U32 R7, RZ, RZ, R11 ;  /* 0x000000ffff078224 */ /* 0x000fc600078e000b */
[----:B------:R-:W2:Y:S01]  /*352c0*/  LDL R11, [R1+0x688] ;  /* 0x00068800010b7983 */ /* 0x000ea20000100800 */
[----:B------:R-:W-:-:S03]  /*352d0*/  @!P0 IMAD.MOV.U32 R6, RZ, RZ, R10 ;  /* 0x000000ffff068224 */ /* 0x000fc600078e000a */
[----:B------:R-:W2:Y:S04]  /*352e0*/  LDL R10, [R1+0x68c] ;  /* 0x00068c00010a7983 */ /* 0x000ea80000100800 */
[----:B------:R0:W2:Y:S01]  /*352f0*/  @!P0 LDG.E.U8 R84, desc[UR20][R6.64] ;  /* 0x0000001406548981 */ /* 0x0000a2000c1e1100 */
[----:B------:R-:W-:Y:S02]  /*35300*/  PRMT R72, RZ, 0x7610, R72 ;  /* 0x00007610ff487816 */ /* 0x000fe40000000048 */
[----:B------:R-:W-:Y:S01]  /*35310*/  PRMT R70, RZ, 0x7610, R70 ;  /* 0x00007610ff467816 */ /* 0x000fe20000000046 */
[----:B------:R-:W2:Y:S01]  /*35320*/  LDL R23, [R1+0x720] ;  /* 0x0007200001177983 */ /* 0x000ea20000100800 */
[----:B------:R-:W-:Y:S02]  /*35330*/  PRMT R68, RZ, 0x7610, R68 ;  /* 0x00007610ff447816 */ /* 0x000fe40000000044 */
[----:B------:R-:W-:Y:S01]  /*35340*/  PRMT R66, RZ, 0x7610, R66 ;  /* 0x00007610ff427816 */ /* 0x000fe20000000042 */
[----:B------:R-:W2:Y:S01]  /*35350*/  LDL R22, [R1+0x724] ;  /* 0x0007240001167983 */ /* 0x000ea20000100800 */
[----:B0-----:R-:W-:-:S03]  /*35360*/  @!P1 IMAD.MOV.U32 R7, RZ, RZ, R13 ;  /* 0x000000ffff079224 */ /* 0x001fc600078e000d */
[----:B------:R-:W2:Y:S01]  /*35370*/  LDL R13, [R1+0x690] ;  /* 0x00069000010d7983 */ /* 0x000ea20000100800 */
[----:B------:R-:W-:Y:S01]  /*35380*/  @!P1 IMAD.MOV.U32 R6, RZ, RZ, R12 ;  /* 0x000000ffff069224 */ /* 0x000fe200078e000c */
[----:B------:R-:W-:Y:S02]  /*35390*/  PRMT R64, RZ, 0x7610, R64 ;  /* 0x00007610ff407816 */ /* 0x000fe40000000040 */
[----:B------:R-:W2:Y:S04]  /*353a0*/  LDL R12, [R1+0x694] ;  /* 0x00069400010c7983 */ /* 0x000ea80000100800 */
[----:B------:R0:W2:Y:S01]  /*353b0*/  @!P1 LDG.E.U8 R82, desc[UR20][R6.64] ;  /* 0x0000001406529981 */ /* 0x0000a2000c1e1100 */
[----:B------:R-:W-:Y:S02]  /*353c0*/  PRMT R62, RZ, 0x7610, R62 ;  /* 0x00007610ff3e7816 */ /* 0x000fe4000000003e */
[----:B------:R-:W-:Y:S01]  /*353d0*/  PRMT R60, RZ, 0x7610, R60 ;  /* 0x00007610ff3c7816 */ /* 0x000fe2000000003c */
[----:B-1----:R-:W2:Y:S01]  /*353e0*/  LDL R21, [R1+0x730] ;  /* 0x0007300001157983 */ /* 0x002ea20000100800 */
[----:B------:R-:W-:-:S02]  /*353f0*/  PRMT R58, RZ, 0x7610, R58 ;  /* 0x00007610ff3a7816 */ /* 0x000fc4000000003a */
[----:B------:R-:W-:Y:S01]  /*35400*/  PRMT R56, RZ, 0x7610, R56 ;  /* 0x00007610ff387816 */ /* 0x000fe20000000038 */
[----:B------:R-:W2:Y:S01]  /*35410*/  LDL R20, [R1+0x734] ;  /* 0x0007340001147983 */ /* 0x000ea20000100800 */
[----:B0-----:R-:W-:Y:S02]  /*35420*/  @!P0 IMAD.MOV.U32 R6, RZ, RZ, R4 ;  /* 0x000000ffff068224 */ /* 0x001fe400078e0004 */
[----:B------:R-:W-:Y:S01]  /*35430*/  @!P0 IMAD.MOV.U32 R7, RZ, RZ, R5 ;  /* 0x000000ffff078224 */ /* 0x000fe200078e0005 */
[----:B------:R-:W2:Y:S04]  /*35440*/  LDL R4, [R1+0x69c] ;  /* 0x00069c0001047983 */ /* 0x000ea80000100800 */
[----:B------:R-:W2:Y:S04]  /*35450*/  LDL R5, [R1+0x698] ;  /* 0x0006980001057983 */ /* 0x000ea80000100800 */
[----:B------:R3:W2:Y:S01]  /*35460*/  @!P0 LDG.E.U8 R80, desc[UR20][R6.64] ;  /* 0x0000001406508981 */ /* 0x0006a2000c1e1100 */
[----:B------:R-:W-:-:S02]  /*35470*/  PRMT R54, RZ, 0x7610, R54 ;  /* 0x00007610ff367816 */ /* 0x000fc40000000036 */
[----:B------:R-:W-:Y:S01]  /*35480*/  PRMT R52, RZ, 0x7610, R52 ;  /* 0x00007610ff347816 */ /* 0x000fe20000000034 */
[----:B------:R-:W2:Y:S01]  /*35490*/  LDL R29, [R1+0x750] ;  /* 0x00075000011d7983 */ /* 0x000ea20000100800 */
[----:B------:R-:W-:Y:S02]  /*354a0*/  PRMT R50, RZ, 0x7610, R50 ;  /* 0x00007610ff327816 */ /* 0x000fe40000000032 */
[----:B------:R-:W-:Y:S01]  /*354b0*/  PRMT R48, RZ, 0x7610, R48 ;  /* 0x00007610ff307816 */ /* 0x000fe20000000030 */
[----:B------:R-:W2:Y:S04]  /*354c0*/  LDL R28, [R1+0x754] ;  /* 0x00075400011c7983 */ /* 0x000ea80000100800 */
        /* <DEDUP_REMOVED lines=25> */
[----:B------:R-:W2:Y:S01]  /*35660*/  LDL R90, [R1+0x7f4] ;  /* 0x0007f400015a7983 */ /* 0x000ea20000100800 */
[----:B---3--:R-:W-:-:S03]  /*35670*/  @!P1 IMAD.MOV.U32 R7, RZ, RZ, R2 ;  /* 0x000000ffff079224 */ /* 0x008fc600078e0002 */
[----:B------:R-:W3:Y:S01]  /*35680*/  LDL R2, [R1+0x6a0] ;  /* 0x0006a00001027983 */ /* 0x000ee20000100800 */
[----:B------:R-:W-:-:S03]  /*35690*/  @!P1 IMAD.MOV.U32 R6, RZ, RZ, R0 ;  /* 0x000000ffff069224 */ /* 0x000fc600078e0000 */
[----:B------:R-:W3:Y:S04]  /*356a0*/  LDL R0, [R1+0x6a4] ;  /* 0x0006a40001007983 */ /* 0x000ee80000100800 */
[----:B------:R4:W3:Y:S02]  /*356b0*/  @!P1 LDG.E.U8 R78, desc[UR20][R6.64] ;  /* 0x00000014064e9981 */ /* 0x0008e4000c1e1100 */
[----:B----4-:R-:W-:Y:S02]  /*356c0*/  @!P0 IMAD.MOV.U32 R7, RZ, RZ, R9 ;  /* 0x000000ffff078224 */ /* 0x010fe400078e0009 */
[----:B------:R-:W4:Y:S01]  /*356d0*/  LDL R9, [R1+0x6a8] ;  /* 0x0006a80001097983 */ /* 0x000f220000100800 */
[----:B------:R-:W-:-:S03]  /*356e0*/  @!P0 IMAD.MOV.U32 R6, RZ, RZ, R8 ;  /* 0x000000ffff068224 */ /* 0x000fc600078e0008 */
[----:B------:R-:W4:Y:S04]  /*356f0*/  LDL R8, [R1+0x6ac] ;  /* 0x0006ac0001087983 */ /* 0x000f280000100800 */
[----:B------:R2:W4:Y:S02]  /*35700*/  @!P0 LDG.E.U8 R76, desc[UR20][R6.64] ;  /* 0x00000014064c8981 */ /* 0x000524000c1e1100 */
[----:B--2---:R-:W-:Y:S02]  /*35710*/  @!P1 IMAD.MOV.U32 R7, RZ, RZ, R17 ;  /* 0x000000ffff079224 */ /* 0x004fe400078e0011 */
[----:B------:R-:W-:Y:S01]  /*35720*/  @!P1 IMAD.MOV.U32 R6, RZ, RZ, R16 ;  /* 0x000000ffff069224 */ /* 0x000fe200078e0010 */
[----:B------:R-:W2:Y:S04]  /*35730*/  LDL R17, [R1+0x6b0] ;  /* 0x0006b00001117983 */ /* 0x000ea80000100800 */
[----:B------:R-:W2:Y:S04]  /*35740*/  LDL R16, [R1+0x6b4] ;  /* 0x0006b40001107983 */ /* 0x000ea80000100800 */
[----:B------:R0:W2:Y:S02]  /*35750*/  @!P1 LDG.E.U8 R74, desc[UR20][R6.64] ;  /* 0x00000014064a9981 */ /* 0x0000a4000c1e1100 */
[----:B0-----:R-:W-:-:S02]  /*35760*/  @!P0 IMAD.MOV.U32 R6, RZ, RZ, R14 ;  /* 0x000000ffff068224 */ /* 0x001fc400078e000e */
        /* <DEDUP_REMOVED lines=19> */
[----:B---3--:R-:W-:-:S02]  /*358a0*/  @!P0 IMAD.MOV.U32 R7, RZ, RZ, R2 ;  /* 0x000000ffff078224 */ /* 0x008fc400078e0002 */
        /* <DEDUP_REMOVED lines=10> */
[----:B------:R-:W2:Y:S01]  /*35950*/  LDL R17, [R1+0x6f0] ;  /* 0x0006f00001117983 */ /* 0x000ea20000100800 */
[----:B------:R-:W-:-:S03]  /*35960*/  @!P0 IMAD.MOV.U32 R6, RZ, RZ, R16 ;  /* 0x000000ffff068224 */ /* 0x000fc600078e0010 */
[----:B------:R-:W2:Y:S04]  /*35970*/  LDL R16, [R1+0x6f4] ;  /* 0x0006f40001107983 */ /* 0x000ea80000100800 */
[----:B------:R0:W2:Y:S02]  /*35980*/  @!P0 LDG.E.U8 R60, desc[UR20][R6.64] ;  /* 0x00000014063c8981 */ /* 0x0000a4000c1e1100 */
[----:B0-----:R-:W-:Y:S02]  /*35990*/  @!P1 IMAD.MOV.U32 R6, RZ, RZ, R14 ;  /* 0x000000ffff069224 */ /* 0x001fe400078e000e */
        /* <DEDUP_REMOVED lines=19> */
[----:B---3--:R-:W-:Y:S02]  /*35ad0*/  @!P1 IMAD.MOV.U32 R7, RZ, RZ, R2 ;  /* 0x000000ffff079224 */ /* 0x008fe400078e0002 */
[----:B------:R-:W3:Y:S01]  /*35ae0*/  LDL R2, [R1+0x710] ;  /* 0x0007100001027983 */ /* 0x000ee20000100800 */
[----:B------:R-:W-:-:S03]  /*35af0*/  @!P1 IMAD.MOV.U32 R6, RZ, RZ, R0 ;  /* 0x000000ffff069224 */ /* 0x000fc600078e0000 */
[----:B------:R-:W3:Y:S04]  /*35b00*/  LDL R0, [R1+0x714] ;  /* 0x0007140001007983 */ /* 0x000ee80000100800 */
[----:B------:R0:W3:Y:S02]  /*35b10*/  @!P1 LDG.E.U8 R50, desc[UR20][R6.64] ;  /* 0x0000001406329981 */ /* 0x0000e4000c1e1100 */
[----:B0-----:R-:W-:Y:S02]  /*35b20*/  PRMT R6, RZ, 0x7610, R6 ;  /* 0x00007610ff067816 */ /* 0x001fe40000000006 */
[----:B------:R-:W-:Y:S01]  /*35b30*/  PRMT R7, RZ, 0x7610, R7 ;  /* 0x00007610ff077816 */ /* 0x000fe20000000007 */
[----:B----4-:R0:W4:Y:S02]  /*35b40*/  @!P0 LDG.E.U8 R48, desc[UR20][R8.64] ;  /* 0x0000001408308981 */ /* 0x010124000c1e1100 */
[----:B0-----:R-:W-:-:S02]  /*35b50*/  @!P1 IMAD.MOV.U32 R8, RZ, RZ, R18 ;  /* 0x000000ffff089224 */ /* 0x001fc400078e0012 */
[----:B------:R-:W-:Y:S01]  /*35b60*/  @!P1 IMAD.MOV.U32 R9, RZ, RZ, R19 ;  /* 0x000000ffff099224 */ /* 0x000fe200078e0013 */
[----:B------:R-:W4:Y:S04]  /*35b70*/  LDL R18, [R1+0x73c] ;  /* 0x00073c0001127983 */ /* 0x000f280000100800 */
[----:B------:R2:W4:Y:S04]  /*35b80*/  @!P1 LDG.E.U8 R6, desc[UR20][R8.64] ;  /* 0x0000001408069981 */ /* 0x000528000c1e1100 */
[----:B------:R-:W4:Y:S01]  /*35b90*/  LDL R19, [R1+0x738] ;  /* 0x0007380001137983 */ /* 0x000f220000100800 */
[----:B--2---:R-:W-:-:S02]  /*35ba0*/  @!P0 IMAD.MOV.U32 R8, RZ, RZ, R16 ;  /* 0x000000ffff088224 */ /* 0x004fc400078e0010 */
[----:B------:R-:W-:Y:S01]  /*35bb0*/  @!P0 IMAD.MOV.U32 R9, RZ, RZ, R17 ;  /* 0x000000ffff098224 */ /* 0x000fe200078e0011 */
[----:B------:R-:W2:Y:S04]  /*35bc0*/  LDL R16, [R1+0x72c] ;  /* 0x00072c0001107983 */ /* 0x000ea80000100800 */
[----:B------:R0:W2:Y:S04]  /*35bd0*/  @!P0 LDG.E.U8 R7, desc[UR20][R8.64] ;  /* 0x0000001408078981 */ /* 0x0000a8000c1e1100 */
[----:B------:R-:W2:Y:S01]  /*35be0*/  LDL R17, [R1+0x728] ;  /* 0x0007280001117983 */ /* 0x000ea20000100800 */
[----:B0-----:R-:W-:-:S02]  /*35bf0*/  PRMT R8, RZ, 0x7610, R8 ;  /* 0x00007610ff087816 */ /* 0x001fc40000000008 */
[----:B------:R-:W-:-:S04]  /*35c00*/  PRMT R9, RZ, 0x7610, R9 ;  /* 0x00007610ff097816 */ /* 0x000fc80000000009 */
[----:B------:R0:W4:Y:S02]  /*35c10*/  @!P1 LDG.E.U8 R8, desc[UR20][R10.64] ;  /* 0x000000140a089981 */ /* 0x000124000c1e1100 */
[----:B0-----:R-:W-:Y:S02]  /*35c20*/  @!P0 IMAD.MOV.U32 R10, RZ, RZ, R12 ;  /* 0x000000ffff0a8224 */ /* 0x001fe400078e000c */
[----:B------:R-:W-:-:S05]  /*35c30*/  @!P0 IMAD.MOV.U32 R11, RZ, RZ, R13 ;  /* 0x000000ffff0b8224 */ /* 0x000fca00078e000d */
[----:B------:R0:W4:Y:S02]  /*35c40*/  @!P0 LDG.E.U8 R9, desc[UR20][R10.64] ;  /* 0x000000140a098981 */ /* 0x000124000c1e1100 */
[----:B0-----:R-:W-:Y:S01]  /*35c50*/  PRMT R10, RZ, 0x7610, R10 ;  /* 0x00007610ff0a7816 */ /* 0x001fe2000000000a */
[----:B------:R-:W-:Y:S02]  /*35c60*/  @!P1 IMAD.MOV.U32 R12, RZ, RZ, R4 ;  /* 0x000000ffff0c9224 */ /* 0x000fe400078e0004 */
[----:B------:R-:W4:Y:S01]  /*35c70*/  LDL R4, [R1+0x744] ;  /* 0x0007440001047983 */ /* 0x000f220000100800 */
[----:B------:R-:W-:-:S03]  /*35c80*/  @!P1 IMAD.MOV.U32 R13, RZ, RZ, R5 ;  /* 0x000000ffff0d9224 */ /* 0x000fc600078e0005 */
[----:B------:R-:W4:Y:S04]  /*35c90*/  LDL R5, [R1+0x740] ;  /* 0x0007400001057983 */ /* 0x000f280000100800 */
[----:B------:R3:W4:Y:S02]  /*35ca0*/  @!P1 LDG.E.U8 R10, desc[UR20][R12.64] ;  /* 0x000000140c0a9981 */ /* 0x000724000c1e1100 */
[----:B---3--:R-:W-:Y:S02]  /*35cb0*/  @!P0 IMAD.MOV.U32 R13, RZ, RZ, R2 ;  /* 0x000000ffff0d8224 */ /* 0x008fe400078e0002 */
[----:B------:R-:W3:Y:S01]  /*35cc0*/  LDL R2, [R1+0x748] ;  /* 0x0007480001027983 */ /* 0x000ee20000100800 */
[----:B------:R-:W-:-:S03]  /*35cd0*/  @!P0 IMAD.MOV.U32 R12, RZ, RZ, R0 ;  /* 0x000000ffff0c8224 */ /* 0x000fc600078e0000 */
[----:B------:R-:W3:Y:S01]  /*35ce0*/  LDL R0, [R1+0x74c] ;  /* 0x00074c0001007983 */ /* 0x000ee20000100800 */
[----:B------:R-:W-:-:S06]  /*35cf0*/  PRMT R11, RZ, 0x7610, R11 ;  /* 0x00007610ff0b7816 */ /* 0x000fcc000000000b */
[----:B------:R0:W3:Y:S02]  /*35d00*/  @!P0 LDG.E.U8 R11, desc[UR20][R12.64] ;  /* 0x000000140c0b8981 */ /* 0x0000e4000c1e1100 */
[----:B0-----:R-:W-:Y:S02]  /*35d10*/  PRMT R12, RZ, 0x7610, R12 ;  /* 0x00007610ff0c7816 */ /* 0x001fe4000000000c */
[----:B------:R-:W-:-:S04]  /*35d20*/  PRMT R13, RZ, 0x7610, R13 ;  /* 0x00007610ff0d7816 */ /* 0x000fc8000000000d */
[----:B------:R0:W3:Y:S02]  /*35d30*/  @!P1 LDG.E.U8 R12, desc[UR20][R14.64] ;  /* 0x000000140e0c9981 */ /* 0x0000e4000c1e1100 */
[----:B0-----:R-:W-:Y:S02]  /*35d40*/  @!P0 IMAD.MOV.U32 R14, RZ, RZ, R22 ;  /* 0x000000ffff0e8224 */ /* 0x001fe400078e0016 */
[----:B------:R-:W-:Y:S01]  /*35d50*/  @!P0 IMAD.MOV.U32 R15, RZ, RZ, R23 ;  /* 0x000000ffff0f8224 */ /* 0x000fe200078e0017 */
[----:B------:R-:W3:Y:S04]  /*35d60*/  LDL R22, [R1+0x75c] ;  /* 0x00075c0001167983 */ /* 0x000ee80000100800 */
[----:B------:R0:W3:Y:S04]  /*35d70*/  @!P0 LDG.E.U8 R13, desc[UR20][R14.64] ;  /* 0x000000140e0d8981 */ /* 0x0000e8000c1e1100 */
[----:B------:R-:W3:Y:S01]  /*35d80*/  LDL R23, [R1+0x758] ;  /* 0x0007580001177983 */ /* 0x000ee20000100800 */
[----:B0-----:R-:W-:-:S02]  /*35d90*/  PRMT R14, RZ, 0x7610, R14 ;  /* 0x00007610ff0e7816 */ /* 0x001fc4000000000e */
[----:B------:R-:W-:-:S04]  /*35da0*/  PRMT R15, RZ, 0x7610, R15 ;  /* 0x00007610ff0f7816 */ /* 0x000fc8000000000f */
[----:B--2---:R0:W2:Y:S02]  /*35db0*/  @!P1 LDG.E.U8 R14, desc[UR20][R16.64] ;  /* 0x00000014100e9981 */ /* 0x0040a4000c1e1100 */
[----:B0-----:R-:W-:Y:S02]  /*35dc0*/  @!P0 IMAD.MOV.U32 R16, RZ, RZ, R20 ;  /* 0x000000ffff108224 */ /* 0x001fe400078e0014 */
[----:B------:R-:W-:-:S05]  /*35dd0*/  @!P0 IMAD.MOV.U32 R17, RZ, RZ, R21 ;  /* 0x000000ffff118224 */ /* 0x000fca00078e0015 */
[----:B------:R0:W2:Y:S02]  /*35de0*/  @!P0 LDG.E.U8 R15, desc[UR20][R16.64] ;  /* 0x00000014100f8981 */ /* 0x0000a4000c1e1100 */
[----:B0-----:R-:W-:-:S06]  /*35df0*/  PRMT R16, RZ, 0x7610, R16 ;  /* 0x00007610ff107816 */ /* 0x001fcc0000000010 */
[----:B----4-:R0:W4:Y:S02]  /*35e00*/  @!P1 LDG.E.U8 R16, desc[UR20][R18.64] ;  /* 0x0000001412109981 */ /* 0x010124000c1e1100 */
[----:B0-----:R-:W-:Y:S02]  /*35e10*/  @!P0 IMAD.MOV.U32 R18, RZ, RZ, R4 ;  /* 0x000000ffff128224 */ /* 0x001fe400078e0004 */
[----:B------:R-:W2:Y:S01]  /*35e20*/  LDL R4, [R1+0x774] ;  /* 0x0007740001047983 */ /* 0x000ea20000100800 */
[----:B------:R-:W-:-:S03]  /*35e30*/  @!P0 IMAD.MOV.U32 R19, RZ, RZ, R5 ;  /* 0x000000ffff138224 */ /* 0x000fc600078e0005 */
[----:B------:R-:W4:Y:S01]  /*35e40*/  LDL R5, [R1+0x770] ;  /* 0x0007700001057983 */ /* 0x000f220000100800 */
[----:B---3--:R-:W-:-:S03]  /*35e50*/  @!P1 IMAD.MOV.U32 R21, RZ, RZ, R2 ;  /* 0x000000ffff159224 */ /* 0x008fc600078e0002 */
        /* <DEDUP_REMOVED lines=15> */
[----:B------:R0:W3:Y:S02]  /*35f50*/  @!P1 LDG.E.U8 R20, desc[UR20][R22.64] ;  /* 0x0000001416149981 */ /* 0x0000e4000c1e1100 */
[----:B0-----:R-:W-:Y:S02]  /*35f60*/  @!P0 IMAD.MOV.U32 R22, RZ, RZ, R26 ;  /* 0x000000ffff168224 */ /* 0x001fe400078e001a */
[----:B------:R-:W-:-:S05]  /*35f70*/  @!P0 IMAD.MOV.U32 R23, RZ, RZ, R27 ;  /* 0x000000ffff178224 */ /* 0x000fca00078e001b */
[----:B------:R0:W3:Y:S02]  /*35f80*/  @!P0 LDG.E.U8 R21, desc[UR20][R22.64] ;  /* 0x0000001416158981 */ /* 0x0000e4000c1e1100 */
[----:B0-----:R-:W-:-:S06]  /*35f90*/  PRMT R22, RZ, 0x7610, R22 ;  /* 0x00007610ff167816 */ /* 0x001fcc0000000016 */
[----:B------:R2:W3:Y:S02]  /*35fa0*/  @!P1 LDG.E.U8 R22, desc[UR20][R24.64] ;  /* 0x0000001418169981 */ /* 0x0004e4000c1e1100 */
[----:B--2---:R-:W-:Y:S02]  /*35fb0*/  @!P0 IMAD.MOV.U32 R24, RZ, RZ, R4 ;  /* 0x000000ffff188224 */ /* 0x004fe400078e0004 */
[----:B------:R-:W2:Y:S01]  /*35fc0*/  LDL R4, [R1+0x79c] ;  /* 0x00079c0001047983 */ /* 0x000ea20000100800 */
[----:B----4-:R-:W-:-:S03]  /*35fd0*/  @!P0 IMAD.MOV.U32 R25, RZ, RZ, R5 ;  /* 0x000000ffff198224 */ /* 0x010fc600078e0005 */
        /* <DEDUP_REMOVED lines=13> */
[----:B------:R-:W3:Y:S04]  /*360b0*/  LDL R33, [R1+0x7a8] ;  /* 0x0007a80001217983 */ /* 0x000ee80000100800 */
[----:B------:R0:W3:Y:S02]  /*360c0*/  @!P0 LDG.E.U8 R25, desc[UR20][R26.64] ;  /* 0x000000141a198981 */ /* 0x0000e4000c1e1100 */
[----:B0-----:R-:W-:-:S02]  /*360d0*/  PRMT R26, RZ, 0x7610, R26 ;  /* 0x00007610ff1a7816 */ /* 0x001fc4000000001a */
[----:B------:R-:W-:-:S04]  /*360e0*/  PRMT R27, RZ, 0x7610, R27 ;  /* 0x00007610ff1b7816 */ /* 0x000fc8000000001b */
[----:B------:R0:W3:Y:S02]  /*360f0*/  @!P1 LDG.E.U8 R26, desc[UR20][R28.64] ;  /* 0x000000141c1a9981 */ /* 0x0000e4000c1e1100 */
[----:B0-----:R-:W-:Y:S02]  /*36100*/  @!P0 IMAD.MOV.U32 R28, RZ, RZ, R30 ;  /* 0x000000ffff1c8224 */ /* 0x001fe400078e001e */
[----:B------:R-:W-:-:S05]  /*36110*/  @!P0 IMAD.MOV.U32 R29, RZ, RZ, R31 ;  /* 0x000000ffff1d8224 */ /* 0x000fca00078e001f */
[----:B------:R0:W3:Y:S02]  /*36120*/  @!P0 LDG.E.U8 R27, desc[UR20][R28.64] ;  /* 0x000000141c1b8981 */ /* 0x0000e4000c1e1100 */
[----:B0-----:R-:W-:Y:S01]  /*36130*/  PRMT R28, RZ, 0x7610, R28 ;  /* 0x00007610ff1c7816 */ /* 0x001fe2000000001c */
[----:B--2---:R-:W-:Y:S02]  /*36140*/  @!P1 IMAD.MOV.U32 R30, RZ, RZ, R4 ;  /* 0x000000ffff1e9224 */ /* 0x004fe400078e0004 */
[----:B------:R-:W2:Y:S01]  /*36150*/  LDL R4, [R1+0x7bc] ;  /* 0x0007bc0001047983 */ /* 0x000ea20000100800 */
[----:B----4-:R-:W-:-:S03]  /*36160*/  @!P1 IMAD.MOV.U32 R31, RZ, RZ, R5 ;  /* 0x000000ffff1f9224 */ /* 0x010fc600078e0005 */
        /* <DEDUP_REMOVED lines=20> */
[----:B0-----:R-:W-:Y:S02]  /*362b0*/  @!P0 IMAD.MOV.U32 R34, RZ, RZ, R36 ;  /* 0x000000ffff228224 */ /* 0x001fe400078e0024 */
[----:B------:R-:W-:Y:S02]  /*362c0*/  @!P0 IMAD.MOV.U32 R35, RZ, RZ, R37 ;  /* 0x000000ffff238224 */ /* 0x000fe400078e0025 */
[----:B---3--:R-:W-:-:S02]  /*362d0*/  @!P1 IMAD.MOV.U32 R37, RZ, RZ, R2 ;  /* 0x000000ffff259224 */ /* 0x008fc400078e0002 */
        /* <DEDUP_REMOVED lines=63> */
[----:B------:R-:W-:Y:S02]  /*366d0*/  PRMT R49, RZ, 0x7610, R49 ;  /* 0x00007610ff317816 */ /* 0x000fe40000000031 */
[----:B------:R-:W-:-:S04]  /*366e0*/  PRMT R51, RZ, 0x7610, R51 ;  /* 0x00007610ff337816 */ /* 0x000fc80000000033 */
[----:B------:R0:W3:Y:S01]  /*366f0*/  @!P1 LDG.E.U8 R49, desc[UR20][R46.64] ;  /* 0x000000142e319981 */ /* 0x0000e2000c1e1100 */
[----:B------:R-:W-:Y:S01]  /*36700*/  PRMT R53, RZ, 0x7610, R53 ;  /* 0x00007610ff357816 */ /* 0x000fe20000000035 */
[----:B0-----:R-:W-:Y:S02]  /*36710*/  @!P0 IMAD.MOV.U32 R46, RZ, RZ, R90 ;  /* 0x000000ffff2e8224 */ /* 0x001fe400078e005a */
[----:B------:R-:W-:Y:S01]  /*36720*/  @!P0 IMAD.MOV.U32 R47, RZ, RZ, R92 ;  /* 0x000000ffff2f8224 */ /* 0x000fe200078e005c */
[----:B------:R-:W-:Y:S02]  /*36730*/  PRMT R55, RZ, 0x7610, R55 ;  /* 0x00007610ff377816 */ /* 0x000fe40000000037 */
[----:B------:R-:W-:Y:S01]  /*36740*/  PRMT R57, RZ, 0x7610, R57 ;  /* 0x00007610ff397816 */ /* 0x000fe20000000039 */
[----:B------:R-:W3:Y:S04]  /*36750*/  LDL R92, [R1+0x8a4] ;  /* 0x0008a400015c7983 */ /* 0x000ee80000100800 */
[----:B------:R0:W3:Y:S04]  /*36760*/  @!P0 LDG.E.U8 R51, desc[UR20][R46.64] ;  /* 0x000000142e338981 */ /* 0x0000e8000c1e1100 */
[----:B------:R-:W3:Y:S01]  /*36770*/  LDL R90, [R1+0x8a8] ;  /* 0x0008a800015a7983 */ /* 0x000ee20000100800 */
[----:B0-----:R-:W-:-:S02]  /*36780*/  @!P1 IMAD.MOV.U32 R46, RZ, RZ, R86 ;  /* 0x000000ffff2e9224 */ /* 0x001fc400078e0056 */
[----:B------:R-:W-:Y:S01]  /*36790*/  @!P1 IMAD.MOV.U32 R47, RZ, RZ, R88 ;  /* 0x000000ffff2f9224 */ /* 0x000fe200078e0058 */
[----:B------:R-:W3:Y:S04]  /*367a0*/  LDL R86, [R1+0x804] ;  /* 0x0008040001567983 */ /* 0x000ee80000100800 */
[----:B------:R-:W3:Y:S04]  /*367b0*/  LDL R88, [R1+0x800] ;  /* 0x0008000001587983 */ /* 0x000ee80000100800 */
[----:B------:R2:W3:Y:S02]  /*367c0*/  @!P1 LDG.E.U8 R53, desc[UR20][R46.64] ;  /* 0x000000142e359981 */ /* 0x0004e4000c1e1100 */
[----:B--2---:R-:W-:-:S02]  /*367d0*/  @!P0 IMAD.MOV.U32 R46, RZ, RZ, R4 ;  /* 0x000000ffff2e8224 */ /* 0x004fc400078e0004 */
[----:B------:R-:W2:Y:S01]  /*367e0*/  LDL R4, [R1+0x854] ;  /* 0x0008540001047983 */ /* 0x000ea20000100800 */
[----:B----4-:R-:W-:-:S03]  /*367f0*/  @!P0 IMAD.MOV.U32 R47, RZ, RZ, R5 ;  /* 0x000000ffff2f8224 */ /* 0x010fc600078e0005 */
[----:B------:R-:W4:Y:S04]  /*36800*/  LDL R5, [R1+0x850] ;  /* 0x0008500001057983 */ /* 0x000f280000100800 */
[----:B------:R3:W2:Y:S02]  /*36810*/  @!P0 LDG.E.U8 R55, desc[UR20][R46.64] ;  /* 0x000000142e378981 */ /* 0x0006a4000c1e1100 */
[----:B---3--:R-:W-:Y:S02]  /*36820*/  @!P1 IMAD.MOV.U32 R47, RZ, RZ, R2 ;  /* 0x000000ffff2f9224 */ /* 0x008fe400078e0002 */
[----:B------:R-:W3:Y:S01]  /*36830*/  LDL R2, [R1+0x858] ;  /* 0x0008580001027983 */ /* 0x000ee20000100800 */
[----:B------:R-:W-:-:S03]  /*36840*/  @!P1 IMAD.MOV.U32 R46, RZ, RZ, R0 ;  /* 0x000000ffff2e9224 */ /* 0x000fc600078e0000 */
[----:B------:R-:W2:Y:S04]  /*36850*/  LDL R0, [R1+0x85c] ;  /* 0x00085c0001007983 */ /* 0x000ea80000100800 */
[----:B------:R0:W2:Y:S04]  /*36860*/  @!P1 LDG.E.U8 R57, desc[UR20][R46.64] ;  /* 0x000000142e399981 */ /* 0x0000a8000c1e1100 */
[----:B------:R-:W0:Y:S04]  /*36870*/  LDL R46, [R1+0x89c] ;  /* 0x00089c00012e7983 */ /* 0x000e280000100800 */
[----:B------:R-:W0:Y:S01]  /*36880*/  LDL R47, [R1+0x8a0] ;  /* 0x0008a000012f7983 */ /* 0x000e220000100800 */
[----:B------:R-:W-:-:S02]  /*36890*/  PRMT R59, RZ, 0x7610, R59 ;  /* 0x00007610ff3b7816 */ /* 0x000fc4000000003b */
[----:B------:R-:W-:Y:S02]  /*368a0*/  PRMT R61, RZ, 0x7610, R61 ;  /* 0x00007610ff3d7816 */ /* 0x000fe4000000003d */
[----:B------:R-:W-:Y:S02]  /*368b0*/  PRMT R63, RZ, 0x7610, R63 ;  /* 0x00007610ff3f7816 */ /* 0x000fe4000000003f */
[----:B------:R-:W-:Y:S02]  /*368c0*/  PRMT R65, RZ, 0x7610, R65 ;  /* 0x00007610ff417816 */ /* 0x000fe40000000041 */
[----:B------:R-:W-:Y:S02]  /*368d0*/  PRMT R67, RZ, 0x7610, R67 ;  /* 0x00007610ff437816 */ /* 0x000fe40000000043 */
[----:B0-----:R-:W-:-:S04]  /*368e0*/  @!P0 LOP3.LUT R47, R47, R46, RZ, 0x3c, !PT ;  /* 0x0000002e2f2f8212 */ /* 0x001fc800078e3cff */
[----:B------:R-:W-:-:S04]  /*368f0*/  @!P0 LOP3.LUT R46, R47, R46, RZ, 0x3c, !PT ;  /* 0x0000002e2f2e8212 */ /* 0x000fc800078e3cff */
[----:B------:R-:W-:-:S05]  /*36900*/  @!P0 LOP3.LUT R47, R47, R46, RZ, 0x3c, !PT ;  /* 0x0000002e2f2f8212 */ /* 0x000fca00078e3cff */
[----:B------:R0:W3:Y:S02]  /*36910*/  @!P0 LDG.E.U8 R59, desc[UR20][R46.64] ;  /* 0x000000142e3b8981 */ /* 0x0000e4000c1e1100 */
[----:B0-----:R-:W-:Y:S02]  /*36920*/  @!P1 IMAD.MOV.U32 R46, RZ, RZ, R90 ;  /* 0x000000ffff2e9224 */ /* 0x001fe400078e005a */
[----:B------:R-:W-:Y:S01]  /*36930*/  @!P1 IMAD.MOV.U32 R47, RZ, RZ, R92 ;  /* 0x000000ffff2f9224 */ /* 0x000fe200078e005c */
        /* <DEDUP_REMOVED lines=10> */
[----:B----4-:R-:W-:Y:S01]  /*369e0*/  @!P0 IMAD.MOV.U32 R47, RZ, RZ, R5 ;  /* 0x000000ffff2f8224 */ /* 0x010fe200078e0005 */
[----:B------:R-:W2:Y:S04]  /*369f0*/  LDL R4, [R1+0x86c] ;  /* 0x00086c0001047983 */ /* 0x000ea80000100800 */
[----:B------:R-:W4:Y:S04]  /*36a00*/  LDL R5, [R1+0x868] ;  /* 0x0008680001057983 */ /* 0x000f280000100800 */
[----:B------:R0:W2:Y:S02]  /*36a10*/  @!P0 LDG.E.U8 R65, desc[UR20][R46.64] ;  /* 0x000000142e418981 */ /* 0x0000a4000c1e1100 */
[----:B0-----:R-:W-:-:S02]  /*36a20*/  @!P1 IMAD.MOV.U32 R46, RZ, RZ, R0 ;  /* 0x000000ffff2e9224 */ /* 0x001fc400078e0000 */
[----:B---3--:R-:W-:Y:S01]  /*36a30*/  @!P1 IMAD.MOV.U32 R47, RZ, RZ, R2 ;  /* 0x000000ffff2f9224 */ /* 0x008fe200078e0002 */
[----:B------:R-:W3:Y:S04]  /*36a40*/  LDL R0, [R1+0x328] ;  /* 0x0003280001007983 */ /* 0x000ee80000100800 */
[----:B------:R-:W2:Y:S04]  /*36a50*/  LDL R2, [R1+0x318] ;  /* 0x0003180001027983 */ /* 0x000ea80000100800 */
[----:B------:R0:W2:Y:S04]  /*36a60*/  @!P1 LDG.E.U8 R67, desc[UR20][R46.64] ;  /* 0x000000142e439981 */ /* 0x0000a8000c1e1100 */
[----:B------:R-:W0:Y:S04]  /*36a70*/  LDL R46, [R1+0x314] ;  /* 0x00031400012e7983 */ /* 0x000e280000100800 */
[----:B------:R-:W0:Y:S02]  /*36a80*/  LDL R47, [R1+0x8ac] ;  /* 0x0008ac00012f7983 */ /* 0x000e240000100800 */
[----:B0-----:R-:W-:-:S04]  /*36a90*/  @!P0 LOP3.LUT R47, R47, R46, RZ, 0x3c, !PT ;  /* 0x0000002e2f2f8212 */ /* 0x001fc800078e3cff */
[----:B------:R-:W-:-:S04]  /*36aa0*/  @!P0 LOP3.LUT R46, R47, R46, RZ, 0x3c, !PT ;  /* 0x0000002e2f2e8212 */ /* 0x000fc800078e3cff */
[----:B------:R-:W-:-:S05]  /*36ab0*/  @!P0 LOP3.LUT R47, R47, R46, RZ, 0x3c, !PT ;  /* 0x0000002e2f2f8212 */ /* 0x000fca00078e3cff */
[----:B------:R0:W2:Y:S04]  /*36ac0*/  @!P0 LDG.E.U8 R69, desc[UR20][R46.64] ;  /* 0x000000142e458981 */ /* 0x0000a8000c1e1100 */
[----:B------:R-:W0:Y:S04]  /*36ad0*/  LDL R46, [R1+0x320] ;  /* 0x00032000012e7983 */ /* 0x000e280000100800 */
[----:B------:R-:W0:Y:S01]  /*36ae0*/  LDL R47, [R1+0x8b0] ;  /* 0x0008b000012f7983 */ /* 0x000e220000100800 */
[----:B------:R-:W-:Y:S02]  /*36af0*/  PRMT R71, RZ, 0x7610, R71 ;  /* 0x00007610ff477816 */ /* 0x000fe40000000047 */
[----:B------:R-:W-:-:S02]  /*36b00*/  PRMT R73, RZ, 0x7610, R73 ;  /* 0x00007610ff497816 */ /* 0x000fc40000000049 */
        /* <DEDUP_REMOVED lines=8> */
[----:B------:R-:W-:-:S05]  /*36b90*/  @!P1 IMAD.MOV.U32 R47, RZ, RZ, R92 ;  /* 0x000000ffff2f9224 */ /* 0x000fca00078e005c */
[----:B------:R0:W3:Y:S02]  /*36ba0*/  @!P1 LDG.E.U8 R73, desc[UR20][R46.64] ;  /* 0x000000142e499981 */ /* 0x0000e4000c1e1100 */
[----:B0-----:R-:W-:Y:S02]  /*36bb0*/  @!P0 IMAD.MOV.U32 R46, RZ, RZ, R86 ;  /* 0x000000ffff2e8224 */ /* 0x001fe400078e0056 */
[----:B------:R-:W-:Y:S01]  /*36bc0*/  @!P0 IMAD.MOV.U32 R47, RZ, RZ, R88 ;  /* 0x000000ffff2f8224 */ /* 0x000fe200078e0058 */
[----:B------:R-:W3:Y:S04]  /*36bd0*/  LDL.LU R86, [R1+0x110] ;  /* 0x0001100001567983 */ /* 0x000ee80000300800 */
[----:B------:R-:W3:Y:S04]  /*36be0*/  LDL.LU R88, [R1+0xe4] ;  /* 0x0000e40001587983 */ /* 0x000ee80000300800 */
[----:B------:R-:W3:Y:S04]  /*36bf0*/  LDL.LU R90, [R1+0xe0] ;  /* 0x0000e000015a7983 */ /* 0x000ee80000300800 */
[----:B------:R-:W3:Y:S04]  /*36c00*/  LDL.LU R92, [R1+0xb4] ;  /* 0x0000b400015c7983 */ /* 0x000ee80000300800 */
[----:B------:R2:W3:Y:S02]  /*36c10*/  @!P0 LDG.E.U8 R75, desc[UR20][R46.64] ;  /* 0x000000142e4b8981 */ /* 0x0004e4000c1e1100 */
[----:B--2---:R-:W-:-:S02]  /*36c20*/  @!P1 IMAD.MOV.U32 R46, RZ, RZ, R4 ;  /* 0x000000ffff2e9224 */ /* 0x004fc400078e0004 */
[----:B----4-:R-:W-:Y:S02]  /*36c30*/  @!P1 IMAD.MOV.U32 R47, RZ, RZ, R5 ;  /* 0x000000ffff2f9224 */ /* 0x010fe400078e0005 */
[----:B------:R-:W2:Y:S04]  /*36c40*/  LDL.LU R5, [R1+0xb0] ;  /* 0x0000b00001057983 */ /* 0x000ea80000300800 */
[----:B------:R3:W4:Y:S02]  /*36c50*/  @!P1 LDG.E.U8 R77, desc[UR20][R46.64] ;  /* 0x000000142e4d9981 */ /* 0x000724000c1e1100 */
[----:B---3--:R-:W-:Y:S02]  /*36c60*/  @!P0 IMAD.MOV.U32 R46, RZ, RZ, R0 ;  /* 0x000000ffff2e8224 */ /* 0x008fe400078e0000 */
[----:B------:R-:W-:Y:S01]  /*36c70*/  @!P0 IMAD.MOV.U32 R47, RZ, RZ, R2 ;  /* 0x000000ffff2f8224 */ /* 0x000fe200078e0002 */
[----:B------:R-:W3:Y:S04]  /*36c80*/  LDL.LU R0, [R1+0x84] ;  /* 0x0000840001007983 */ /* 0x000ee80000300800 */
[----:B------:R-:W2:Y:S04]  /*36c90*/  LDL.LU R4, [R1+0x80] ;  /* 0x0000800001047983 */ /* 0x000ea80000300800 */
        /* <DEDUP_REMOVED lines=44> */
[----:B------:R0:W4:Y:S04]  /*36f60*/  @!P0 LDG.E.U8 R91, desc[UR20][R46.64] ;  /* 0x000000142e5b8981 */ /* 0x000128000c1e1100 */
[----:B------:R-:W0:Y:S04]  /*36f70*/  LDL R46, [R1+0x8bc] ;  /* 0x0008bc00012e7983 */ /* 0x000e280000100800 */
[----:B------:R-:W0:Y:S01]  /*36f80*/  LDL R47, [R1+0x8c0] ;  /* 0x0008c000012f7983 */ /* 0x000e220000100800 */
[----:B-1----:R-:W-:Y:S02]  /*36f90*/  LOP3.LUT R3, R3, 0x7f, RZ, 0xc0, !PT ;  /* 0x0000007f03037812 */ /* 0x002fe400078ec0ff */
[----:B------:R-:W-:-:S02]  /*36fa0*/  PRMT R93, RZ, 0x7610, R93 ;  /* 0x00007610ff5d7816 */ /* 0x000fc4000000005d */
[----:B------:R-:W-:-:S05]  /*36fb0*/  LOP3.LUT R3, R3, 0x20, RZ, 0x3c, !PT ;  /* 0x0000002003037812 */ /* 0x000fca00078e3cff */
[----:B------:R1:W-:Y:S04]  /*36fc0*/  STS.U8 [R3+UR8+0xcd00], R86 ;  /* 0x00cd005603007988 */ /* 0x0003e80008000008 */
[----:B------:R0:W-:Y:S04]  /*36fd0*/  STS.U8 [R3+UR8+0x9100], R88 ;  /* 0x0091005803007988 */ /* 0x0001e80008000008 */
[----:B------:R0:W-:Y:S04]  /*36fe0*/  STS.U8 [R3+UR8+0xd100], R90 ;  /* 0x00d1005a03007988 */ /* 0x0001e80008000008 */
[----:B------:R0:W-:Y:S04]  /*36ff0*/  STS.U8 [R3+UR8+0x9500], R92 ;  /* 0x0095005c03007988 */ /* 0x0001e80008000008 */
[----:B--2---:R2:W-:Y:S04]  /*37000*/  STS.U8 [R3+UR8+0xd500], R5 ;  /* 0x00d5000503007988 */ /* 0x0045e80008000008 */
[----:B---3--:R3:W-:Y:S04]  /*37010*/  STS.U8 [R3+UR8+0x9900], R0 ;  /* 0x0099000003007988 */ /* 0x0087e80008000008 */
[----:B------:R0:W-:Y:S02]  /*37020*/  STS.U8 [R3+UR8+0xd900], R4 ;  /* 0x00d9000403007988 */ /* 0x0001e40008000008 */
[----:B0-----:R-:W-:-:S04]  /*37030*/  @!P1 LOP3.LUT R47, R47, R46, RZ, 0x3c, !PT ;  /* 0x0000002e2f2f9212 */ /* 0x001fc800078e3cff */
[----:B------:R-:W-:-:S04]  /*37040*/  @!P1 LOP3.LUT R46, R47, R46, RZ, 0x3c, !PT ;  /* 0x0000002e2f2e9212 */ /* 0x000fc800078e3cff */
[----:B------:R-:W-:-:S05]  /*37050*/  @!P1 LOP3.LUT R47, R47, R46, RZ, 0x3c, !PT ;  /* 0x0000002e2f2f9212 */ /* 0x000fca00078e3cff */
[----:B------:R-:W4:Y:S04]  /*37060*/  @!P1 LDG.E.U8 R93, desc[UR20][R46.64] ;  /* 0x000000142e5d9981 */ /* 0x000f28000c1e1100 */
[----:B------:R-:W4:Y:S04]  /*37070*/  LDL.LU R46, [R1+0x54] ;  /* 0x00005400012e7983 */ /* 0x000f280000300800 */
[----:B------:R-:W4:Y:S04]  /*37080*/  LDL.LU R47, [R1+0x50] ;  /* 0x00005000012f7983 */ /* 0x000f280000300800 */
[----:B-1----:R-:W4:Y:S04]  /*37090*/  LDL.LU R86, [R1+0xfb4] ;  /* 0x000fb40001567983 */ /* 0x002f280000300800 */
[----:B------:R-:W4:Y:S04]  /*370a0*/  LDL.LU R88, [R1+0xfb0] ;  /* 0x000fb00001587983 */ /* 0x000f280000300800 */
[----:B------:R-:W4:Y:S04]  /*370b0*/  LDL.LU R90, [R1+0xfac] ;  /* 0x000fac00015a7983 */ /* 0x000f280000300800 */
[----:B------:R-:W4:Y:S04]  /*370c0*/  LDL.LU R92, [R1+0xfa8] ;  /* 0x000fa800015c7983 */ /* 0x000f280000300800 */
[----:B--2---:R-:W2:Y:S04]  /*370d0*/  LDL.LU R5, [R1+0xfa4] ;  /* 0x000fa40001057983 */ /* 0x004ea80000300800 */
[----:B---3--:R-:W3:Y:S04]  /*370e0*/  LDL.LU R0, [R1+0xfa0] ;  /* 0x000fa00001007983 */ /* 0x008ee80000300800 */
[----:B------:R-:W2:Y:S04]  /*370f0*/  LDL.LU R4, [R1+0xf9c] ;  /* 0x000f9c0001047983 */ /* 0x000ea80000300800 */
[----:B------:R0:W-:Y:S04]  /*37100*/  STS.U8 [R3+UR8+0xa100], R2 ;  /* 0x00a1000203007988 */ /* 0x0001e80008000008 */
[----:B------:R-:W-:Y:S04]  /*37110*/  STS.U8 [R3+UR8+0xa900], R64 ;  /* 0x00a9004003007988 */ /* 0x000fe80008000008 */
[----:B------:R-:W-:Y:S04]  /*37120*/  STS.U8 [R3+UR8+0xe900], R62 ;  /* 0x00e9003e03007988 */ /* 0x000fe80008000008 */
[----:B------:R-:W-:Y:S04]  /*37130*/  STS.U8 [R3+UR8+0xad00], R9 ;  /* 0x00ad000903007988 */ /* 0x000fe80008000008 */
[----:B0-----:R-:W2:Y:S04]  /*37140*/  LDL.LU R2, [R1+0x188] ;  /* 0x0001880001027983 */ /* 0x001ea80000300800 */
        /* <DEDUP_REMOVED lines=10> */
[----:B------:R1:W-:Y:S04]  /*371f0*/  STS.U8 [R3+UR8+0xdd00], R47 ;  /* 0x00dd002f03007988 */ /* 0x0003e80008000008 */
[----:B------:R4:W-:Y:S04]  /*37200*/  STS.U8 [R3+UR8+0xa500], R88 ;  /* 0x00a5005803007988 */ /* 0x0009e80008000008 */
[----:B------:R3:W-:Y:S04]  /*37210*/  STS.U8 [R3+UR8+0xe500], R86 ;  /* 0x00e5005603007988 */ /* 0x0007e80008000008 */
[----:B0-----:R-:W2:Y:S04]  /*37220*/  LDL.LU R46, [R1+0x1c] ;  /* 0x00001c00012e7983 */ /* 0x001ea80000300800 */
[----:B-1----:R-:W2:Y:S04]  /*37230*/  LDL.LU R47, [R1+0x18] ;  /* 0x00001800012f7983 */ /* 0x002ea80000300800 */
[----:B----4-:R-:W4:Y:S04]  /*37240*/  LDL.LU R88, [R1+0x48] ;  /* 0x0000480001587983 */ /* 0x010f280000300800 */
[----:B---3--:R-:W3:Y:S04]  /*37250*/  LDL.LU R86, [R1+0x4c] ;  /* 0x00004c0001567983 */ /* 0x008ee80000300800 */
        /* <DEDUP_REMOVED lines=10> */
[----:B--2---:R0:W-:Y:S04]  /*37300*/  STS.U8 [R3+UR8+0xe100], R4 ;  /* 0x00e1000403007988 */ /* 0x0041e80008000008 */
[----:B------:R-:W2:Y:S04]  /*37310*/  LDL.LU R40, [R1+0x15c] ;  /* 0x00015c0001287983 */ /* 0x000ea80000300800 */
[----:B0-----:R-:W2:Y:S04]  /*37320*/  LDL.LU R3, [R1+0x184] ;  /* 0x0001840001037983 */ /* 0x001ea80000300800 */
[----:B------:R-:W2:Y:S01]  /*37330*/  LDL.LU R41, [R1+0x160] ;  /* 0x0001600001297983 */ /* 0x000ea20000300800 */
[----:B------:R-:W0:Y:S02]  /*37340*/  S2R R4, SR_TID.X ;  /* 0x0000000000047919 */ /* 0x000e240000002100 */
[----:B0-----:R-:W-:-:S04]  /*37350*/  LOP3.LUT R4, R4, 0x7f, RZ, 0xc0, !PT ;  /* 0x0000007f04047812 */ /* 0x001fc800078ec0ff */
[----:B------:R-:W-:-:S05]  /*37360*/  LOP3.LUT R4, R4, 0x30, RZ, 0x3c, !PT ;  /* 0x0000003004047812 */ /* 0x000fca00078e3cff */
[----:B------:R0:W-:Y:S04]  /*37370*/  STS.U8 [R4+UR8+0x8180], R2 ;  /* 0x0081800204007988 */ /* 0x0001e80008000008 */
[----:B0-----:R-:W2:Y:S04]  /*37380*/  LDL.LU R2, [R1+0xf98] ;  /* 0x000f980001027983 */ /* 0x001ea80000300800 */
[----:B------:R-:W-:Y:S04]  /*37390*/  STS.U8 [R4+UR8+0xa580], R84 ;  /* 0x00a5805404007988 */ /* 0x000fe80008000008 */
[----:B------:R-:W-:Y:S04]  /*373a0*/  STS.U8 [R4+UR8+0xe980], R58 ;  /* 0x00e9803a04007988 */ /* 0x000fe80008000008 */
[----:B------:R-:W-:Y:S04]  /*373b0*/  STS.U8 [R4+UR8+0xa180], R46 ;  /* 0x00a1802e04007988 */ /* 0x000fe80008000008 */
[----:B---3--:R-:W-:Y:S04]  /*373c0*/  STS.U8 [R4+UR8+0x9d80], R86 ;  /* 0x009d805604007988 */ /* 0x008fe80008000008 */
        /* <DEDUP_REMOVED lines=10> */
[----:B--2---:R-:W-:Y:S04]  /*37470*/  STS.U8 [R4+UR8+0xc580], R40 ;  /* 0x00c5802804007988 */ /* 0x004fe80008000008 */
[----:B------:R0:W-:Y:S04]  /*37480*/  STS.U8 [R4+UR8+0x8580], R41 ;  /* 0x0085802904007988 */ /* 0x0001e80008000008 */
[----:B0-----:R-:W2:Y:S04]  /*37490*/  LDL.LU R41, [R1+0x158] ;  /* 0x0001580001297983 */ /* 0x001ea80000300800 */
[----:B------:R-:W3:Y:S04]  /*374a0*/  LDL.LU R40, [R1+0x154] ;  /* 0x0001540001287983 */ /* 0x000ee80000300800 */
[----:B------:R-:W4:Y:S04]  /*374b0*/  LDL.LU R39, [R1+0x130] ;  /* 0x0001300001277983 */ /* 0x000f280000300800 */
        /* <DEDUP_REMOVED lines=13> */
[----:B------:R-:W2:Y:S04]  /*37590*/  LDL.LU R46, [R1+0x14] ;  /* 0x00001400012e7983 */ /* 0x000ea80000300800 */
[----:B-1----:R-:W2:Y:S04]  /*375a0*/  LDL.LU R47, [R1+0x10] ;  /* 0x00001000012f7983 */ /* 0x002ea80000300800 */
[----:B------:R-:W2:Y:S04]  /*375b0*/  LDL.LU R84, [R1+0x17c] ;  /* 0x00017c0001547983 */ /* 0x000ea80000300800 */
[----:B------:R-:W2:Y:S04]  /*375c0*/  LDL.LU R58, [R1+0x180] ;  /* 0x00018000013a7983 */ /* 0x000ea80000300800 */
[----:B------:R0:W-:Y:S02]  /*375d0*/  STS.U8 [R4+UR8+0xe580], R82 ;  /* 0x00e5805204007988 */ /* 0x0001e40008000008 */
[----:B0-----:R-:W0:Y:S02]  /*375e0*/  S2R R82, SR_TID.X ;  /* 0x0000000000527919 */ /* 0x001e240000002100 */
        /* <DEDUP_REMOVED lines=12> */
[----:B0-----:R-:W-:-:S04]  /*376b0*/  LOP3.LUT R60, R82, 0x7f, RZ, 0xc0, !PT ;  /* 0x0000007f523c7812 */ /* 0x001fc800078ec0ff */
[----:B------:R-:W-:-:S05]  /*376c0*/  LOP3.LUT R82, R60, 0x40, RZ, 0x3c, !PT ;  /* 0x000000403c527812 */ /* 0x000fca00078e3cff */
[----:B--2---:R-:W-:Y:S04]  /*376d0*/  STS.U8 [R82+UR8+0x8200], R58 ;  /* 0x0082003a52007988 */ /* 0x004fe80008000008 */
[----:B------:R0:W-:Y:S04]  /*376e0*/  STS.U8 [R82+UR8+0xc200], R84 ;  /* 0x00c2005452007988 */ /* 0x0001e80008000008 */
[----:B------:R1:W-:Y:S04]  /*376f0*/  STS.U8 [R82+UR8+0x8600], R41 ;  /* 0x0086002952007988 */ /* 0x0003e80008000008 */
[----:B---3--:R2:W-:Y:S04]  /*37700*/  STS.U8 [R82+UR8+0xc600], R40 ;  /* 0x00c6002852007988 */ /* 0x0085e80008000008 */
[----:B----4-:R3:W-:Y:S04]  /*37710*/  STS.U8 [R82+UR8+0x8a00], R39 ;  /* 0x008a002752007988 */ /* 0x0107e80008000008 */
[----:B------:R4:W-:Y:S04]  /*37720*/  STS.U8 [R82+UR8+0xca00], R38 ;  /* 0x00ca002652007988 */ /* 0x0009e80008000008 */
[----:B------:R2:W-:Y:S04]  /*37730*/  STS.U8 [R82+UR8+0x8e00], R34 ;  /* 0x008e002252007988 */ /* 0x0005e80008000008 */
[----:B0-----:R-:W4:Y:S04]  /*37740*/  LDL.LU R84, [R1+0x178] ;  /* 0x0001780001547983 */ /* 0x001f280000300800 */
[----:B-1----:R-:W4:Y:S04]  /*37750*/  LDL.LU R41, [R1+0x174] ;  /* 0x0001740001297983 */ /* 0x002f280000300800 */
[----:B--2---:R-:W2:Y:S04]  /*37760*/  LDL.LU R40, [R1+0x150] ;  /* 0x0001500001287983 */ /* 0x004ea80000300800 */
[----:B---3--:R-:W3:Y:S04]  /*37770*/  LDL.LU R39, [R1+0x14c] ;  /* 0x00014c0001277983 */ /* 0x008ee80000300800 */
[----:B----4-:R-:W4:Y:S04]  /*37780*/  LDL.LU R38, [R1+0x128] ;  /* 0x0001280001267983 */ /* 0x010f280000300800 */
[----:B------:R0:W-:Y:S04]  /*37790*/  STS.U8 [R82+UR8+0xce00], R33 ;  /* 0x00ce002152007988 */ /* 0x0001e80008000008 */
[----:B------:R-:W4:Y:S04]  /*377a0*/  LDL.LU R34, [R1+0x124] ;  /* 0x0001240001227983 */ /* 0x000f280000300800 */
[----:B------:R1:W-:Y:S04]  /*377b0*/  STS.U8 [R82+UR8+0x9200], R22 ;  /* 0x0092001652007988 */ /* 0x0003e80008000008 */
[----:B------:R0:W-:Y:S04]  /*377c0*/  STS.U8 [R82+UR8+0xd200], R21 ;  /* 0x00d2001552007988 */ /* 0x0001e80008000008 */
[----:B------:R0:W-:Y:S04]  /*377d0*/  STS.U8 [R82+UR8+0x9600], R10 ;  /* 0x0096000a52007988 */ /* 0x0001e80008000008 */
[----:B------:R1:W-:Y:S04]  /*377e0*/  STS.U8 [R82+UR8+0xd600], R9 ;  /* 0x00d6000952007988 */ /* 0x0003e80008000008 */
[----:B------:R1:W-:Y:S04]  /*377f0*/  STS.U8 [R82+UR8+0x9a00], R62 ;  /* 0x009a003e52007988 */ /* 0x0003e80008000008 */
[----:B0-----:R-:W4:Y:S04]  /*37800*/  LDL.LU R33, [R1+0xfc] ;  /* 0x0000fc0001217983 */ /* 0x001f280000300800 */
[----:B-1----:R-:W4:Y:S04]  /*37810*/  LDL.LU R22, [R1+0xf8] ;  /* 0x0000f80001167983 */ /* 0x002f280000300800 */
[----:B------:R-:W4:Y:S04]  /*37820*/  LDL.LU R21, [R1+0xcc] ;  /* 0x0000cc0001157983 */ /* 0x000f280000300800 */
[----:B------:R-:W4:Y:S04]  /*37830*/  LDL.LU R10, [R1+0xc8] ;  /* 0x0000c800010a7983 */ /* 0x000f280000300800 */
[----:B------:R-:W4:Y:S04]  /*37840*/  LDL.LU R9, [R1+0x9c] ;  /* 0x00009c0001097983 */ /* 0x000f280000300800 */
[----:B------:R0:W-:Y:S04]  /*37850*/  STS.U8 [R82+UR8+0xda00], R64 ;  /* 0x00da004052007988 */ /* 0x0001e80008000008 */
[----:B------:R-:W4:Y:S04]  /*37860*/  LDL.LU R62, [R1+0x98] ;  /* 0x00009800013e7983 */ /* 0x000f280000300800 */
        /* <DEDUP_REMOVED lines=19> */
[----:B------:R-:W-:-:S03]  /*379a0*/  LOP3.LUT R12, R60, 0x50, RZ, 0x3c, !PT ;  /* 0x000000503c0c7812 */ /* 0x000fc600078e3cff */
[----:B------:R-:W-:Y:S04]  /*379b0*/  STS.U8 [R82+UR8+0xba00], R55 ;  /* 0x00ba003752007988 */ /* 0x000fe80008000008 */
[----:B------:R-:W-:Y:S04]  /*379c0*/  STS.U8 [R82+UR8+0xfa00], R57 ;  /* 0x00fa003952007988 */ /* 0x000fe80008000008 */
[----:B------:R-:W-:Y:S04]  /*379d0*/  STS.U8 [R82+UR8+0xbe00], R59 ;  /* 0x00be003b52007988 */ /* 0x000fe80008000008 */
[----:B------:R-:W-:Y:S04]  /*379e0*/  STS.U8 [R82+UR8+0xfe00], R61 ;  /* 0x00fe003d52007988 */ /* 0x000fe80008000008 */
[----:B------:R-:W-:Y:S04]  /*379f0*/  STS.U8 [R12+UR8+0x8280], R84 ;  /* 0x008280540c007988 */ /* 0x000fe80008000008 */
[----:B------:R-:W-:Y:S04]  /*37a00*/  STS.U8 [R12+UR8+0xc280], R41 ;  /* 0x00c280290c007988 */ /* 0x000fe80008000008 */
[----:B--2---:R-:W-:Y:S04]  /*37a10*/  STS.U8 [R12+UR8+0x8680], R40 ;  /* 0x008680280c007988 */ /* 0x004fe80008000008 */
        /* <DEDUP_REMOVED lines=49> */
[----:B---3--:R-:W-:Y:S04]  /*37d30*/  STS.U8 [R11+UR8+0x8300], R84 ;  /* 0x008300540b007988 */ /* 0x008fe80008000008 */
[----:B----4-:R-:W-:Y:S04]  /*37d40*/  STS.U8 [R11+UR8+0xc300], R41 ;  /* 0x00c300290b007988 */ /* 0x010fe80008000008 */
[----:B--2---:R0:W-:Y:S04]  /*37d50*/  STS.U8 [R11+UR8+0x8700], R39 ;  /* 0x008700270b007988 */ /* 0x0041e80008000008 */
[----:B------:R1:W-:Y:S04]  /*37d60*/  STS.U8 [R11+UR8+0xc700], R38 ;  /* 0x00c700260b007988 */ /* 0x0003e80008000008 */
[----:B------:R2:W-:Y:S04]  /*37d70*/  STS.U8 [R11+UR8+0x8b00], R34 ;  /* 0x008b00220b007988 */ /* 0x0005e80008000008 */
[----:B------:R3:W-:Y:S04]  /*37d80*/  STS.U8 [R11+UR8+0xcb00], R33 ;  /* 0x00cb00210b007988 */ /* 0x0007e80008000008 */
[----:B------:R4:W-:Y:S04]  /*37d90*/  STS.U8 [R11+UR8+0x8f00], R22 ;  /* 0x008f00160b007988 */ /* 0x0009e80008000008 */
[----:B------:R1:W-:Y:S04]  /*37da0*/  STS.U8 [R11+UR8+0xcf00], R21 ;  /* 0x00cf00150b007988 */ /* 0x0003e80008000008 */
[----:B------:R2:W-:Y:S04]  /*37db0*/  STS.U8 [R11+UR8+0x9300], R10 ;  /* 0x0093000a0b007988 */ /* 0x0005e80008000008 */
[----:B0-----:R-:W2:Y:S04]  /*37dc0*/  LDL.LU R39, [R1+0x168] ;  /* 0x0001680001277983 */ /* 0x001ea80000300800 */
[----:B-1----:R-:W2:Y:S04]  /*37dd0*/  LDL.LU R38, [R1+0x164] ;  /* 0x0001640001267983 */ /* 0x002ea80000300800 */
[----:B--2---:R-:W2:Y:S04]  /*37de0*/  LDL.LU R34, [R1+0x140] ;  /* 0x0001400001227983 */ /* 0x004ea80000300800 */
[----:B---3--:R-:W3:Y:S04]  /*37df0*/  LDL.LU R33, [R1+0x13c] ;  /* 0x00013c0001217983 */ /* 0x008ee80000300800 */
[----:B----4-:R-:W4:Y:S04]  /*37e00*/  LDL.LU R22, [R1+0x118] ;  /* 0x0001180001167983 */ /* 0x010f280000300800 */
[----:B------:R0:W-:Y:S04]  /*37e10*/  STS.U8 [R11+UR8+0xd300], R62 ;  /* 0x00d3003e0b007988 */ /* 0x0001e80008000008 */
        /* <DEDUP_REMOVED lines=9> */
[----:B------:R-:W-:Y:S04]  /*37eb0*/  STS.U8 [R11+UR8+0xdf00], R40 ;  /* 0x00df00280b007988 */ /* 0x000fe80008000008 */
[----:B------:R-:W4:Y:S04]  /*37ec0*/  LDL.LU R86, [R1+0xb8] ;  /* 0x0000b80001567983 */ /* 0x000f280000300800 */
[----:B------:R-:W4:Y:S04]  /*37ed0*/  LDL.LU R88, [R1+0x8c] ;  /* 0x00008c0001587983 */ /* 0x000f280000300800 */
[----:B------:R-:W4:Y:S04]  /*37ee0*/  LDL.LU R46, [R1+0x88] ;  /* 0x00008800012e7983 */ /* 0x000f280000300800 */
[----:B------:R0:W-:Y:S04]  /*37ef0*/  STS.U8 [R11+UR8+0xa300], R0 ;  /* 0x00a300000b007988 */ /* 0x0001e80008000008 */
[----:B------:R-:W4:Y:S04]  /*37f00*/  LDL.LU R47, [R1+0x5c] ;  /* 0x00005c00012f7983 */ /* 0x000f280000300800 */
[----:B------:R1:W-:Y:S04]  /*37f10*/  STS.U8 [R11+UR8+0xe300], R5 ;  /* 0x00e300050b007988 */ /* 0x0003e80008000008 */
[----:B0-----:R-:W4:Y:S04]  /*37f20*/  LDL.LU R0, [R1+0xf90] ;  /* 0x000f900001007983 */ /* 0x001f280000300800 */
[----:B-1----:R-:W4:Y:S04]  /*37f30*/  LDL.LU R5, [R1+0xf8c] ;  /* 0x000f8c0001057983 */ /* 0x002f280000300800 */
        /* <DEDUP_REMOVED lines=30> */
[----:B0-----:R0:W5:Y:S04]  /*38120*/  LDL.LU R5, [R1+0xf88] ;  /* 0x000f880001057983 */ /* 0x0011680000300800 */
        /* <DEDUP_REMOVED lines=21> */
[----:B-1----:R-:W1:Y:S01]  /*38280*/  S2R R2, SR_TID.X ;  /* 0x0000000000027919 */ /* 0x002e620000002100 */
[----:B------:R-:W-:Y:S01]  /*38290*/  ULEA UR11, UR66, UR8, 0x3 ;  /* 0x00000008420b7291 */ /* 0x000fe2000f8e18ff */
[----:B------:R-:W-:-:S03]  /*382a0*/  UMOV UR6, UR4 ;  /* 0x0000000400067c82 */ /* 0x000fc60008000000 */
[----:B------:R-:W-:Y:S01]  /*382b0*/  UIADD3 UR11, UPT, UPT, UR11, 0x18000, URZ ;  /* 0x000180000b0b7890 */ /* 0x000fe2000fffe0ff */
[----:B---3--:R-:W-:Y:S02]  /*382c0*/  LOP3.LUT R3, R3, 0x7f, RZ, 0xc0, !PT ;  /* 0x0000007f03037812 */ /* 0x008fe400078ec0ff */
[----:B-1----:R-:W-:Y:S02]  /*382d0*/  LOP3.LUT R2, R2, 0x7f, RZ, 0xc0, !PT ;  /* 0x0000007f02027812 */ /* 0x002fe400078ec0ff */
[----:B------:R-:W-:Y:S02]  /*382e0*/  LOP3.LUT R3, R3, 0x20, RZ, 0x3c, !PT ;  /* 0x0000002003037812 */ /* 0x000fe400078e3cff */
[----:B------:R-:W-:Y:S01]  /*382f0*/  LOP3.LUT R2, R2, 0x10, RZ, 0x3c, !PT ;  /* 0x0000001002027812 */ /* 0x000fe200078e3cff */
[----:B--2---:R-:W-:Y:S06]  /*38300*/  BAR.SYNC.DEFER_BLOCKING 0x0 ;  /* 0x0000000000007b1d */ /* 0x004fec0000010000 */
[----:B0-----:R-:W-:Y:S05]  /*38310*/  BRA.U UP1, `(.L_x_9) ;  /* 0x00000001017c7547 */ /* 0x001fea000b800000 */
[----:B------:R-:W-:Y:S01]  /*38320*/  UMOV UR13, 0x80004020 ;  /* 0x80004020000d7882 */ /* 0x000fe20000000000 */
[----:B------:R-:W-:Y:S01]  /*38330*/  UMOV UR15, 0x40004040 ;  /* 0x40004040000f7882 */ /* 0x000fe20000000000 */
[----:B------:R-:W-:Y:S01]  /*38340*/  UMOV UR16, 0x0 ;  /* 0x0000000000107882 */ /* 0x000fe20000000000 */
[----:B------:R-:W-:Y:S01]  /*38350*/  UMOV UR17, 0x4208010 ;  /* 0x0420801000117882 */ /* 0x000fe20000000000 */
[----:B------:R-:W-:Y:S01]  /*38360*/  UMOV UR52, 0x0 ;  /* 0x0000000000347882 */ /* 0x000fe20000000000 */
[----:B------:R-:W-:Y:S01]  /*38370*/  UMOV UR53, 0x4208010 ;  /* 0x0420801000357882 */ /* 0x000fe20000000000 */
        /* <DEDUP_REMOVED lines=14> */
[----:B------:R-:W-:Y:S01]  /*38460*/  UMOV UR4, UR11 ;  /* 0x0000000b00047c82 */ /* 0x000fe20008000000 */
[----:B------:R-:W-:Y:S01]  /*38470*/  UMOV UR5, URZ ;  /* 0x000000ff00057c82 */ /* 0x000fe20008000000 */
[----:B------:R0:W-:Y:S01]  /*38480*/  UTCQMMA gdesc[UR36], gdesc[UR38], tmem[UR9], tmem[UR58], idesc[UR59], UPT ;  /* 0x00ff3a26240075ea */ /* 0x0001e2000b800309 */
[----:B------:R-:W-:Y:S01]  /*38490*/  UMOV UR64, 0x0 ;  /* 0x0000000000407882 */ /* 0x000fe20000000000 */
[----:B------:R-:W-:Y:S01]  /*384a0*/  UMOV UR65, 0x4208010 ;  /* 0x0420801000417882 */ /* 0x000fe20000000000 */
[----:B------:R0:W-:Y:S01]  /*384b0*/  UTCQMMA gdesc[UR40], gdesc[UR42], tmem[UR9], tmem[UR60], idesc[UR61], UPT ;  /* 0x00ff3c2a280075ea */ /* 0x0001e2000b800309 */
[----:B------:R-:W-:Y:S01]  /*384c0*/  UMOV UR4, UR4 ;  /* 0x0000000400047c82 */ /* 0x000fe20008000000 */
[----:B------:R0:W-:Y:S01]  /*384d0*/  UTCQMMA gdesc[UR44], gdesc[UR46], tmem[UR9], tmem[UR62], idesc[UR63], UPT ;  /* 0x00ff3e2e2c0075ea */ /* 0x0001e2000b800309 */
[----:B------:R0:W-:Y:S01]  /*384e0*/  UTCQMMA gdesc[UR48], gdesc[UR50], tmem[UR9], tmem[UR64], idesc[UR65], UPT ;  /* 0x00ff4032300075ea */ /* 0x0001e2000b800309 */
[----:B------:R0:W-:Y:S01]  /*384f0*/  UTCBAR [UR4], URZ ;  /* 0x000000ff040073e9 */ /* 0x0001e200080000ff */
[----:B------:R-:W-:Y:S01]  /*38500*/  NOP ;  /* 0x0000000000007918 */ /* 0x000fe20000000000 */
.L_x_9:
[----:B------:R-:W-:Y:S01]  /*38510*/  UIADD3 UR66, UPT, UPT, UR66, 0x1, URZ ;  /* 0x0000000142427890 */ /* 0x000fe2000fffe0ff */
[----:B------:R-:W-:-:S03]  /*38520*/  IMAD.U32 R6, RZ, RZ, UR6 ;  /* 0x00000006ff067e24 */ /* 0x000fc6000f8e00ff */
[----:B------:R-:W-:-:S04]  /*38530*/  UISETP.GT.AND UP2, UPT, UR66, 0x1, UPT ;  /* 0x000000014200788c */ /* 0x000fc8000bf44270 */
[----:B0-----:R-:W-:Y:S02]  /*38540*/  USEL UR4, URZ, 0x1, !UP2 ;  /* 0x00000001ff047887 */ /* 0x001fe4000d000000 */
[----:B------:R-:W-:Y:S02]  /*38550*/  USEL UR66, UR66, URZ, !UP2 ;  /* 0x000000ff42427287 */ /* 0x000fe4000d000000 */
[----:B------:R-:W-:Y:S02]  /*38560*/  UISETP.NE.U32.AND UP2, UPT, UR7, UR19, UPT ;  /* 0x000000130700728c */ /* 0x000fe4000bf45070 */
[----:B------:R-:W-:Y:S01]  /*38570*/  ULOP3.LUT UR4, UR6, UR4, URZ, 0x3c, !UPT ;  /* 0x0000000406047292 */ /* 0x000fe2000f8e3cff */
[----:B------:R-:W-:-:S06]  /*38580*/  UMOV UR7, UR67 ;  /* 0x0000004300077c82 */ /* 0x000fcc0008000000 */
[----:B------:R-:W-:Y:S05]  /*38590*/  BRA.U UP2, `(.L_x_10) ;  /* 0xfffffe6d02d47547 */ /* 0x000fea000b83ffff */
.L_x_7:
[----:B------:R-:W0:Y:S01]  /*385a0*/  S2R R7, SR_TID.X ;  /* 0x0000000000077919 */ /* 0x000e220000002100 */
[----:B------:R-:W-:Y:S01]  /*385b0*/  UISETP.GE.AND UP1, UPT, UR22, 0x100, UPT ;  /* 0x000001001600788c */ /* 0x000fe2000bf26270 */
[----:B------:R-:W1:Y:S01]  /*385c0*/  S2R R8, SR_TID.X ;  /* 0x0000000000087919 */ /* 0x000e620000002100 */
[----:B------:R-:W2:Y:S01]  /*385d0*/  S2R R9, SR_TID.X ;  /* 0x0000000000097919 */ /* 0x000ea20000002100 */
[C---:B0-----:R-:W-:Y:S01]  /*385e0*/  IMAD.SHL.U32 R2, R7.reuse, 0x10, RZ ;  /* 0x0000001007027824 */ /* 0x041fe200078e00ff */
[----:B------:R-:W-:Y:S01]  /*385f0*/  SHF.R.U32.HI R93, RZ, 0x6, R7 ;  /* 0x00000006ff5d7819 */ /* 0x000fe20000011607 */
[----:B------:R-:W-:Y:S01]  /*38600*/  IMAD.SHL.U32 R3, R7, 0x80, RZ ;  /* 0x0000008007037824 */ /* 0x000fe200078e00ff */
[----:B-1----:R-:W-:Y:S02]  /*38610*/  LEA.HI R11, R8, 0x7e, RZ, 0x1a ;  /* 0x0000007e080b7811 */ /* 0x002fe400078fd0ff */
[----:B------:R-:W-:Y:S02]  /*38620*/  LOP3.LUT R2, R2, 0xf0, RZ, 0xc0, !PT ;  /* 0x000000f002027812 */ /* 0x000fe400078ec0ff */
[----:B------:R-:W-:-:S02]  /*38630*/  LOP3.LUT R3, R3, 0x800, RZ, 0xc0, !PT ;  /* 0x0000080003037812 */ /* 0x000fc400078ec0ff */
[C---:B--2---:R-:W-:Y:S02]  /*38640*/  LEA.HI R10, R9.reuse, 0x6e, RZ, 0x1a ;  /* 0x0000006e090a7811 */ /* 0x044fe400078fd0ff */
[----:B------:R-:W-:Y:S02]  /*38650*/  LEA.HI R9, R9, 0x5e, RZ, 0x1a ;  /* 0x0000005e09097811 */ /* 0x000fe400078fd0ff */
[----:B-----5:R-:W-:Y:S02]  /*38660*/  LOP3.LUT R4, R0, R11, RZ, 0xfc, !PT ;  /* 0x0000000b00047212 */ /* 0x020fe400078efcff */
[----:B------:R-:W-:Y:S02]  /*38670*/  IADD3 R91, PT, PT, R2, UR8, R3 ;  /* 0x00000008025b7c10 */ /* 0x000fe4000fffe003 */
[C---:B------:R-:W-:Y:S01]  /*38680*/  LOP3.LUT R3, R0.reuse, R10, RZ, 0xfc, !PT ;  /* 0x0000000a00037212 */ /* 0x040fe200078efcff */
[----:B------:R0:W-:Y:S01]  /*38690*/  STL [R1+0x94], R4 ;  /* 0x0000940401007387 */ /* 0x0001e20000100800 */
[----:B------:R-:W-:-:S02]  /*386a0*/  LOP3.LUT R2, R0, R9, RZ, 0xfc, !PT ;  /* 0x0000000900027212 */ /* 0x000fc400078efcff */
[C---:B------:R-:W-:Y:S01]  /*386b0*/  LEA.HI R10, R8.reuse, 0x4e, RZ, 0x1a ;  /* 0x0000004e080a7811 */ /* 0x040fe200078fd0ff */
[----:B------:R1:W-:Y:S01]  /*386c0*/  STL [R1+0x74], R3 ;  /* 0x0000740301007387 */ /* 0x0003e20000100800 */
[C---:B------:R-:W-:Y:S02]  /*386d0*/  LEA.HI R9, R8.reuse, 0x3e, RZ, 0x1a ;  /* 0x0000003e08097811 */ /* 0x040fe400078fd0ff */
[----:B------:R-:W-:Y:S01]  /*386e0*/  SGXT.U32 R93, R93, 0x1 ;  /* 0x000000015d5d781a */ /* 0x000fe20000000000 */
[----:B------:R2:W-:Y:S01]  /*386f0*/  STL [R1+0x54], R2 ;  /* 0x0000540201007387 */ /* 0x0005e20000100800 */
[----:B------:R-:W-:Y:S02]  /*38700*/  LEA.HI R8, R8, 0x2e, RZ, 0x1a ;  /* 0x0000002e08087811 */ /* 0x000fe400078fd0ff */
[C---:B0-----:R-:W-:Y:S02]  /*38710*/  LOP3.LUT R4, R0.reuse, 0x78, R93, 0xfe, !PT ;  /* 0x0000007800047812 */ /* 0x041fe400078efe5d */
[----:B------:R-:W-:-:S02]  /*38720*/  LOP3.LUT R88, R0, R8, RZ, 0xfc, !PT ;  /* 0x0000000800587212 */ /* 0x000fc400078efcff */
[C---:B-1----:R-:W-:Y:S02]  /*38730*/  LOP3.LUT R3, R0.reuse, R10, RZ, 0xfc, !PT ;  /* 0x0000000a00037212 */ /* 0x042fe400078efcff */
[C---:B------:R-:W-:Y:S02]  /*38740*/  LEA.HI R8, R7.reuse, 0x1e, RZ, 0x1a ;  /* 0x0000001e07087811 */ /* 0x040fe400078fd0ff */
[C---:B--2---:R-:W-:Y:S01]  /*38750*/  LOP3.LUT R2, R0.reuse, R9, RZ, 0xfc, !PT ;  /* 0x0000000900027212 */ /* 0x044fe200078efcff */
[----:B------:R0:W-:Y:S01]  /*38760*/  STL [R1+0x30], R3 ;  /* 0x0000300301007387 */ /* 0x0001e20000100800 */
[----:B------:R-:W-:Y:S02]  /*38770*/  LEA.HI R7, R7, 0xe, RZ, 0x1a ;  /* 0x0000000e07077811 */ /* 0x000fe400078fd0ff */
[C---:B------:R-:W-:Y:S01]  /*38780*/  LOP3.LUT R74, R0.reuse, R8, RZ, 0xfc, !PT ;  /* 0x00000008004a7212 */ /* 0x040fe200078efcff */
[----:B------:R1:W-:Y:S01]  /*38790*/  STL [R1+0x10], R2 ;  /* 0x0000100201007387 */ /* 0x0003e20000100800 */
[----:B------:R-:W-:-:S02]  /*387a0*/  LOP3.LUT R69, R0, R7, RZ, 0xfc, !PT ;  /* 0x0000000700457212 */ /* 0x000fc400078efcff */
[C-C-:B------:R-:W-:Y:S02]  /*387b0*/  LOP3.LUT R92, R0.reuse, 0x34, R93.reuse, 0xfe, !PT ;  /* 0x00000034005c7812 */ /* 0x140fe400078efe5d */
[C-C-:B------:R-:W-:Y:S02]  /*387c0*/  LOP3.LUT R90, R0.reuse, 0x32, R93.reuse, 0xfe, !PT ;  /* 0x00000032005a7812 */ /* 0x140fe400078efe5d */
[C-C-:B0-----:R-:W-:Y:S02]  /*387d0*/  LOP3.LUT R3, R0.reuse, 0x7c, R93.reuse, 0xfe, !PT ;  /* 0x0000007c00037812 */ /* 0x141fe400078efe5d */
[----:B-1----:R-:W-:-:S03]  /*387e0*/  LOP3.LUT R2, R0, 0x7a, R93, 0xfe, !PT ;  /* 0x0000007a00027812 */ /* 0x002fc600078efe5d */
[----:B------:R0:W-:Y:S04]  /*387f0*/  STL [R1+0x90], R3 ;  /* 0x0000900301007387 */ /* 0x0001e80000100800 */
[----:B------:R1:W-:Y:S04]  /*38800*/  STL [R1+0x8c], R2 ;  /* 0x00008c0201007387 */ /* 0x0003e80000100800 */
[----:B------:R2:W-:Y:S01]  /*38810*/  STL [R1+0x88], R4 ;  /* 0x0000880401007387 */ /* 0x0005e20000100800 */
[C-C-:B0-----:R-:W-:Y:S02]  /*38820*/  LOP3.LUT R3, R0.reuse, 0x76, R93.reuse, 0xfe, !PT ;  /* 0x0000007600037812 */ /* 0x141fe400078efe5d */
[----:B-1----:R-:W-:-:S03]  /*38830*/  LOP3.LUT R2, R0, 0x74, R93, 0xfe, !PT ;  /* 0x0000007400027812 */ /* 0x002fc600078efe5d */
[----:B------:R0:W-:Y:S01]  /*38840*/  STL [R1+0x84], R3 ;  /* 0x0000840301007387 */ /* 0x0001e20000100800 */
[----:B--2---:R-:W-:-:S03]  /*38850*/  LOP3.LUT R4, R0, 0x72, R93, 0xfe, !PT ;  /* 0x0000007200047812 */ /* 0x004fc600078efe5d */
        /* <DEDUP_REMOVED lines=52> */
[----:B------:R2:W-:Y:S04]  /*38ba0*/  STL [R1+0x4], R3 ;  /* 0x0000040301007387 */ /* 0x0005e80000100800 */
[----:B------:R2:W-:Y:S01]  /*38bb0*/  STL [R1], R2 ;  /* 0x0000000201007387 */ /* 0x0005e20000100800 */
[----:B------:R-:W-:Y:S05]  /*38bc0*/  BRA.U !UP1, `(.L_x_11) ;  /* 0x0000000109107547 */ /* 0x000fea000b800000 */
[----:B------:R-:W-:-:S06]  /*38bd0*/  USHF.L.U32 UR6, UR6, 0x1f, URZ ;  /* 0x0000001f06067899 */ /* 0x000fcc00080006ff */
[----:B--2---:R-:W-:-:S04]  /*38be0*/  IMAD.U32 R2, RZ, RZ, UR6 ;  /* 0x00000006ff027e24 */ /* 0x004fc8000f8e00ff */
[----:B------:R-:W0:Y:S02]  /*38bf0*/  SYNCS.PHASECHK.TRANS64.TRYWAIT P0, [UR11], R2 ;  /* 0x00000002ff0075a7 */ /* 0x000e24000800110b */
[----:B0-----:R-:W-:Y:S05]  /*38c00*/  @!P0 BRA `(.L_x_12) ;  /* 0x0000002c00048947 */ /* 0x001fea0003800000 */
.L_x_11:
[----:B------:R-:W-:Y:S01]  /*38c10*/  BAR.SYNC.DEFER_BLOCKING 0x0 ;  /* 0x0000000000007b1d */ /* 0x000fe20000010000 */
[C-C-:B------:R-:W-:Y:S02]  /*38c20*/  LOP3.LUT R89, R0.reuse, 0x30, R93.reuse, 0xfe, !PT ;  /* 0x0000003000597812 */ /* 0x140fe400078efe5d */
[C-C-:B------:R-:W-:Y:S02]  /*38c30*/  LOP3.LUT R87, R0.reuse, 0x2c, R93.reuse, 0xfe, !PT ;  /* 0x0000002c00577812 */ /* 0x140fe400078efe5d */
[C-C-:B------:R-:W-:Y:S01]  /*38c40*/  LOP3.LUT R86, R0.reuse, 0x2a, R93.reuse, 0xfe, !PT ;  /* 0x0000002a00567812 */ /* 0x140fe200078efe5d */
[----:B------:R-:W0:Y:S01]  /*38c50*/  LDCU UR4, c[0x0][0x3b4] ;  /* 0x00007680ff0477ac */ /* 0x000e220008000800 */
[C-C-:B------:R-:W-:Y:S01]  /*38c60*/  LOP3.LUT R85, R0.reuse, 0x28, R93.reuse, 0xfe, !PT ;  /* 0x0000002800557812 */ /* 0x140fe200078efe5d */
[----:B--2---:R-:W1:Y:S01]  /*38c70*/  S2R R3, SR_TID.X ;  /* 0x0000000000037919 */ /* 0x004e620000002100 */
[C-C-:B------:R-:W-:Y:S01]  /*38c80*/  LOP3.LUT R84, R0.reuse, 0x26, R93.reuse, 0xfe, !PT ;  /* 0x0000002600547812 */ /* 0x140fe200078efe5d */
[----:B------:R-:W2:Y:S01]  /*38c90*/  LDCU.128 UR12, c[0x0][0x390] ;  /* 0x00007200ff0c77ac */ /* 0x000ea20008000c00 */
[C-C-:B------:R-:W-:Y:S01]  /*38ca0*/  LOP3.LUT R81, R0.reuse, 0x24, R93.reuse, 0xfe, !PT ;  /* 0x0000002400517812 */ /* 0x140fe200078efe5d */
[----:B------:R1:W-:Y:S01]  /*38cb0*/  STL [R1+0xf88], R90 ;  /* 0x000f885a01007387 */ /* 0x0003e20000100800 */
[C-C-:B------:R-:W-:Y:S01]  /*38cc0*/  LOP3.LUT R82, R0.reuse, 0x22, R93.reuse, 0xfe, !PT ;  /* 0x0000002200527812 */ /* 0x140fe200078efe5d */
[----:B------:R-:W3:Y:S01]  /*38cd0*/  LDCU UR5, c[0x0][0x3b8] ;  /* 0x00007700ff0577ac */ /* 0x000ee20008000800 */
[C-C-:B------:R-:W-:Y:S01]  /*38ce0*/  LOP3.LUT R68, R0.reuse, 0x20, R93.reuse, 0xfe, !PT ;  /* 0x0000002000447812 */ /* 0x140fe200078efe5d */
[----:B------:R-:W-:Y:S01]  /*38cf0*/  STL [R1+0xf84], R92 ;  /* 0x000f845c01007387 */ /* 0x000fe20000100800 */
[----:B------:R-:W-:-:S02]  /*38d00*/  LOP3.LUT R78, R0, 0x1c, R93, 0xfe, !PT ;  /* 0x0000001c004e7812 */ /* 0x000fc400078efe5d */
[C-C-:B------:R-:W-:Y:S02]  /*38d10*/  LOP3.LUT R77, R0.reuse, 0x1a, R93.reuse, 0xfe, !PT ;  /* 0x0000001a004d7812 */ /* 0x140fe400078efe5d */
[C-C-:B------:R-:W-:Y:S02]  /*38d20*/  LOP3.LUT R79, R0.reuse, 0x18, R93.reuse, 0xfe, !PT ;  /* 0x00000018004f7812 */ /* 0x140fe400078efe5d */
[C-C-:B------:R-:W-:Y:S01]  /*38d30*/  LOP3.LUT R76, R0.reuse, 0x16, R93.reuse, 0xfe, !PT ;  /* 0x00000016004c7812 */ /* 0x140fe200078efe5d */
[----:B------:R-:W4:Y:S02]  /*38d40*/  @!P2 SYNCS.CCTL.IV [UR8+0x18000] ;  /* 0x01800000ff00a9b1 */ /* 0x000f240008000008 */
[----:B----4-:R-:W-:Y:S01]  /*38d50*/  BAR.SYNC.DEFER_BLOCKING 0x0 ;  /* 0x0000000000007b1d */ /* 0x010fe20000010000 */
[C-C-:B------:R-:W-:Y:S02]  /*38d60*/  LOP3.LUT R72, R0.reuse, 0x14, R93.reuse, 0xfe, !PT ;  /* 0x0000001400487812 */ /* 0x140fe400078efe5d */
[----:B------:R-:W-:-:S02]  /*38d70*/  LOP3.LUT R70, R0, 0x12, R93, 0xfe, !PT ;  /* 0x0000001200467812 */ /* 0x000fc400078efe5d */
[C-C-:B------:R-:W-:Y:S02]  /*38d80*/  LOP3.LUT R71, R0.reuse, 0x10, R93.reuse, 0xfe, !PT ;  /* 0x0000001000477812 */ /* 0x140fe400078efe5d */
[C-C-:B------:R-:W-:Y:S01]  /*38d90*/  LOP3.LUT R2, R0.reuse, 0xc, R93.reuse, 0xfe, !PT ;  /* 0x0000000c00027812 */ /* 0x140fe200078efe5d */
[----:B------:R-:W-:Y:S01]  /*38da0*/  LDTM.16dp32bit_t0_t15.x64 R4, tmem[UR10] ;  /* 0x0000000a000479ee */ /* 0x000fe20008b00000 */
[----:B------:R-:W4:Y:S01]  /*38db0*/  LDTM.16dp32bit_t16_t31.x64 R4, tmem[UR10+0x40] ;  /* 0x0000400a000479ee */ /* 0x000f220008b20000 */
[C-C-:B------:R-:W-:Y:S02]  /*38dc0*/  LOP3.LUT R73, R0.reuse, 0xa, R93.reuse, 0xfe, !PT ;  /* 0x0000000a00497812 */ /* 0x140fe400078efe5d */
[C-C-:B------:R-:W-:Y:S02]  /*38dd0*/  LOP3.LUT R75, R0.reuse, 0x8, R93.reuse, 0xfe, !PT ;  /* 0x00000008004b7812 */ /* 0x140fe400078efe5d */
[C-C-:B------:R-:W-:Y:S01]  /*38de0*/  LOP3.LUT R80, R0.reuse, 0x6, R93.reuse, 0xfe, !PT ;  /* 0x0000000600507812 */ /* 0x140fe200078efe5d */
[----:B-1----:R-:W-:Y:S01]  /*38df0*/  IMAD.SHL.U32 R90, R3, 0x8, RZ ;  /* 0x00000008035a7824 */ /* 0x002fe200078e00ff */
[----:B------:R-:W-:-:S02]  /*38e00*/  LOP3.LUT R83, R0, 0x4, R93, 0xfe, !PT ;  /* 0x0000000400537812 */ /* 0x000fc400078efe5d */
[----:B------:R-:W-:Y:S02]  /*38e10*/  LOP3.LUT R3, R0, 0x2, R93, 0xfe, !PT ;  /* 0x0000000200037812 */ /* 0x000fe400078efe5d */
[----:B------:R-:W-:Y:S02]  /*38e20*/  LOP3.LUT R90, R90, 0x300, RZ, 0xc0, !PT ;  /* 0x000003005a5a7812 */ /* 0x000fe400078ec0ff */
[----:B------:R-:W-:Y:S01]  /*38e30*/  LOP3.LUT R0, R0, R93, RZ, 0xfc, !PT ;  /* 0x0000005d00007212 */ /* 0x000fe200078efcff */
[----:B------:R-:W1:Y:S02]  /*38e40*/  @!P2 SYNCS.CCTL.IV [UR8+0x18008] ;  /* 0x01800800ff00a9b1 */ /* 0x000e640008000008 */
[----:B------:R-:W-:Y:S01]  /*38e50*/  IMAD.IADD R90, R90, 0x1, R91 ;  /* 0x000000015a5a7824 */ /* 0x000fe200078e025b */
[----:B------:R-:W-:-:S04]  /*38e60*/  NOP ;  /* 0x0000000000007918 */ /* 0x000fc80000000000 */
[----:B------:R5:W-:Y:S01]  /*38e70*/  STL [R1+0x9c], R90 ;  /* 0x00009c5a01007387 */ /* 0x000be20000100800 */
[----:B----4-:R-:W-:Y:S02]  /*38e80*/  F2FP.SATFINITE.E4M3.F32.PACK_AB_MERGE_C R91, R5, R4, RZ ;  /* 0x00000004055b723e */ /* 0x010fe400048070ff */
[----:B------:R-:W-:Y:S02]  /*38e90*/  F2FP.SATFINITE.E4M3.F32.PACK_AB_MERGE_C R12, R13, R12, RZ ;  /* 0x0000000c0d0c723e */ /* 0x000fe400048070ff */
[----:B------:R-:W-:Y:S02]  /*38ea0*/  F2FP.SATFINITE.E4M3.F32.PACK_AB_MERGE_C R14, R15, R14, RZ ;  /* 0x0000000e0f0e723e */ /* 0x000fe400048070ff */
[----:B------:R-:W-:Y:S02]  /*38eb0*/  F2FP.SATFINITE.E4M3.F32.PACK_AB_MERGE_C R5, R17, R16, RZ ;  /* 0x000000101105723e */ /* 0x000fe400048070ff */
[----:B-----5:R-:W-:Y:S02]  /*38ec0*/  F2FP.SATFINITE.E4M3.F32.PACK_AB_MERGE_C R90, R11, R10, RZ ;  /* 0x0000000a0b5a723e */ /* 0x020fe400048070ff */
[----:B------:R-:W-:-:S02]  /*38ed0*/  F2FP.SATFINITE.E4M3.F32.PACK_AB_MERGE_C R10, R23, R22, RZ ;  /* 0x00000016170a723e */ /* 0x000fc400048070ff */
[----:B------:R-:W-:Y:S02]  /*38ee0*/  F2FP.SATFINITE.E4M3.F32.PACK_AB_MERGE_C R25, R25, R24, RZ ;  /* 0x000000181919723e */ /* 0x000fe400048070ff */
[----:B------:R-:W-:Y:S02]  /*38ef0*/  F2FP.SATFINITE.E4M3.F32.PACK_AB_MERGE_C R4, R7, R6, RZ ;  /* 0x000000060704723e */ /* 0x000fe400048070ff */
[----:B------:R-:W-:Y:S02]  /*38f00*/  F2FP.SATFINITE.E4M3.F32.PACK_AB_MERGE_C R22, R29, R28, RZ ;  /* 0x0000001c1d16723e */ /* 0x000fe400048070ff */
[----:B------:R-:W-:Y:S02]  /*38f10*/  F2FP.SATFINITE.E4M3.F32.PACK_AB_MERGE_C R24, R31, R30, RZ ;  /* 0x0000001e1f18723e */ /* 0x000fe400048070ff */
[----:B------:R-:W-:Y:S02]  /*38f20*/  F2FP.SATFINITE.E4M3.F32.PACK_AB_MERGE_C R23, R33, R32, RZ ;  /* 0x000000202117723e */ /* 0x000fe400048070ff */
[----:B------:R-:W-:-:S02]  /*38f30*/  F2FP.SATFINITE.E4M3.F32.PACK_AB_MERGE_C R6, R9, R8, RZ ;  /* 0x000000080906723e */ /* 0x000fc400048070ff */
[----:B------:R-:W-:Y:S02]  /*38f40*/  F2FP.SATFINITE.E4M3.F32.PACK_AB_MERGE_C R92, R19, R18, RZ ;  /* 0x00000012135c723e */ /* 0x000fe400048070ff */
[----:B------:R-:W-:Y:S02]  /*38f50*/  F2FP.SATFINITE.E4M3.F32.PACK_AB_MERGE_C R93, R27, R26, RZ ;  /* 0x0000001a1b5d723e */ /* 0x000fe400048070ff */
[----:B------:R-:W-:Y:S02]  /*38f60*/  F2FP.SATFINITE.E4M3.F32.PACK_AB_MERGE_C R19, R37, R36, RZ ;  /* 0x000000242513723e */ /* 0x000fe400048070ff */
[----:B------:R-:W-:Y:S02]  /*38f70*/  F2FP.SATFINITE.E4M3.F32.PACK_AB_MERGE_C R9, R39, R38, RZ ;  /* 0x000000262709723e */ /* 0x000fe400048070ff */
[----:B------:R-:W-:Y:S02]  /*38f80*/  LOP3.LUT R26, R12, 0xffff, RZ, 0xc0, !PT ;  /* 0x0000ffff0c1a7812 */ /* 0x000fe400078ec0ff */
[----:B------:R-:W-:-:S02]  /*38f90*/  LOP3.LUT R28, R14, 0xffff, RZ, 0xc0, !PT ;  /* 0x0000ffff0e1c7812 */ /* 0x000fc400078ec0ff */
[----:B------:R-:W-:Y:S02]  /*38fa0*/  LOP3.LUT R27, R5, 0xffff, RZ, 0xc0, !PT ;  /* 0x0000ffff051b7812 */ /* 0x000fe400078ec0ff */
[----:B------:R-:W-:Y:S02]  /*38fb0*/  LOP3.LUT R22, R22, 0xffff, RZ, 0xc0, !PT ;  /* 0x0000ffff16167812 */ /* 0x000fe400078ec0ff */
[----:B------:R-:W-:Y:S02]  /*38fc0*/  LOP3.LUT R24, R24, 0xffff, RZ, 0xc0, !PT ;  /* 0x0000ffff18187812 */ /* 0x000fe400078ec0ff */
[----:B------:R-:W-:Y:S02]  /*38fd0*/  LOP3.LUT R23, R23, 0xffff, RZ, 0xc0, !PT ;  /* 0x0000ffff17177812 */ /* 0x000fe400078ec0ff */
[----:B------:R-:W-:Y:S02]  /*38fe0*/  LOP3.LUT R19, R19, 0xffff, RZ, 0xc0, !PT ;  /* 0x0000ffff13137812 */ /* 0x000fe400078ec0ff */
[----:B------:R-:W-:-:S02]  /*38ff0*/  LOP3.LUT R9, R9, 0xffff, RZ, 0xc0, !PT ;  /* 0x0000ffff09097812 */ /* 0x000fc400078ec0ff */
[----:B------:R-:W-:Y:S02]  /*39000*/  F2FP.SATFINITE.E4M3.F32.PACK_AB_MERGE_C R34, R35, R34, RZ ;  /* 0x000000222322723e */ /* 0x000fe400048070ff */
[--C-:B------:R-:W-:Y:S01]  /*39010*/  PRMT R5, R27, 0x3340, R1.reuse ;  /* 0x000033401b057816 */ /* 0x100fe20000000001 */
[----:B------:R-:W1:Y:S01]  /*39020*/  LDL.LU R35, [R1+0x9c] ;  /* 0x00009c0001237983 */ /* 0x000e620000300800 */
[----:B------:R-:W-:Y:S02]  /*39030*/  PRMT R14, R26, 0x3340, R28 ;  /* 0x000033401a0e7816 */ /* 0x000fe4000000001c */
[----:B------:R-:W-:Y:S02]  /*39040*/  PRMT R7, R23, 0x3340, R1 ;  /* 0x0000334017077816 */ /* 0x000fe40000000001 */
[----:B------:R-:W-:Y:S02]  /*39050*/  PRMT R12, R22, 0x3340, R24 ;  /* 0x00003340160c7816 */ /* 0x000fe40000000018 */
[----:B------:R-:W-:-:S02]  /*39060*/  SHF.R.U32.HI R26, RZ, 0x8, R26 ;  /* 0x00000008ff1a7819 */ /* 0x000fc4000001161a */
[----:B------:R-:W-:Y:S02]  /*39070*/  SHF.R.U32.HI R28, RZ, 0x8, R28 ;  /* 0x00000008ff1c7819 */ /* 0x000fe4000001161c */
[----:B------:R-:W-:Y:S02]  /*39080*/  SHF.R.U32.HI R27, RZ, 0x8, R27 ;  /* 0x00000008ff1b7819 */ /* 0x000fe4000001161b */
[----:B------:R-:W-:Y:S02]  /*39090*/  SHF.R.U32.HI R22, RZ, 0x8, R22 ;  /* 0x00000008ff167819 */ /* 0x000fe40000011616 */
[----:B------:R-:W-:Y:S02]  /*390a0*/  SHF.R.U32.HI R24, RZ, 0x8, R24 ;  /* 0x00000008ff187819 */ /* 0x000fe40000011618 */
[----:B------:R-:W-:Y:S02]  /*390b0*/  SHF.R.U32.HI R23, RZ, 0x8, R23 ;  /* 0x00000008ff177819 */ /* 0x000fe40000011617 */
[----:B------:R-:W-:-:S02]  /*390c0*/  PRMT R33, R19, 0x3340, R9 ;  /* 0x0000334013217816 */ /* 0x000fc40000000009 */
[----:B------:R-:W-:Y:S02]  /*390d0*/  SHF.R.U32.HI R19, RZ, 0x8, R19 ;  /* 0x00000008ff137819 */ /* 0x000fe40000011613 */
[----:B------:R-:W-:Y:S02]  /*390e0*/  SHF.R.U32.HI R9, RZ, 0x8, R9 ;  /* 0x00000008ff097819 */ /* 0x000fe40000011609 */
[----:B------:R-:W-:Y:S02]  /*390f0*/  LOP3.LUT R26, R26, 0xffff, RZ, 0xc0, !PT ;  /* 0x0000ffff1a1a7812 */ /* 0x000fe400078ec0ff */
[----:B------:R-:W-:Y:S02]  /*39100*/  LOP3.LUT R28, R28, 0xffff, RZ, 0xc0, !PT ;  /* 0x0000ffff1c1c7812 */ /* 0x000fe400078ec0ff */
[----:B------:R-:W-:Y:S02]  /*39110*/  LOP3.LUT R27, R27, 0xffff, RZ, 0xc0, !PT ;  /* 0x0000ffff1b1b7812 */ /* 0x000fe400078ec0ff */
[----:B------:R-:W-:-:S02]  /*39120*/  LOP3.LUT R22, R22, 0xffff, RZ, 0xc0, !PT ;  /* 0x0000ffff16167812 */ /* 0x000fc400078ec0ff */
[----:B------:R-:W-:Y:S02]  /*39130*/  LOP3.LUT R24, R24, 0xffff, RZ, 0xc0, !PT ;  /* 0x0000ffff18187812 */ /* 0x000fe400078ec0ff */
[----:B------:R-:W-:Y:S02]  /*39140*/  LOP3.LUT R23, R23, 0xffff, RZ, 0xc0, !PT ;  /* 0x0000ffff17177812 */ /* 0x000fe400078ec0ff */
[----:B------:R-:W-:Y:S02]  /*39150*/  LOP3.LUT R19, R19, 0xffff, RZ, 0xc0, !PT ;  /* 0x0000ffff13137812 */ /* 0x000fe400078ec0ff */
[----:B------:R-:W-:Y:S02]  /*39160*/  LOP3.LUT R9, R9, 0xffff, RZ, 0xc0, !PT ;  /* 0x0000ffff09097812 */ /* 0x000fe400078ec0ff */
[----:B------:R-:W-:Y:S02]  /*39170*/  PRMT R26, R26, 0x3340, R28 ;  /* 0x000033401a1a7816 */ /* 0x000fe4000000001c */
[----:B------:R-:W-:-:S02]  /*39180*/  PRMT R27, R27, 0x3340, R1 ;  /* 0x000033401b1b7816 */ /* 0x000fc40000000001 */
[----:B------:R-:W-:Y:S02]  /*39190*/  PRMT R24, R22, 0x3340, R24 ;  /* 0x0000334016187816 */ /* 0x000fe40000000018 */
[----:B------:R-:W-:Y:S02]  /*391a0*/  PRMT R23, R23, 0x3340, R1 ;  /* 0x0000334017177816 */ /* 0x000fe40000000001 */
[----:B------:R-:W-:Y:S02]  /*391b0*/  PRMT R19, R19, 0x3340, R9 ;  /* 0x0000334013137816 */ /* 0x000fe40000000009 */
[----:B------:R-:W-:Y:S02]  /*391c0*/  PRMT R9, R26, 0x5410, R27 ;  /* 0x000054101a097816 */ /* 0x000fe4000000001b */
[----:B------:R-:W-:Y:S02]  /*391d0*/  LOP3.LUT R26, R90, 0xffff, RZ, 0xc0, !PT ;  /* 0x0000ffff5a1a7812 */ /* 0x000fe400078ec0ff */
[----:B------:R-:W-:Y:S01]  /*391e0*/  PRMT R23, R24, 0x5410, R23 ;  /* 0x0000541018177816 */ /* 0x000fe20000000017 */
[----:B------:R-:W4:Y:S01]  /*391f0*/  LDL.LU R90, [R1+0xf88] ;  /* 0x000f8800015a7983 */ /* 0x000f220000300800 */
[----:B------:R-:W-:-:S02]  /*39200*/  LOP3.LUT R24, R92, 0xffff, RZ, 0xc0, !PT ;  /* 0x0000ffff5c187812 */ /* 0x000fc400078ec0ff */
[----:B------:R-:W-:Y:S01]  /*39210*/  F2FP.SATFINITE.E4M3.F32.PACK_AB_MERGE_C R48, R49, R48, RZ ;  /* 0x000000303130723e */ /* 0x000fe200048070ff */
[----:B------:R-:W5:Y:S01]  /*39220*/  LDL.LU R92, [R1+0xf84] ;  /* 0x000f8400015c7983 */ /* 0x000f620000300800 */
[----:B------:R-:W-:-:S03]  /*39230*/  F2FP.SATFINITE.E4M3.F32.PACK_AB_MERGE_C R20, R21, R20, RZ ;  /* 0x000000141514723e */ /* 0x000fc600048070ff */
[----:B------:R-:W0:Y:S04]  /*39240*/  LDL.LU R27, [R1+0xf80] ;  /* 0x000f8000011b7983 */ /* 0x000e280000300800 */
[----:B------:R-:W4:Y:S01]  /*39250*/  LDL.LU R49, [R1] ;  /* 0x0000000001317983 */ /* 0x000f220000300800 */
[----:B------:R-:W-:Y:S02]  /*39260*/  LOP3.LUT R8, R91, 0xffff, RZ, 0xc0, !PT ;  /* 0x0000ffff5b087812 */ /* 0x000fe400078ec0ff */
[----:B------:R-:W-:Y:S02]  /*39270*/  LOP3.LUT R4, R4, 0xffff, RZ, 0xc0, !PT ;  /* 0x0000ffff04047812 */ /* 0x000fe400078ec0ff */
[----:B------:R-:W-:Y:S02]  /*39280*/  LOP3.LUT R29, R6, 0xffff, RZ, 0xc0, !PT ;  /* 0x0000ffff061d7812 */ /* 0x000fe400078ec0ff */
[----:B------:R-:W-:-:S02]  /*39290*/  LOP3.LUT R20, R20, 0xffff, RZ, 0xc0, !PT ;  /* 0x0000ffff14147812 */ /* 0x000fc400078ec0ff */
[----:B------:R-:W-:Y:S02]  /*392a0*/  LOP3.LUT R10, R10, 0xffff, RZ, 0xc0, !PT ;  /* 0x0000ffff0a0a7812 */ /* 0x000fe400078ec0ff */
[----:B------:R-:W-:Y:S02]  /*392b0*/  LOP3.LUT R25, R25, 0xffff, RZ, 0xc0, !PT ;  /* 0x0000ffff19197812 */ /* 0x000fe400078ec0ff */
[--C-:B------:R-:W-:Y:S02]  /*392c0*/  PRMT R11, R29, 0x3340, R1.reuse ;  /* 0x000033401d0b7816 */ /* 0x100fe40000000001 */
[----:B------:R-:W-:Y:S02]  /*392d0*/  PRMT R15, R8, 0x3340, R4 ;  /* 0x00003340080f7816 */ /* 0x000fe40000000004 */
[----:B------:R-:W-:Y:S02]  /*392e0*/  PRMT R6, R25, 0x3340, R1 ;  /* 0x0000334019067816 */ /* 0x000fe40000000001 */
[----:B------:R-:W-:-:S02]  /*392f0*/  PRMT R13, R20, 0x3340, R10 ;  /* 0x00003340140d7816 */ /* 0x000fc4000000000a */
[----:B------:R-:W-:Y:S02]  /*39300*/  SHF.R.U32.HI R8, RZ, 0x8, R8 ;  /* 0x00000008ff087819 */ /* 0x000fe40000011608 */
[----:B------:R-:W-:Y:S02]  /*39310*/  SHF.R.U32.HI R4, RZ, 0x8, R4 ;  /* 0x00000008ff047819 */ /* 0x000fe40000011604 */
[----:B------:R-:W-:Y:S02]  /*39320*/  SHF.R.U32.HI R29, RZ, 0x8, R29 ;  /* 0x00000008ff1d7819 */ /* 0x000fe4000001161d */
[----:B------:R-:W-:Y:S02]  /*39330*/  SHF.R.U32.HI R20, RZ, 0x8, R20 ;  /* 0x00000008ff147819 */ /* 0x000fe40000011614 */
[----:B------:R-:W-:Y:S02]  /*39340*/  SHF.R.U32.HI R10, RZ, 0x8, R10 ;  /* 0x00000008ff0a7819 */ /* 0x000fe4000001160a */
[----:B------:R-:W-:-:S02]  /*39350*/  SHF.R.U32.HI R25, RZ, 0x8, R25 ;  /* 0x00000008ff197819 */ /* 0x000fc40000011619 */
[----:B------:R-:W-:Y:S02]  /*39360*/  LOP3.LUT R8, R8, 0xffff, RZ, 0xc0, !PT ;  /* 0x0000ffff08087812 */ /* 0x000fe400078ec0ff */
[----:B------:R-:W-:Y:S02]  /*39370*/  LOP3.LUT R4, R4, 0xffff, RZ, 0xc0, !PT ;  /* 0x0000ffff04047812 */ /* 0x000fe400078ec0ff */
[----:B------:R-:W-:Y:S02]  /*39380*/  LOP3.LUT R29, R29, 0xffff, RZ, 0xc0, !PT ;  /* 0x0000ffff1d1d7812 */ /* 0x000fe400078ec0ff */
[----:B------:R-:W-:Y:S02]  /*39390*/  LOP3.LUT R20, R20, 0xffff, RZ, 0xc0, !PT ;  /* 0x0000ffff14147812 */ /* 0x000fe400078ec0ff */
[----:B------:R-:W-:Y:S02]  /*393a0*/  LOP3.LUT R10, R10, 0xffff, RZ, 0xc0, !PT ;  /* 0x0000ffff0a0a7812 */ /* 0x000fe400078ec0ff */
[----:B------:R-:W-:Y:S01]  /*393b0*/  LOP3.LUT R25, R25, 0xffff, RZ, 0xc0, !PT ;  /* 0x0000ffff19197812 */ /* 0x000fe200078ec0ff */
[----:B------:R-:W2:Y:S01]  /*393c0*/  S2R R36, SR_TID.X ;  /* 0x0000000000247919 */ /* 0x000ea20000002100 */
[----:B------:R-:W-:-:S02]  /*393d0*/  PRMT R4, R8, 0x3340, R4 ;  /* 0x0000334008047816 */ /* 0x000fc40000000004 */
[----:B------:R-:W-:Y:S02]  /*393e0*/  PRMT R29, R29, 0x3340, R1 ;  /* 0x000033401d1d7816 */ /* 0x000fe40000000001 */
[----:B------:R-:W-:Y:S02]  /*393f0*/  PRMT R11, R15, 0x5410, R11 ;  /* 0x000054100f0b7816 */ /* 0x000fe4000000000b */
[----:B------:R-:W-:Y:S02]  /*39400*/  PRMT R10, R20, 0x3340, R10 ;  /* 0x00003340140a7816 */ /* 0x000fe4000000000a */
[----:B------:R-:W-:Y:S02]  /*39410*/  PRMT R25, R25, 0x3340, R1 ;  /* 0x0000334019197816 */ /* 0x000fe40000000001 */
[----:B------:R-:W-:Y:S02]  /*39420*/  PRMT R8, R4, 0x5410, R29 ;  /* 0x0000541004087816 */ /* 0x000fe4000000001d */
[----:B------:R-:W-:-:S02]  /*39430*/  PRMT R10, R10, 0x5410, R25 ;  /* 0x000054100a0a7816 */ /* 0x000fc40000000019 */
[----:B------:R-:W-:Y:S02]  /*39440*/  PRMT R4, R11, 0x4210, R26 ;  /* 0x000042100b047816 */ /* 0x000fe4000000001a */
[----:B------:R-:W-:Y:S02]  /*39450*/  PRMT R5, R14, 0x5410, R5 ;  /* 0x000054100e057816 */ /* 0x000fe40000000005 */
[----:B------:R-:W-:Y:S02]  /*39460*/  PRMT R6, R13, 0x5410, R6 ;  /* 0x000054100d067816 */ /* 0x000fe40000000006 */
[----:B------:R-:W-:Y:S02]  /*39470*/  PRMT R7, R12, 0x5410, R7 ;  /* 0x000054100c077816 */ /* 0x000fe40000000007 */
[----:B------:R-:W-:Y:S02]  /*39480*/  LOP3.LUT R25, R93, 0xffff, RZ, 0xc0, !PT ;  /* 0x0000ffff5d197812 */ /* 0x000fe400078ec0ff */
[----:B------:R-:W-:-:S02]  /*39490*/  LOP3.LUT R11, R34, 0xffff, RZ, 0xc0, !PT ;  /* 0x0000ffff220b7812 */ /* 0x000fc400078ec0ff */
[----:B------:R-:W-:Y:S02]  /*394a0*/  F2FP.SATFINITE.E4M3.F32.PACK_AB_MERGE_C R16, R61, R60, RZ ;  /* 0x0000003c3d10723e */ /* 0x000fe400048070ff */
[----:B------:R-:W-:Y:S02]  /*394b0*/  F2FP.SATFINITE.E4M3.F32.PACK_AB_MERGE_C R17, R63, R62, RZ ;  /* 0x0000003e3f11723e */ /* 0x000fe400048070ff */
[----:B------:R-:W-:Y:S02]  /*394c0*/  F2FP.SATFINITE.E4M3.F32.PACK_AB_MERGE_C R18, R65, R64, RZ ;  /* 0x000000404112723e */ /* 0x000fe400048070ff */
[----:B------:R-:W-:Y:S02]  /*394d0*/  PRMT R5, R5, 0x4210, R24 ;  /* 0x0000421005057816 */ /* 0x000fe40000000018 */
[----:B------:R-:W-:Y:S02]  /*394e0*/  PRMT R6, R6, 0x4210, R25 ;  /* 0x0000421006067816 */ /* 0x000fe40000000019 */
[----:B------:R-:W-:-:S02]  /*394f0*/  PRMT R7, R7, 0x4210, R11 ;  /* 0x0000421007077816 */ /* 0x000fc4000000000b */
[----:B------:R-:W-:Y:S02]  /*39500*/  F2FP.SATFINITE.E4M3.F32.PACK_AB_MERGE_C R21, R41, R40, RZ ;  /* 0x000000282915723e */ /* 0x000fe400048070ff */
[----:B------:R-:W-:Y:S02]  /*39510*/  PRMT R8, R8, 0x5210, R26 ;  /* 0x0000521008087816 */ /* 0x000fe4000000001a */
[----:B------:R-:W-:Y:S02]  /*39520*/  PRMT R9, R9, 0x5210, R24 ;  /* 0x0000521009097816 */ /* 0x000fe40000000018 */
[----:B------:R-:W-:Y:S02]  /*39530*/  PRMT R10, R10, 0x5210, R25 ;  /* 0x000052100a0a7816 */ /* 0x000fe40000000019 */
[----:B------:R-:W-:Y:S02]  /*39540*/  PRMT R11, R23, 0x5210, R11 ;  /* 0x00005210170b7816 */ /* 0x000fe4000000000b */
        /* <DEDUP_REMOVED lines=13> */
[----:B------:R-:W-:Y:S02]  /*39620*/  LOP3.LUT R54, R54, 0xffff, RZ, 0xc0, !PT ;  /* 0x0000ffff36367812 */ /* 0x000fe400078ec0ff */
[----:B------:R-:W-:Y:S02]  /*39630*/  LOP3.LUT R56, R56, 0xffff, RZ, 0xc0, !PT ;  /* 0x0000ffff38387812 */ /* 0x000fe400078ec0ff */
[--C-:B------:R-:W-:Y:S02]  /*39640*/  PRMT R30, R16, 0x3340, R17.reuse ;  /* 0x00003340101e7816 */ /* 0x100fe40000000011 */
[----:B------:R-:W-:Y:S02]  /*39650*/  SHF.R.U32.HI R16, RZ, 0x8, R16 ;  /* 0x00000008ff107819 */ /* 0x000fe40000011610 */
[----:B------:R-:W-:Y:S02]  /*39660*/  SHF.R.U32.HI R17, RZ, 0x8, R17 ;  /* 0x00000008ff117819 */ /* 0x000fe40000011611 */
[----:B------:R-:W-:-:S02]  /*39670*/  SHF.R.U32.HI R24, RZ, 0x8, R18 ;  /* 0x00000008ff187819 */ /* 0x000fc40000011612 */
[----:B------:R-:W-:Y:S02]  /*39680*/  PRMT R12, R21, 0x3340, R1 ;  /* 0x00003340150c7816 */ /* 0x000fe40000000001 */
[----:B------:R-:W-:Y:S02]  /*39690*/  SHF.R.U32.HI R21, RZ, 0x8, R21 ;  /* 0x00000008ff157819 */ /* 0x000fe40000011615 */
        /* <DEDUP_REMOVED lines=13> */
[----:B------:R-:W-:Y:S02]  /*39770*/  PRMT R15, R18, 0x3340, R1 ;  /* 0x00003340120f7816 */ /* 0x000fe40000000001 */
[----:B------:R-:W-:Y:S02]  /*39780*/  LOP3.LUT R21, R44, 0xffff, RZ, 0xc0, !PT ;  /* 0x0000ffff2c157812 */ /* 0x000fe400078ec0ff */
[----:B------:R-:W-:-:S02]  /*39790*/  LOP3.LUT R46, R46, 0xffff, RZ, 0xc0, !PT ;  /* 0x0000ffff2e2e7812 */ /* 0x000fc400078ec0ff */
[----:B------:R-:W-:Y:S02]  /*397a0*/  LOP3.LUT R22, R48, 0xffff, RZ, 0xc0, !PT ;  /* 0x0000ffff30167812 */ /* 0x000fe400078ec0ff */
[----:B------:R-:W-:Y:S02]  /*397b0*/  LOP3.LUT R18, R56, 0xffff, RZ, 0xc0, !PT ;  /* 0x0000ffff38127812 */ /* 0x000fe400078ec0ff */
[----:B------:R-:W-:Y:S02]  /*397c0*/  F2FP.SATFINITE.E4M3.F32.PACK_AB_MERGE_C R42, R43, R42, RZ ;  /* 0x0000002a2b2a723e */ /* 0x000fe400048070ff */
[----:B------:R-:W-:Y:S02]  /*397d0*/  F2FP.SATFINITE.E4M3.F32.PACK_AB_MERGE_C R50, R51, R50, RZ ;  /* 0x000000323332723e */ /* 0x000fe400048070ff */
[----:B------:R-:W-:Y:S02]  /*397e0*/  F2FP.SATFINITE.E4M3.F32.PACK_AB_MERGE_C R58, R59, R58, RZ ;  /* 0x0000003a3b3a723e */ /* 0x000fe400048070ff */
[----:B------:R-:W-:Y:S01]  /*397f0*/  F2FP.SATFINITE.E4M3.F32.PACK_AB_MERGE_C R66, R67, R66, RZ ;  /* 0x000000424342723e */ /* 0x000fe200048070ff */
[----:B---3--:R-:W-:Y:S01]  /*39800*/  IMAD R39, R76, UR5, RZ ;  /* 0x000000054c277c24 */ /* 0x008fe2000f8e02ff */
[----:B------:R-:W-:Y:S01]  /*39810*/  LOP3.LUT R23, R23, 0xffff, RZ, 0xc0, !PT ;  /* 0x0000ffff17177812 */ /* 0x000fe200078ec0ff */
[----:B------:R-:W3:Y:S01]  /*39820*/  LDL.LU R48, [R1+0x4] ;  /* 0x0000040001307983 */ /* 0x000ee20000300800 */
[----:B------:R-:W-:-:S02]  /*39830*/  PRMT R17, R16, 0x3340, R17 ;  /* 0x0000334010117816 */ /* 0x000fc40000000011 */
[--C-:B------:R-:W-:Y:S01]  /*39840*/  PRMT R20, R20, 0x3340, R1.reuse ;  /* 0x0000334014147816 */ /* 0x100fe20000000001 */
[----:B------:R-:W3:Y:S01]  /*39850*/  LDL.LU R47, [R1+0x8] ;  /* 0x00000800012f7983 */ /* 0x000ee20000300800 */
[----:B------:R-:W-:Y:S02]  /*39860*/  PRMT R21, R21, 0x3340, R46 ;  /* 0x0000334015157816 */ /* 0x000fe4000000002e */
[--C-:B------:R-:W-:Y:S01]  /*39870*/  PRMT R22, R22, 0x3340, R1.reuse ;  /* 0x0000334016167816 */ /* 0x100fe20000000001 */
[----:B------:R-:W3:Y:S01]  /*39880*/  LDL.LU R46, [R1+0xc] ;  /* 0x00000c00012e7983 */ /* 0x000ee20000300800 */
[----:B------:R-:W-:Y:S02]  /*39890*/  PRMT R18, R18, 0x3340, R1 ;  /* 0x0000334012127816 */ /* 0x000fe40000000001 */
[----:B------:R-:W-:Y:S01]  /*398a0*/  PRMT R12, R33, 0x5410, R12 ;  /* 0x00005410210c7816 */ /* 0x000fe2000000000c */
[----:B------:R-:W3:Y:S01]  /*398b0*/  LDL.LU R44, [R1+0x10] ;  /* 0x00001000012c7983 */ /* 0x000ee20000300800 */
[----:B--2---:R-:W-:-:S02]  /*398c0*/  LOP3.LUT R36, R36, 0x7f, RZ, 0xc0, !PT ;  /* 0x0000007f24247812 */ /* 0x004fc400078ec0ff */
[----:B------:R-:W-:Y:S02]  /*398d0*/  PRMT R20, R19, 0x5410, R20 ;  /* 0x0000541013147816 */ /* 0x000fe40000000014 */
[----:B------:R-:W-:Y:S02]  /*398e0*/  PRMT R13, R32, 0x5410, R13 ;  /* 0x00005410200d7816 */ /* 0x000fe4000000000d */
[----:B------:R-:W-:Y:S02]  /*398f0*/  PRMT R14, R31, 0x5410, R14 ;  /* 0x000054101f0e7816 */ /* 0x000fe4000000000e */
[----:B------:R-:W-:Y:S02]  /*39900*/  LOP3.LUT R50, R50, 0xffff, RZ, 0xc0, !PT ;  /* 0x0000ffff32327812 */ /* 0x000fe400078ec0ff */
[----:B------:R-:W-:Y:S02]  /*39910*/  PRMT R21, R21, 0x5410, R22 ;  /* 0x0000541015157816 */ /* 0x000fe40000000016 */
[----:B------:R-:W-:-:S02]  /*39920*/  PRMT R15, R30, 0x5410, R15 ;  /* 0x000054101e0f7816 */ /* 0x000fc4000000000f */
[----:B------:R-:W-:Y:S02]  /*39930*/  LOP3.LUT R66, R66, 0xffff, RZ, 0xc0, !PT ;  /* 0x0000ffff42427812 */ /* 0x000fe400078ec0ff */
[----:B------:R-:W-:Y:S01]  /*39940*/  LEA R41, R36, UR8, 0x4 ;  /* 0x0000000824297c11 */ /* 0x000fe2000f8e20ff */
[----:B-1----:R-:W-:Y:S04]  /*39950*/  STS.128 [R35], R4 ;  /* 0x0000000423007388 */ /* 0x002fe80000000c00 */
[----:B------:R1:W-:Y:S01]  /*39960*/  STS.128 [R35+0x400], R8 ;  /* 0x0004000823007388 */ /* 0x0003e20000000c00 */
[----:B------:R-:W-:Y:S01]  /*39970*/  BAR.SYNC.DEFER_BLOCKING 0x0 ;  /* 0x0000000000007b1d */ /* 0x000fe20000010000 */
[----:B-1----:R-:W-:Y:S02]  /*39980*/  LOP3.LUT R10, R24, 0xffff, RZ, 0xc0, !PT ;  /* 0x0000ffff180a7812 */ /* 0x002fe400078ec0ff */
[----:B------:R-:W-:-:S02]  /*39990*/  LOP3.LUT R8, R52, 0xffff, RZ, 0xc0, !PT ;  /* 0x0000ffff34087812 */ /* 0x000fc400078ec0ff */
[----:B------:R-:W-:Y:S02]  /*399a0*/  PRMT R10, R10, 0x3340, R1 ;  /* 0x000033400a0a7816 */ /* 0x000fe40000000001 */
[----:B------:R-:W-:Y:S02]  /*399b0*/  PRMT R23, R8, 0x3340, R23 ;  /* 0x0000334008177816 */ /* 0x000fe40000000017 */
[----:B------:R-:W-:Y:S02]  /*399c0*/  PRMT R16, R17, 0x5410, R10 ;  /* 0x0000541011107816 */ /* 0x000fe4000000000a */
[----:B------:R-:W-:Y:S02]  /*399d0*/  LOP3.LUT R9, R42, 0xffff, RZ, 0xc0, !PT ;  /* 0x0000ffff2a097812 */ /* 0x000fe400078ec0ff */
[----:B------:R-:W-:Y:S01]  /*399e0*/  LOP3.LUT R11, R58, 0xffff, RZ, 0xc0, !PT ;  /* 0x0000ffff3a0b7812 */ /* 0x000fe200078ec0ff */
[----:B------:R-:W1:Y:S01]  /*399f0*/  LDS.128 R4, [R41] ;  /* 0x0000000029047984 */ /* 0x000e620000000c00 */
[----:B------:R-:W-:-:S02]  /*39a00*/  PRMT R18, R23, 0x5410, R18 ;  /* 0x0000541017127816 */ /* 0x000fc40000000012 */
[--C-:B------:R-:W-:Y:S01]  /*39a10*/  PRMT R8, R12, 0x4210, R9.reuse ;  /* 0x000042100c087816 */ /* 0x100fe20000000009 */
[----:B------:R-:W2:Y:S01]  /*39a20*/  LDL.LU R42, [R1+0x14] ;  /* 0x00001400012a7983 */ /* 0x000ea20000300800 */
[----:B------:R-:W-:Y:S02]  /*39a30*/  PRMT R12, R20, 0x5210, R9 ;  /* 0x00005210140c7816 */ /* 0x000fe40000000009 */
[--C-:B------:R-:W-:Y:S02]  /*39a40*/  PRMT R9, R13, 0x4210, R50.reuse ;  /* 0x000042100d097816 */ /* 0x100fe40000000032 */
[--C-:B------:R-:W-:Y:S02]  /*39a50*/  PRMT R10, R14, 0x4210, R11.reuse ;  /* 0x000042100e0a7816 */ /* 0x100fe4000000000b */
[----:B------:R-:W-:Y:S01]  /*39a60*/  PRMT R13, R21, 0x5210, R50 ;  /* 0x00005210150d7816 */ /* 0x000fe20000000032 */
[----:B------:R-:W-:Y:S01]  /*39a70*/  IMAD R21, R0, UR5, RZ ;  /* 0x0000000500157c24 */ /* 0x000fe2000f8e02ff */
[----:B------:R-:W-:-:S02]  /*39a80*/  PRMT R14, R18, 0x5210, R11 ;  /* 0x00005210120e7816 */ /* 0x000fc4000000000b */
[--C-:B------:R-:W-:Y:S02]  /*39a90*/  PRMT R11, R15, 0x4210, R66.reuse ;  /* 0x000042100f0b7816 */ /* 0x100fe40000000042 */
[----:B------:R-:W-:Y:S01]  /*39aa0*/  PRMT R15, R16, 0x5210, R66 ;  /* 0x00005210100f7816 */ /* 0x000fe20000000042 */
[C---:B0-----:R-:W-:Y:S01]  /*39ab0*/  IMAD R17, R27.reuse, UR4, RZ ;  /* 0x000000041b117c24 */ /* 0x041fe2000f8e02ff */
[----:B------:R-:W-:-:S04]  /*39ac0*/  ISETP.GE.AND P0, PT, R27, UR14, PT ;  /* 0x0000000e1b007c0c */ /* 0x000fc8000bf06270 */
[C---:B------:R-:W-:Y:S02]  /*39ad0*/  IADD3 R22, P2, PT, R17.reuse, UR12, RZ ;  /* 0x0000000c11167c10 */ /* 0x040fe4000ff5e0ff */
[----:B------:R-:W-:Y:S02]  /*39ae0*/  ISETP.LT.AND P1, PT, R0, UR15, !P0 ;  /* 0x0000000f00007c0c */ /* 0x000fe4000c721270 */
[----:B------:R-:W-:Y:S02]  /*39af0*/  LEA.HI.X.SX32 R0, R17, UR13, 0x1, P2 ;  /* 0x0000000d11007c11 */ /* 0x000fe400090f0eff */
[----:B------:R-:W-:Y:S01]  /*39b00*/  LDS.128 R16, [R41+0x800] ;  /* 0x0008000029107984 */ /* 0x000fe20000000c00 */
[----:B------:R-:W-:Y:S01]  /*39b10*/  BAR.SYNC.DEFER_BLOCKING 0x0 ;  /* 0x0000000000007b1d */ /* 0x000fe20000010000 */
[C---:B------:R-:W-:Y:S01]  /*39b20*/  ISETP.LT.AND P4, PT, R3.reuse, UR15, !P0 ;  /* 0x0000000f03007c0c */ /* 0x040fe2000c781270 */
[----:B------:R-:W-:Y:S01]  /*39b30*/  IMAD R3, R3, UR5, RZ ;  /* 0x0000000503037c24 */ /* 0x000fe2000f8e02ff */
[----:B------:R-:W-:-:S03]  /*39b40*/  IADD3 R20, P2, PT, R21, R22, RZ ;  /* 0x0000001615147210 */ /* 0x000fc60007f5e0ff */
[----:B------:R0:W-:Y:S04]  /*39b50*/  STS.128 [R35], R8 ;  /* 0x0000000823007388 */ /* 0x0001e80000000c00 */
[----:B------:R-:W-:Y:S01]  /*39b60*/  STS.128 [R35+0x400], R12 ;  /* 0x0004000c23007388 */ /* 0x000fe20000000c00 */
[----:B------:R-:W-:Y:S02]  /*39b70*/  LEA.HI.X.SX32 R21, R21, R0, 0x1, P2 ;  /* 0x0000000015157211 */ /* 0x000fe400010f0eff */
[----:B-1----:R-:W-:Y:S01]  /*39b80*/  PRMT R23, R4, 0x7770, RZ ;  /* 0x0000777004177816 */ /* 0x002fe200000000ff */
[----:B------:R-:W-:Y:S01]  /*39b90*/  BAR.SYNC.DEFER_BLOCKING 0x0 ;  /* 0x0000000000007b1d */ /* 0x000fe20000010000 */
[----:B0-----:R-:W-:Y:S01]  /*39ba0*/  IADD3 R8, P3, PT, R3, R22, RZ ;  /* 0x0000001603087210 */ /* 0x001fe20007f7e0ff */
[----:B------:R-:W-:-:S03]  /*39bb0*/  IMAD R11, R80, UR5, RZ ;  /* 0x00000005500b7c24 */ /* 0x000fc6000f8e02ff */
[----:B------:R-:W-:Y:S02]  /*39bc0*/  LEA.HI.X.SX32 R9, R3, R0, 0x1, P3 ;  /* 0x0000000003097211 */ /* 0x000fe400018f0eff */
[----:B------:R-:W-:Y:S02]  /*39bd0*/  PRMT R3, R4, 0x7771, RZ ;  /* 0x0000777104037816 */ /* 0x000fe400000000ff */
[C---:B------:R-:W-:Y:S01]  /*39be0*/  ISETP.LT.AND P2, PT, R75.reuse, UR15, !P0 ;  /* 0x0000000f4b007c0c */ /* 0x040fe2000c741270 */
[----:B------:R-:W-:Y:S01]  /*39bf0*/  IMAD R75, R75, UR5, RZ ;  /* 0x000000054b4b7c24 */ /* 0x000fe2000f8e02ff */
[----:B------:R-:W-:Y:S01]  /*39c00*/  @P1 STG.E.U8 desc[UR20][R20.64], R23 ;  /* 0x0000001714001986 */ /* 0x000fe2000c101114 */
[C---:B------:R-:W-:Y:S01]  /*39c10*/  ISETP.LT.AND P1, PT, R83.reuse, UR15, !P0 ;  /* 0x0000000f53007c0c */ /* 0x040fe2000c721270 */
[----:B------:R-:W-:Y:S01]  /*39c20*/  IMAD R83, R83, UR5, RZ ;  /* 0x0000000553537c24 */ /* 0x000fe2000f8e02ff */
[----:B------:R-:W-:Y:S01]  /*39c30*/  ISETP.LT.AND P3, PT, R80, UR15, !P0 ;  /* 0x0000000f50007c0c */ /* 0x000fe2000c761270 */
[----:B------:R0:W-:Y:S01]  /*39c40*/  @P4 STG.E.U8 desc[UR20][R8.64], R3 ;  /* 0x0000000308004986 */ /* 0x0001e2000c101114 */
[C---:B------:R-:W-:Y:S01]  /*39c50*/  ISETP.LT.AND P4, PT, R73.reuse, UR15, !P0 ;  /* 0x0000000f49007c0c */ /* 0x040fe2000c781270 */
[----:B------:R-:W-:Y:S01]  /*39c60*/  IMAD R73, R73, UR5, RZ ;  /* 0x0000000549497c24 */ /* 0x000fe2000f8e02ff */
[----:B------:R-:W-:-:S02]  /*39c70*/  IADD3 R10, P5, PT, R11, R22, RZ ;  /* 0x000000160b0a7210 */ /* 0x000fc40007fbe0ff */
[C---:B------:R-:W-:Y:S02]  /*39c80*/  PRMT R25, R4.reuse, 0x7773, RZ ;  /* 0x0000777304197816 */ /* 0x040fe400000000ff */
[----:B------:R-:W-:Y:S02]  /*39c90*/  PRMT R31, R4, 0x7772, RZ ;  /* 0x00007772041f7816 */ /* 0x000fe400000000ff */
[----:B0-----:R-:W-:Y:S02]  /*39ca0*/  IADD3 R8, P6, PT, R83, R22, RZ ;  /* 0x0000001653087210 */ /* 0x001fe40007fde0ff */
[-C--:B------:R-:W-:Y:S02]  /*39cb0*/  LEA.HI.X.SX32 R11, R11, R0.reuse, 0x1, P5 ;  /* 0x000000000b0b7211 */ /* 0x080fe400028f0eff */
[----:B------:R-:W-:Y:S02]  /*39cc0*/  LEA.HI.X.SX32 R9, R83, R0, 0x1, P6 ;  /* 0x0000000053097211 */ /* 0x000fe400030f0eff */
[----:B------:R-:W-:-:S02]  /*39cd0*/  IADD3 R12, P6, PT, R75, R22, RZ ;  /* 0x000000164b0c7210 */ /* 0x000fc40007fde0ff */
[----:B------:R-:W-:Y:S02]  /*39ce0*/  IADD3 R4, P5, PT, R73, R22, RZ ;  /* 0x0000001649047210 */ /* 0x000fe40007fbe0ff */
[C---:B------:R-:W-:Y:S02]  /*39cf0*/  PRMT R36, R5.reuse, 0x7773, RZ ;  /* 0x0000777305247816 */ /* 0x040fe400000000ff */
[C---:B------:R-:W-:Y:S02]  /*39d00*/  PRMT R35, R5.reuse, 0x7772, RZ ;  /* 0x0000777205237816 */ /* 0x040fe400000000ff */
[C---:B------:R-:W-:Y:S02]  /*39d10*/  PRMT R27, R5.reuse, 0x7771, RZ ;  /* 0x00007771051b7816 */ /* 0x040fe400000000ff */
[----:B------:R-:W-:Y:S02]  /*39d20*/  PRMT R29, R5, 0x7770, RZ ;  /* 0x00007770051d7816 */ /* 0x000fe400000000ff */
[----:B------:R-:W-:-:S02]  /*39d30*/  LEA.HI.X.SX32 R13, R75, R0, 0x1, P6 ;  /* 0x000000004b0d7211 */ /* 0x000fc400030f0eff */
[----:B------:R-:W-:Y:S01]  /*39d40*/  LEA.HI.X.SX32 R5, R73, R0, 0x1, P5 ;  /* 0x0000000049057211 */ /* 0x000fe200028f0eff */
[----:B------:R-:W-:Y:S01]  /*39d50*/  @P1 STG.E.U8 desc[UR20][R8.64], R31 ;  /* 0x0000001f08001986 */ /* 0x000fe2000c101114 */
[----:B------:R-:W-:-:S03]  /*39d60*/  PRMT R15, R7, 0x7773, RZ ;  /* 0x00007773070f7816 */ /* 0x000fc600000000ff */
[----:B------:R-:W-:Y:S01]  /*39d70*/  @P3 STG.E.U8 desc[UR20][R10.64], R25 ;  /* 0x000000190a003986 */ /* 0x000fe2000c101114 */
[C---:B------:R-:W-:Y:S02]  /*39d80*/  PRMT R20, R7.reuse, 0x7772, RZ ;  /* 0x0000777207147816 */ /* 0x040fe400000000ff */
[C---:B------:R-:W-:Y:S01]  /*39d90*/  PRMT R21, R7.reuse, 0x7771, RZ ;  /* 0x0000777107157816 */ /* 0x040fe200000000ff */
[----:B------:R-:W-:Y:S01]  /*39da0*/  @P2 STG.E.U8 desc[UR20][R12.64], R29 ;  /* 0x0000001d0c002986 */ /* 0x000fe2000c101114 */
[----:B------:R-:W-:Y:S01]  /*39db0*/  PRMT R23, R7, 0x7770, RZ ;  /* 0x0000777007177816 */ /* 0x000fe200000000ff */
[C---:B------:R-:W-:Y:S02]  /*39dc0*/  IMAD R7, R2.reuse, UR5, RZ ;  /* 0x0000000502077c24 */ /* 0x040fe4000f8e02ff */
[----:B------:R0:W-:Y:S01]  /*39dd0*/  @P4 STG.E.U8 desc[UR20][R4.64], R27 ;  /* 0x0000001b04004986 */ /* 0x0001e2000c101114 */
[C---:B------:R-:W-:Y:S01]  /*39de0*/  ISETP.LT.AND P4, PT, R69.reuse, UR15, !P0 ;  /* 0x0000000f45007c0c */ /* 0x040fe2000c781270 */
[----:B------:R-:W-:Y:S01]  /*39df0*/  IMAD R69, R69, UR5, RZ ;  /* 0x0000000545457c24 */ /* 0x000fe2000f8e02ff */
[----:B------:R-:W-:-:S02]  /*39e00*/  ISETP.LT.AND P2, PT, R2, UR15, !P0 ;  /* 0x0000000f02007c0c */ /* 0x000fc4000c741270 */
[C---:B------:R-:W-:Y:S02]  /*39e10*/  PRMT R3, R6.reuse, 0x7773, RZ ;  /* 0x0000777306037816 */ /* 0x040fe400000000ff */
[C---:B------:R-:W-:Y:S02]  /*39e20*/  PRMT R14, R6.reuse, 0x7772, RZ ;  /* 0x00007772060e7816 */ /* 0x040fe400000000ff */
[C---:B------:R-:W-:Y:S02]  /*39e30*/  PRMT R37, R6.reuse, 0x7771, RZ ;  /* 0x0000777106257816 */ /* 0x040fe400000000ff */
[----:B------:R-:W-:Y:S02]  /*39e40*/  PRMT R38, R6, 0x7770, RZ ;  /* 0x0000777006267816 */ /* 0x000fe400000000ff */
[-C--:B------:R-:W-:Y:S02]  /*39e50*/  IADD3 R6, P5, PT, R7, R22.reuse, RZ ;  /* 0x0000001607067210 */ /* 0x080fe40007fbe0ff */
[----:B0-----:R-:W-:-:S02]  /*39e60*/  IADD3 R4, P6, PT, R69, R22, RZ ;  /* 0x0000001645047210 */ /* 0x001fc40007fde0ff */
[C---:B------:R-:W-:Y:S01]  /*39e70*/  ISETP.LT.AND P3, PT, R71.reuse, UR15, !P0 ;  /* 0x0000000f47007c0c */ /* 0x040fe2000c761270 */
[----:B------:R-:W-:Y:S01]  /*39e80*/  IMAD R71, R71, UR5, RZ ;  /* 0x0000000547477c24 */ /* 0x000fe2000f8e02ff */
[C---:B------:R-:W-:Y:S01]  /*39e90*/  ISETP.LT.AND P1, PT, R70.reuse, UR15, !P0 ;  /* 0x0000000f46007c0c */ /* 0x040fe2000c721270 */
[----:B------:R-:W-:Y:S01]  /*39ea0*/  IMAD R70, R70, UR5, RZ ;  /* 0x0000000546467c24 */ /* 0x000fe2000f8e02ff */
[-C--:B------:R-:W-:Y:S02]  /*39eb0*/  LEA.HI.X.SX32 R7, R7, R0.reuse, 0x1, P5 ;  /* 0x0000000007077211 */ /* 0x080fe400028f0eff */
[----:B------:R-:W-:Y:S02]  /*39ec0*/  LEA.HI.X.SX32 R5, R69, R0, 0x1, P6 ;  /* 0x0000000045057211 */ /* 0x000fe400030f0eff */
[-C--:B------:R-:W-:Y:S01]  /*39ed0*/  IADD3 R8, P6, PT, R71, R22.reuse, RZ ;  /* 0x0000001647087210 */ /* 0x080fe20007fde0ff */
[----:B------:R-:W-:Y:S01]  /*39ee0*/  @P2 STG.E.U8 desc[UR20][R6.64], R35 ;  /* 0x0000002306002986 */ /* 0x000fe2000c101114 */
[----:B------:R-:W-:-:S03]  /*39ef0*/  IADD3 R10, P5, PT, R70, R22, RZ ;  /* 0x00000016460a7210 */ /* 0x000fc60007fbe0ff */
[----:B------:R-:W-:Y:S01]  /*39f00*/  @P4 STG.E.U8 desc[UR20][R4.64], R36 ;  /* 0x0000002404004986 */ /* 0x000fe2000c101114 */
[----:B------:R-:W-:-:S03]  /*39f10*/  LEA.HI.X.SX32 R9, R71, R0, 0x1, P6 ;  /* 0x0000000047097211 */ /* 0x000fc600030f0eff */
[----:B------:R-:W0:Y:S01]  /*39f20*/  LDS.128 R4, [R41] ;  /* 0x0000000029047984 */ /* 0x000e220000000c00 */
[----:B------:R-:W-:Y:S01]  /*39f30*/  LEA.HI.X.SX32 R11, R70, R0, 0x1, P5 ;  /* 0x00000000460b7211 */ /* 0x000fe200028f0eff */
[C---:B------:R-:W-:Y:S01]  /*39f40*/  IMAD R13, R72.reuse, UR5, RZ ;  /* 0x00000005480d7c24 */ /* 0x040fe2000f8e02ff */
[----:B------:R-:W-:Y:S01]  /*39f50*/  ISETP.LT.AND P2, PT, R72, UR15, !P0 ;  /* 0x0000000f48007c0c */ /* 0x000fe2000c741270 */
[----:B------:R1:W-:Y:S01]  /*39f60*/  @P3 STG.E.U8 desc[UR20][R8.64], R38 ;  /* 0x0000002608003986 */ /* 0x0003e2000c101114 */
[----:B------:R-:W-:-:S03]  /*39f70*/  ISETP.LT.AND P3, PT, R79, UR15, !P0 ;  /* 0x0000000f4f007c0c */ /* 0x000fc6000c761270 */
[----:B------:R4:W-:Y:S01]  /*39f80*/  @P1 STG.E.U8 desc[UR20][R10.64], R37 ;  /* 0x000000250a001986 */ /* 0x0009e2000c101114 */
[----:B------:R-:W-:Y:S01]  /*39f90*/  ISETP.LT.AND P4, PT, R76, UR15, !P0 ;  /* 0x0000000f4c007c0c */ /* 0x000fe2000c781270 */
[----:B------:R-:W-:Y:S01]  /*39fa0*/  IMAD R79, R79, UR5, RZ ;  /* 0x000000054f4f7c24 */ /* 0x000fe2000f8e02ff */
[----:B-1----:R-:W-:-:S04]  /*39fb0*/  IADD3 R8, P1, PT, R13, R22, RZ ;  /* 0x000000160d087210 */ /* 0x002fc80007f3e0ff */
[----:B------:R-:W-:Y:S02]  /*39fc0*/  LEA.HI.X.SX32 R9, R13, R0, 0x1, P1 ;  /* 0x000000000d097211 */ /* 0x000fe400008f0eff */
[C---:B------:R-:W-:Y:S01]  /*39fd0*/  ISETP.LT.AND P1, PT, R77.reuse, UR15, !P0 ;  /* 0x0000000f4d007c0c */ /* 0x040fe2000c721270 */
[----:B------:R-:W-:Y:S01]  /*39fe0*/  IMAD R77, R77, UR5, RZ ;  /* 0x000000054d4d7c24 */ /* 0x000fe2000f8e02ff */
[-C--:B----4-:R-:W-:Y:S02]  /*39ff0*/  IADD3 R10, P5, PT, R39, R22.reuse, RZ ;  /* 0x00000016270a7210 */ /* 0x090fe40007fbe0ff */
[----:B------:R-:W-:Y:S01]  /*3a000*/  IADD3 R12, P6, PT, R79, R22, RZ ;  /* 0x000000164f0c7210 */ /* 0x000fe20007fde0ff */
[----:B------:R1:W-:Y:S01]  /*3a010*/  @P2 STG.E.U8 desc[UR20][R8.64], R14 ;  /* 0x0000000e08002986 */ /* 0x0003e2000c101114 */
[-C--:B------:R-:W-:Y:S01]  /*3a020*/  LEA.HI.X.SX32 R11, R39, R0.reuse, 0x1, P5 ;  /* 0x00000000270b7211 */ /* 0x080fe200028f0eff */
[----:B------:R-:W-:Y:S01]  /*3a030*/  IMAD R35, R78, UR5, RZ ;  /* 0x000000054e237c24 */ /* 0x000fe2000f8e02ff */
[----:B------:R-:W-:-:S02]  /*3a040*/  LEA.HI.X.SX32 R13, R79, R0, 0x1, P6 ;  /* 0x000000004f0d7211 */ /* 0x000fc400030f0eff */
[----:B------:R-:W-:Y:S01]  /*3a050*/  ISETP.LT.AND P2, PT, R78, UR15, !P0 ;  /* 0x0000000f4e007c0c */ /* 0x000fe2000c741270 */
[----:B------:R4:W-:Y:S01]  /*3a060*/  @P4 STG.E.U8 desc[UR20][R10.64], R3 ;  /* 0x000000030a004986 */ /* 0x0009e2000c101114 */
[C---:B------:R-:W-:Y:S01]  /*3a070*/  IMAD R37, R74.reuse, UR5, RZ ;  /* 0x000000054a257c24 */ /* 0x040fe2000f8e02ff */
[C---:B-1----:R-:W-:Y:S02]  /*3a080*/  IADD3 R8, P5, PT, R77.reuse, R22, RZ ;  /* 0x000000164d087210 */ /* 0x042fe40007fbe0ff */
[----:B------:R-:W-:Y:S01]  /*3a090*/  @P3 STG.E.U8 desc[UR20][R12.64], R23 ;  /* 0x000000170c003986 */ /* 0x000fe2000c101114 */
[----:B------:R-:W-:Y:S02]  /*3a0a0*/  ISETP.LT.AND P3, PT, R74, UR15, !P0 ;  /* 0x0000000f4a007c0c */ /* 0x000fe4000c761270 */
[----:B------:R-:W-:Y:S02]  /*3a0b0*/  LEA.HI.X.SX32 R9, R77, R0, 0x1, P5 ;  /* 0x000000004d097211 */ /* 0x000fe400028f0eff */
[----:B----4-:R-:W-:Y:S01]  /*3a0c0*/  IADD3 R10, P4, PT, R35, R22, RZ ;  /* 0x00000016230a7210 */ /* 0x010fe20007f9e0ff */
[----:B------:R-:W-:-:S02]  /*3a0d0*/  IMAD R3, R68, UR5, RZ ;  /* 0x0000000544037c24 */ /* 0x000fc4000f8e02ff */
[----:B------:R1:W-:Y:S01]  /*3a0e0*/  @P1 STG.E.U8 desc[UR20][R8.64], R21 ;  /* 0x0000001508001986 */ /* 0x0003e2000c101114 */
[----:B------:R-:W-:Y:S02]  /*3a0f0*/  LEA.HI.X.SX32 R11, R35, R0, 0x1, P4 ;  /* 0x00000000230b7211 */ /* 0x000fe400020f0eff */
[----:B------:R-:W-:Y:S02]  /*3a100*/  ISETP.LT.AND P1, PT, R68, UR15, !P0 ;  /* 0x0000000f44007c0c */ /* 0x000fe4000c721270 */
[C---:B------:R-:W-:Y:S01]  /*3a110*/  ISETP.LT.AND P4, PT, R82.reuse, UR15, !P0 ;  /* 0x0000000f52007c0c */ /* 0x040fe2000c781270 */
[----:B------:R-:W-:Y:S01]  /*3a120*/  IMAD R82, R82, UR5, RZ ;  /* 0x0000000552527c24 */ /* 0x000fe2000f8e02ff */
[----:B------:R4:W-:Y:S01]  /*3a130*/  @P2 STG.E.U8 desc[UR20][R10.64], R20 ;  /* 0x000000140a002986 */ /* 0x0009e2000c101114 */
[----:B-1----:R-:W-:-:S04]  /*3a140*/  IADD3 R8, P5, PT, R37, R22, RZ ;  /* 0x0000001625087210 */ /* 0x002fc80007fbe0ff */
[----:B------:R-:W-:Y:S02]  /*3a150*/  LEA.HI.X.SX32 R9, R37, R0, 0x1, P5 ;  /* 0x0000000025097211 */ /* 0x000fe400028f0eff */
[----:B----4-:R-:W-:-:S03]  /*3a160*/  IADD3 R10, P2, PT, R3, R22, RZ ;  /* 0x00000016030a7210 */ /* 0x010fc60007f5e0ff */
[----:B------:R1:W-:Y:S01]  /*3a170*/  @P3 STG.E.U8 desc[UR20][R8.64], R15 ;  /* 0x0000000f08003986 */ /* 0x0003e2000c101114 */
[C---:B0-----:R-:W-:Y:S02]  /*3a180*/  PRMT R45, R4.reuse, 0x7770, RZ ;  /* 0x00007770042d7816 */ /* 0x041fe400000000ff */
[----:B------:R-:W-:Y:S02]  /*3a190*/  LEA.HI.X.SX32 R11, R3, R0, 0x1, P2 ;  /* 0x00000000030b7211 */ /* 0x000fe400010f0eff */
[C---:B------:R-:W-:Y:S01]  /*3a1a0*/  ISETP.LT.AND P2, PT, R81.reuse, UR15, !P0 ;  /* 0x0000000f51007c0c */ /* 0x040fe2000c741270 */
[----:B------:R-:W-:Y:S01]  /*3a1b0*/  IMAD R81, R81, UR5, RZ ;  /* 0x0000000551517c24 */ /* 0x000fe2000f8e02ff */
[----:B------:R-:W-:Y:S02]  /*3a1c0*/  PRMT R43, R4, 0x7771, RZ ;  /* 0x00007771042b7816 */ /* 0x000fe400000000ff */
[----:B-1----:R-:W-:Y:S01]  /*3a1d0*/  IADD3 R8, P3, PT, R82, R22, RZ ;  /* 0x0000001652087210 */ /* 0x002fe20007f7e0ff */
[----:B------:R0:W-:Y:S01]  /*3a1e0*/  @P1 STG.E.U8 desc[UR20][R10.64], R45 ;  /* 0x0000002d0a001986 */ /* 0x0001e2000c101114 */
[----:B------:R-:W-:-:S02]  /*3a1f0*/  PRMT R12, R7, 0x7773, RZ ;  /* 0x00007773070c7816 */ /* 0x000fc400000000ff */
[----:B------:R-:W-:Y:S02]  /*3a200*/  LEA.HI.X.SX32 R9, R82, R0, 0x1, P3 ;  /* 0x0000000052097211 */ /* 0x000fe400018f0eff */
[C---:B------:R-:W-:Y:S02]  /*3a210*/  PRMT R3, R7.reuse, 0x7772, RZ ;  /* 0x0000777207037816 */ /* 0x040fe400000000ff */
[C---:B------:R-:W-:Y:S02]  /*3a220*/  PRMT R13, R7.reuse, 0x7771, RZ ;  /* 0x00007771070d7816 */ /* 0x040fe400000000ff */
[----:B------:R-:W-:Y:S01]  /*3a230*/  PRMT R15, R7, 0x7770, RZ ;  /* 0x00007770070f7816 */ /* 0x000fe200000000ff */
[----:B------:R-:W-:Y:S01]  /*3a240*/  IMAD R7, R84, UR5, RZ ;  /* 0x0000000554077c24 */ /* 0x000fe2000f8e02ff */
[C---:B------:R-:W-:Y:S02]  /*3a250*/  PRMT R37, R4.reuse, 0x7773, RZ ;  /* 0x0000777304257816 */ /* 0x040fe400000000ff */
[----:B------:R-:W-:-:S02]  /*3a260*/  PRMT R39, R4, 0x7772, RZ ;  /* 0x0000777204277816 */ /* 0x000fc400000000ff */
[----:B------:R-:W-:Y:S02]  /*3a270*/  ISETP.LT.AND P1, PT, R84, UR15, !P0 ;  /* 0x0000000f54007c0c */ /* 0x000fe4000c721270 */
[----:B------:R-:W-:Y:S01]  /*3a280*/  IADD3 R4, P3, PT, R81, R22, RZ ;  /* 0x0000001651047210 */ /* 0x000fe20007f7e0ff */
[----:B------:R1:W-:Y:S01]  /*3a290*/  @P4 STG.E.U8 desc[UR20][R8.64], R43 ;  /* 0x0000002b08004986 */ /* 0x0003e2000c101114 */
[C---:B------:R-:W-:Y:S02]  /*3a2a0*/  PRMT R23, R5.reuse, 0x7773, RZ ;  /* 0x0000777305177816 */ /* 0x040fe400000000ff */
[C---:B------:R-:W-:Y:S02]  /*3a2b0*/  PRMT R36, R5.reuse, 0x7772, RZ ;  /* 0x0000777205247816 */ /* 0x040fe400000000ff */
[C---:B------:R-:W-:Y:S02]  /*3a2c0*/  PRMT R38, R5.reuse, 0x7771, RZ ;  /* 0x0000777105267816 */ /* 0x040fe400000000ff */
[----:B------:R-:W-:-:S02]  /*3a2d0*/  PRMT R40, R5, 0x7770, RZ ;  /* 0x0000777005287816 */ /* 0x000fc400000000ff */
[C---:B------:R-:W-:Y:S02]  /*3a2e0*/  PRMT R14, R6.reuse, 0x7773, RZ ;  /* 0x00007773060e7816 */ /* 0x040fe400000000ff */
[C---:B------:R-:W-:Y:S02]  /*3a2f0*/  PRMT R20, R6.reuse, 0x7772, RZ ;  /* 0x0000777206147816 */ /* 0x040fe400000000ff */
[C---:B------:R-:W-:Y:S02]  /*3a300*/  PRMT R21, R6.reuse, 0x7771, RZ ;  /* 0x0000777106157816 */ /* 0x040fe400000000ff */
[----:B------:R-:W-:Y:S02]  /*3a310*/  PRMT R35, R6, 0x7770, RZ ;  /* 0x0000777006237816 */ /* 0x000fe400000000ff */
[C---:B------:R-:W-:Y:S01]  /*3a320*/  ISETP.LT.AND P4, PT, R85.reuse, UR15, !P0 ;  /* 0x0000000f55007c0c */ /* 0x040fe2000c781270 */
[----:B------:R-:W-:Y:S01]  /*3a330*/  IMAD R85, R85, UR5, RZ ;  /* 0x0000000555557c24 */ /* 0x000fe2000f8e02ff */
[----:B------:R-:W-:Y:S01]  /*3a340*/  IADD3 R6, P5, PT, R7, R22, RZ ;  /* 0x0000001607067210 */ /* 0x000fe20007fbe0ff */
[----:B0-----:R-:W-:Y:S01]  /*3a350*/  IMAD R11, R86, UR5, RZ ;  /* 0x00000005560b7c24 */ /* 0x001fe2000f8e02ff */
[----:B------:R-:W-:-:S02]  /*3a360*/  LEA.HI.X.SX32 R5, R81, R0, 0x1, P3 ;  /* 0x0000000051057211 */ /* 0x000fc400018f0eff */
[----:B------:R-:W-:Y:S02]  /*3a370*/  ISETP.LT.AND P3, PT, R86, UR15, !P0 ;  /* 0x0000000f56007c0c */ /* 0x000fe4000c761270 */
[----:B------:R-:W-:Y:S01]  /*3a380*/  LEA.HI.X.SX32 R7, R7, R0, 0x1, P5 ;  /* 0x0000000007077211 */ /* 0x000fe200028f0eff */
[----:B------:R0:W-:Y:S01]  /*3a390*/  @P2 STG.E.U8 desc[UR20][R4.64], R39 ;  /* 0x0000002704002986 */ /* 0x0001e2000c101114 */
[----:B-1----:R-:W-:-:S03]  /*3a3a0*/  IADD3 R8, P6, PT, R85, R22, RZ ;  /* 0x0000001655087210 */ /* 0x002fc60007fde0ff */
[----:B------:R1:W-:Y:S01]  /*3a3b0*/  @P1 STG.E.U8 desc[UR20][R6.64], R37 ;  /* 0x0000002506001986 */ /* 0x0003e2000c101114 */
[----:B------:R-:W-:Y:S02]  /*3a3c0*/  LEA.HI.X.SX32 R9, R85, R0, 0x1, P6 ;  /* 0x0000000055097211 */ /* 0x000fe400030f0eff */
[----:B------:R-:W-:Y:S02]  /*3a3d0*/  ISETP.LT.AND P1, PT, R87, UR15, !P0 ;  /* 0x0000000f57007c0c */ /* 0x000fe4000c721270 */
[----:B0-----:R-:W-:Y:S01]  /*3a3e0*/  IADD3 R4, P2, PT, R11, R22, RZ ;  /* 0x000000160b047210 */ /* 0x001fe20007f5e0ff */
[----:B------:R-:W-:-:S03]  /*3a3f0*/  IMAD R87, R87, UR5, RZ ;  /* 0x0000000557577c24 */ /* 0x000fc6000f8e02ff */
[----:B------:R-:W-:Y:S01]  /*3a400*/  LEA.HI.X.SX32 R5, R11, R0, 0x1, P2 ;  /* 0x000000000b057211 */ /* 0x000fe200010f0eff */
[----:B------:R-:W-:Y:S01]  /*3a410*/  @P4 STG.E.U8 desc[UR20][R8.64], R40 ;  /* 0x0000002808004986 */ /* 0x000fe2000c101114 */
[----:B------:R-:W-:-:S03]  /*3a420*/  IMAD R11, R88, UR5, RZ ;  /* 0x00000005580b7c24 */ /* 0x000fc6000f8e02ff */
[----:B------:R0:W-:Y:S01]  /*3a430*/  @P3 STG.E.U8 desc[UR20][R4.64], R38 ;  /* 0x0000002604003986 */ /* 0x0001e2000c101114 */
[C---:B------:R-:W-:Y:S01]  /*3a440*/  ISETP.LT.AND P3, PT, R89.reuse, UR15, !P0 ;  /* 0x0000000f59007c0c */ /* 0x040fe2000c761270 */
[----:B------:R-:W-:Y:S01]  /*3a450*/  IMAD R89, R89, UR5, RZ ;  /* 0x0000000559597c24 */ /* 0x000fe2000f8e02ff */
[----:B------:R-:W-:Y:S02]  /*3a460*/  ISETP.LT.AND P2, PT, R88, UR15, !P0 ;  /* 0x0000000f58007c0c */ /* 0x000fe4000c741270 */
[-C--:B-1----:R-:W-:Y:S02]  /*3a470*/  IADD3 R6, P5, PT, R11, R22.reuse, RZ ;  /* 0x000000160b067210 */ /* 0x082fe40007fbe0ff */
[----:B0-----:R-:W-:-:S04]  /*3a480*/  IADD3 R4, P4, PT, R87, R22, RZ ;  /* 0x0000001657047210 */ /* 0x001fc80007f9e0ff */
[-C--:B------:R-:W-:Y:S02]  /*3a490*/  LEA.HI.X.SX32 R5, R87, R0.reuse, 0x1, P4 ;  /* 0x0000000057057211 */ /* 0x080fe400020f0eff */
[----:B------:R-:W-:-:S03]  /*3a4a0*/  LEA.HI.X.SX32 R7, R11, R0, 0x1, P5 ;  /* 0x000000000b077211 */ /* 0x000fc600028f0eff */
[----:B------:R0:W-:Y:S01]  /*3a4b0*/  @P1 STG.E.U8 desc[UR20][R4.64], R36 ;  /* 0x0000002404001986 */ /* 0x0001e2000c101114 */
[C---:B------:R-:W-:Y:S01]  /*3a4c0*/  IMAD R37, R90.reuse, UR5, RZ ;  /* 0x000000055a257c24 */ /* 0x040fe2000f8e02ff */
[----:B------:R-:W-:Y:S02]  /*3a4d0*/  ISETP.LT.AND P4, PT, R90, UR15, !P0 ;  /* 0x0000000f5a007c0c */ /* 0x000fe4000c781270 */
[----:B------:R1:W-:Y:S01]  /*3a4e0*/  @P2 STG.E.U8 desc[UR20][R6.64], R23 ;  /* 0x0000001706002986 */ /* 0x0003e2000c101114 */
[----:B0-----:R-:W-:-:S04]  /*3a4f0*/  IADD3 R4, P5, PT, R89, R22, RZ ;  /* 0x0000001659047210 */ /* 0x001fc80007fbe0ff */
[----:B------:R-:W-:Y:S01]  /*3a500*/  LEA.HI.X.SX32 R5, R89, R0, 0x1, P5 ;  /* 0x0000000059057211 */ /* 0x000fe200028f0eff */
[C---:B-----5:R-:W-:Y:S01]  /*3a510*/  IMAD R11, R92.reuse, UR5, RZ ;  /* 0x000000055c0b7c24 */ /* 0x060fe2000f8e02ff */
[----:B------:R-:W-:-:S03]  /*3a520*/  ISETP.LT.AND P1, PT, R92, UR15, !P0 ;  /* 0x0000000f5c007c0c */ /* 0x000fc6000c721270 */
[----:B------:R0:W-:Y:S01]  /*3a530*/  @P3 STG.E.U8 desc[UR20][R4.64], R35 ;  /* 0x0000002304003986 */ /* 0x0001e2000c101114 */
[-C--:B------:R-:W-:Y:S02]  /*3a540*/  IADD3 R8, P6, PT, R37, R22.reuse, RZ ;  /* 0x0000001625087210 */ /* 0x080fe40007fde0ff */
[----:B-1----:R-:W-:Y:S02]  /*3a550*/  IADD3 R6, P2, PT, R11, R22, RZ ;  /* 0x000000160b067210 */ /* 0x002fe40007f5e0ff */
[-C--:B------:R-:W-:Y:S01]  /*3a560*/  LEA.HI.X.SX32 R9, R37, R0.reuse, 0x1, P6 ;  /* 0x0000000025097211 */ /* 0x080fe200030f0eff */
[----:B0-----:R-:W4:Y:S01]  /*3a570*/  LDL.LU R35, [R1+0x18] ;  /* 0x0000180001237983 */ /* 0x001f220000300800 */
[----:B------:R-:W-:Y:S01]  /*3a580*/  LEA.HI.X.SX32 R7, R11, R0, 0x1, P2 ;  /* 0x000000000b077211 */ /* 0x000fe200010f0eff */
[C---:B------:R-:W-:Y:S02]  /*3a590*/  IMAD R11, R49.reuse, UR5, RZ ;  /* 0x00000005310b7c24 */ /* 0x040fe4000f8e02ff */
[----:B------:R-:W-:Y:S01]  /*3a5a0*/  @P4 STG.E.U8 desc[UR20][R8.64], R21 ;  /* 0x0000001508004986 */ /* 0x000fe2000c101114 */
[----:B------:R-:W-:-:S03]  /*3a5b0*/  ISETP.LT.AND P4, PT, R49, UR15, !P0 ;  /* 0x0000000f31007c0c */ /* 0x000fc6000c781270 */
[----:B------:R-:W5:Y:S04]  /*3a5c0*/  LDL.LU R38, [R1+0x1c] ;  /* 0x00001c0001267983 */ /* 0x000f680000300800 */
[----:B------:R0:W-:Y:S01]  /*3a5d0*/  @P1 STG.E.U8 desc[UR20][R6.64], R20 ;  /* 0x0000001406001986 */ /* 0x0001e2000c101114 */
[----:B------:R-:W-:-:S03]  /*3a5e0*/  IADD3 R4, P1, PT, R11, R22, RZ ;  /* 0x000000160b047210 */ /* 0x000fc60007f3e0ff */
[----:B------:R-:W5:Y:S01]  /*3a5f0*/  LDL.LU R10, [R1+0x20] ;  /* 0x00002000010a7983 */ /* 0x000f620000300800 */
[----:B------:R-:W-:-:S03]  /*3a600*/  LEA.HI.X.SX32 R5, R11, R0, 0x1, P1 ;  /* 0x000000000b057211 */ /* 0x000fc600008f0eff */
[----:B0-----:R-:W5:Y:S04]  /*3a610*/  LDL.LU R20, [R1+0x24] ;  /* 0x0000240001147983 */ /* 0x001f680000300800 */
[----:B------:R0:W-:Y:S04]  /*3a620*/  @P4 STG.E.U8 desc[UR20][R4.64], R14 ;  /* 0x0000000e04004986 */ /* 0x0001e8000c101114 */
[----:B0-----:R-:W5:Y:S01]  /*3a630*/  LDL.LU R14, [R1+0x28] ;  /* 0x00002800010e7983 */ /* 0x001f620000300800 */
[C---:B---3--:R-:W-:Y:S01]  /*3a640*/  IMAD R37, R48.reuse, UR5, RZ ;  /* 0x0000000530257c24 */ /* 0x048fe2000f8e02ff */
[----:B------:R-:W-:Y:S01]  /*3a650*/  ISETP.LT.AND P3, PT, R48, UR15, !P0 ;  /* 0x0000000f30007c0c */ /* 0x000fe2000c761270 */
[C---:B------:R-:W-:Y:S01]  /*3a660*/  IMAD R23, R47.reuse, UR5, RZ ;  /* 0x000000052f177c24 */ /* 0x040fe2000f8e02ff */
[----:B------:R-:W-:Y:S01]  /*3a670*/  ISETP.LT.AND P2, PT, R47, UR15, !P0 ;  /* 0x0000000f2f007c0c */ /* 0x000fe2000c741270 */
[----:B------:R-:W-:Y:S01]  /*3a680*/  IMAD R11, R46, UR5, RZ ;  /* 0x000000052e0b7c24 */ /* 0x000fe2000f8e02ff */
[-C--:B------:R-:W-:Y:S01]  /*3a690*/  IADD3 R6, P5, PT, R37, R22.reuse, RZ ;  /* 0x0000001625067210 */ /* 0x080fe20007fbe0ff */
[----:B------:R-:W-:Y:S01]  /*3a6a0*/  IMAD R21, R44, UR5, RZ ;  /* 0x000000052c157c24 */ /* 0x000fe2000f8e02ff */
[----:B------:R-:W-:Y:S01]  /*3a6b0*/  ISETP.LT.AND P1, PT, R46, UR15, !P0 ;  /* 0x0000000f2e007c0c */ /* 0x000fe2000c721270 */
[----:B------:R-:W3:Y:S01]  /*3a6c0*/  LDL.LU R36, [R1+0x2c] ;  /* 0x00002c0001247983 */ /* 0x000ee20000300800 */
[----:B------:R-:W-:-:S02]  /*3a6d0*/  IADD3 R8, P6, PT, R23, R22, RZ ;  /* 0x0000001617087210 */ /* 0x000fc40007fde0ff */
[----:B------:R-:W-:Y:S02]  /*3a6e0*/  LEA.HI.X.SX32 R7, R37, R0, 0x1, P5 ;  /* 0x0000000025077211 */ /* 0x000fe400028f0eff */
[----:B------:R-:W-:Y:S02]  /*3a6f0*/  IADD3 R4, P4, PT, R11, R22, RZ ;  /* 0x000000160b047210 */ /* 0x000fe40007f9e0ff */
[-C--:B------:R-:W-:Y:S01]  /*3a700*/  LEA.HI.X.SX32 R9, R23, R0.reuse, 0x1, P6 ;  /* 0x0000000017097211 */ /* 0x080fe200030f0eff */
[----:B------:R0:W-:Y:S01]  /*3a710*/  @P3 STG.E.U8 desc[UR20][R6.64], R15 ;  /* 0x0000000f06003986 */ /* 0x0001e2000c101114 */
[----:B------:R-:W-:Y:S02]  /*3a720*/  LEA.HI.X.SX32 R5, R11, R0, 0x1, P4 ;  /* 0x000000000b057211 */ /* 0x000fe400020f0eff */
[----:B------:R-:W-:Y:S01]  /*3a730*/  ISETP.LT.AND P3, PT, R44, UR15, !P0 ;  /* 0x0000000f2c007c0c */ /* 0x000fe2000c761270 */
[----:B------:R-:W-:Y:S01]  /*3a740*/  @P2 STG.E.U8 desc[UR20][R8.64], R13 ;  /* 0x0000000d08002986 */ /* 0x000fe2000c101114 */
[C---:B--2---:R-:W-:Y:S01]  /*3a750*/  IMAD R11, R42.reuse, UR5, RZ ;  /* 0x000000052a0b7c24 */ /* 0x044fe2000f8e02ff */
[----:B------:R-:W-:-:S02]  /*3a760*/  ISETP.LT.AND P2, PT, R42, UR15, !P0 ;  /* 0x0000000f2a007c0c */ /* 0x000fc4000c741270 */
[----:B------:R1:W-:Y:S01]  /*3a770*/  @P1 STG.E.U8 desc[UR20][R4.64], R3 ;  /* 0x0000000304001986 */ /* 0x0003e2000c101114 */
[----:B0-----:R-:W-:-:S04]  /*3a780*/  IADD3 R6, P4, PT, R21, R22, RZ ;  /* 0x0000001615067210 */ /* 0x001fc80007f9e0ff */
[----:B------:R-:W-:Y:S02]  /*3a790*/  LEA.HI.X.SX32 R7, R21, R0, 0x1, P4 ;  /* 0x0000000015077211 */ /* 0x000fe400020f0eff */
[----:B-1----:R-:W-:-:S03]  /*3a7a0*/  IADD3 R4, P6, PT, R11, R22, RZ ;  /* 0x000000160b047210 */ /* 0x002fc60007fde0ff */
[----:B------:R0:W-:Y:S01]  /*3a7b0*/  @P3 STG.E.U8 desc[UR20][R6.64], R12 ;  /* 0x0000000c06003986 */ /* 0x0001e2000c101114 */
[C---:B------:R-:W-:Y:S02]  /*3a7c0*/  PRMT R28, R16.reuse, 0x7770, RZ ;  /* 0x00007770101c7816 */ /* 0x040fe400000000ff */
[----:B------:R-:W-:Y:S02]  /*3a7d0*/  LEA.HI.X.SX32 R5, R11, R0, 0x1, P6 ;  /* 0x000000000b057211 */ /* 0x000fe400030f0eff */
[----:B------:R-:W-:-:S03]  /*3a7e0*/  PRMT R25, R16, 0x7771, RZ ;  /* 0x0000777110197816 */ /* 0x000fc600000000ff */
[----:B------:R1:W-:Y:S01]  /*3a7f0*/  @P2 STG.E.U8 desc[UR20][R4.64], R28 ;  /* 0x0000001c04002986 */ /* 0x0003e2000c101114 */
[C---:B----4-:R-:W-:Y:S01]  /*3a800*/  IMAD R23, R35.reuse, UR5, RZ ;  /* 0x0000000523177c24 */ /* 0x050fe2000f8e02ff */
[----:B------:R-:W-:Y:S02]  /*3a810*/  ISETP.LT.AND P1, PT, R35, UR15, !P0 ;  /* 0x0000000f23007c0c */ /* 0x000fe4000c721270 */
[----:B------:R-:W2:Y:S02]  /*3a820*/  LDL.LU R35, [R1+0x30] ;  /* 0x0000300001237983 */ /* 0x000ea40000300800 */
[----:B------:R-:W-:Y:S01]  /*3a830*/  IADD3 R8, P5, PT, R23, R22, RZ ;  /* 0x0000001617087210 */ /* 0x000fe20007fbe0ff */
[----:B-----5:R-:W-:-:S03]  /*3a840*/  IMAD R15, R38, UR5, RZ ;  /* 0x00000005260f7c24 */ /* 0x020fc6000f8e02ff */
[----:B------:R-:W-:Y:S02]  /*3a850*/  LEA.HI.X.SX32 R9, R23, R0, 0x1, P5 ;  /* 0x0000000017097211 */ /* 0x000fe400028f0eff */
[----:B------:R-:W4:Y:S01]  /*3a860*/  LDL.LU R23, [R1+0x34] ;  /* 0x0000340001177983 */ /* 0x000f220000300800 */
[----:B0-----:R-:W-:Y:S01]  /*3a870*/  IADD3 R6, P3, PT, R15, R22, RZ ;  /* 0x000000160f067210 */ /* 0x001fe20007f7e0ff */
[----:B------:R-:W-:-:S03]  /*3a880*/  IMAD R3, R10, UR5, RZ ;  /* 0x000000050a037c24 */ /* 0x000fc6000f8e02ff */
[----:B------:R-:W-:Y:S01]  /*3a890*/  LEA.HI.X.SX32 R7, R15, R0, 0x1, P3 ;  /* 0x000000000f077211 */ /* 0x000fe200018f0eff */
[----:B------:R0:W-:Y:S01]  /*3a8a0*/  @P1 STG.E.U8 desc[UR20][R8.64], R25 ;  /* 0x0000001908001986 */ /* 0x0001e2000c101114 */
[----:B------:R-:W-:Y:S02]  /*3a8b0*/  ISETP.LT.AND P5, PT, R10, UR15, !P0 ;  /* 0x0000000f0a007c0c */ /* 0x000fe4000c7a1270 */
[C---:B------:R-:W-:Y:S01]  /*3a8c0*/  IADD3 R10, P3, PT, R3.reuse, R22, RZ ;  /* 0x00000016030a7210 */ /* 0x040fe20007f7e0ff */
[----:B-1----:R-:W5:Y:S01]  /*3a8d0*/  LDL.LU R28, [R1+0x38] ;  /* 0x00003800011c7983 */ /* 0x002f620000300800 */
[C---:B------:R-:W-:Y:S01]  /*3a8e0*/  ISETP.LT.AND P1, PT, R20.reuse, UR15, !P0 ;  /* 0x0000000f14007c0c */ /* 0x040fe2000c721270 */
[----:B------:R-:W-:Y:S02]  /*3a8f0*/  IMAD R13, R20, UR5, RZ ;  /* 0x00000005140d7c24 */ /* 0x000fe4000f8e02ff */
[----:B------:R-:W5:Y:S01]  /*3a900*/  LDL.LU R20, [R1+0x3c] ;  /* 0x00003c0001147983 */ /* 0x000f620000300800 */
[----:B------:R-:W-:-:S02]  /*3a910*/  LEA.HI.X.SX32 R11, R3, R0, 0x1, P3 ;  /* 0x00000000030b7211 */ /* 0x000fc400018f0eff */
[C---:B------:R-:W-:Y:S01]  /*3a920*/  ISETP.LT.AND P2, PT, R14.reuse, UR15, !P0 ;  /* 0x0000000f0e007c0c */ /* 0x040fe2000c741270 */
[----:B------:R-:W-:Y:S02]  /*3a930*/  IMAD R3, R14, UR5, RZ ;  /* 0x000000050e037c24 */ /* 0x000fe4000f8e02ff */
[----:B------:R-:W5:Y:S01]  /*3a940*/  LDL.LU R14, [R1+0x40] ;  /* 0x00004000010e7983 */ /* 0x000f620000300800 */
[----:B------:R-:W-:Y:S02]  /*3a950*/  ISETP.LT.AND P4, PT, R38, UR15, !P0 ;  /* 0x0000000f26007c0c */ /* 0x000fe4000c781270 */
[C---:B------:R-:W-:Y:S01]  /*3a960*/  PRMT R24, R16.reuse, 0x7772, RZ ;  /* 0x0000777210187816 */ /* 0x040fe200000000ff */
[----:B0-----:R-:W5:Y:S01]  /*3a970*/  LDL.LU R25, [R1+0x44] ;  /* 0x0000440001197983 */ /* 0x001f620000300800 */
[----:B------:R-:W-:Y:S02]  /*3a980*/  PRMT R2, R16, 0x7773, RZ ;  /* 0x0000777310027816 */ /* 0x000fe400000000ff */
[----:B------:R-:W-:-:S02]  /*3a990*/  PRMT R31, R17, 0x7770, RZ ;  /* 0x00007770111f7816 */ /* 0x000fc400000000ff */
[----:B------:R-:W-:Y:S01]  /*3a9a0*/  PRMT R27, R17, 0x7771, RZ ;  /* 0x00007771111b7816 */ /* 0x000fe200000000ff */
[C---:B---3--:R-:W-:Y:S01]  /*3a9b0*/  IMAD R15, R36.reuse, UR5, RZ ;  /* 0x00000005240f7c24 */ /* 0x048fe2000f8e02ff */
[----:B------:R-:W-:Y:S01]  /*3a9c0*/  ISETP.LT.AND P3, PT, R36, UR15, !P0 ;  /* 0x0000000f24007c0c */ /* 0x000fe2000c761270 */
[----:B------:R-:W3:Y:S04]  /*3a9d0*/  LDL.LU R21, [R1+0x48] ;  /* 0x0000480001157983 */ /* 0x000ee80000300800 */
[----:B------:R0:W-:Y:S01]  /*3a9e0*/  @P4 STG.E.U8 desc[UR20][R6.64], R24 ;  /* 0x0000001806004986 */ /* 0x0001e2000c101114 */
[----:B------:R-:W-:-:S04]  /*3a9f0*/  IADD3 R4, P4, PT, R13, R22, RZ ;  /* 0x000000160d047210 */ /* 0x000fc80007f9e0ff */
[----:B------:R-:W-:Y:S02]  /*3aa00*/  LEA.HI.X.SX32 R5, R13, R0, 0x1, P4 ;  /* 0x000000000d057211 */ /* 0x000fe400020f0eff */
[C---:B0-----:R-:W-:Y:S01]  /*3aa10*/  IADD3 R6, P6, PT, R3.reuse, R22, RZ ;  /* 0x0000001603067210 */ /* 0x041fe20007fde0ff */
[----:B------:R0:W-:Y:S03]  /*3aa20*/  @P5 STG.E.U8 desc[UR20][R10.64], R2 ;  /* 0x000000020a005986 */ /* 0x0001e6000c101114 */
[----:B------:R-:W-:Y:S01]  /*3aa30*/  LEA.HI.X.SX32 R7, R3, R0, 0x1, P6 ;  /* 0x0000000003077211 */ /* 0x000fe200030f0eff */
[----:B------:R1:W-:Y:S01]  /*3aa40*/  @P1 STG.E.U8 desc[UR20][R4.64], R31 ;  /* 0x0000001f04001986 */ /* 0x0003e2000c101114 */
[----:B------:R-:W-:-:S03]  /*3aa50*/  IADD3 R8, P5, PT, R15, R22, RZ ;  /* 0x000000160f087210 */ /* 0x000fc60007fbe0ff */
[----:B------:R-:W-:Y:S01]  /*3aa60*/  @P2 STG.E.U8 desc[UR20][R6.64], R27 ;  /* 0x0000001b06002986 */ /* 0x000fe2000c101114 */
[----:B------:R-:W-:Y:S02]  /*3aa70*/  PRMT R26, R17, 0x7772, RZ ;  /* 0x00007772111a7816 */ /* 0x000fe400000000ff */
[----:B------:R-:W-:Y:S02]  /*3aa80*/  LEA.HI.X.SX32 R9, R15, R0, 0x1, P5 ;  /* 0x000000000f097211 */ /* 0x000fe400028f0eff */
[----:B------:R-:W-:-:S03]  /*3aa90*/  PRMT R16, R17, 0x7773, RZ ;  /* 0x0000777311107816 */ /* 0x000fc600000000ff */
[----:B------:R-:W-:Y:S01]  /*3aaa0*/  @P3 STG.E.U8 desc[UR20][R8.64], R26 ;  /* 0x0000001a08003986 */ /* 0x000fe2000c101114 */
[C---:B--2---:R-:W-:Y:S01]  /*3aab0*/  IMAD R13, R35.reuse, UR5, RZ ;  /* 0x00000005230d7c24 */ /* 0x044fe2000f8e02ff */
[----:B------:R-:W-:-:S04]  /*3aac0*/  ISETP.LT.AND P4, PT, R35, UR15, !P0 ;  /* 0x0000000f23007c0c */ /* 0x000fc8000c781270 */
[----:B------:R-:W-:Y:S02]  /*3aad0*/  IADD3 R12, P1, PT, R13, R22, RZ ;  /* 0x000000160d0c7210 */ /* 0x000fe40007f3e0ff */
[C---:B----4-:R-:W-:Y:S01]  /*3aae0*/  ISETP.LT.AND P2, PT, R23.reuse, UR15, !P0 ;  /* 0x0000000f17007c0c */ /* 0x050fe2000c741270 */
[----:B------:R-:W-:Y:S02]  /*3aaf0*/  IMAD R3, R23, UR5, RZ ;  /* 0x0000000517037c24 */ /* 0x000fe4000f8e02ff */
[----:B------:R-:W2:Y:S01]  /*3ab00*/  LDL.LU R23, [R1+0x4c] ;  /* 0x00004c0001177983 */ /* 0x000ea20000300800 */
[----:B------:R-:W-:-:S03]  /*3ab10*/  LEA.HI.X.SX32 R13, R13, R0, 0x1, P1 ;  /* 0x000000000d0d7211 */ /* 0x000fc600008f0eff */
[----:B------:R-:W4:Y:S01]  /*3ab20*/  LDL.LU R24, [R1+0x54] ;  /* 0x0000540001187983 */ /* 0x000f220000300800 */
[----:B0-----:R-:W-:-:S03]  /*3ab30*/  IADD3 R2, P1, PT, R3, R22, RZ ;  /* 0x0000001603027210 */ /* 0x001fc60007f3e0ff */
[----:B------:R0:W-:Y:S01]  /*3ab40*/  @P4 STG.E.U8 desc[UR20][R12.64], R16 ;  /* 0x000000100c004986 */ /* 0x0001e2000c101114 */
[----:B------:R-:W-:Y:S02]  /*3ab50*/  LEA.HI.X.SX32 R3, R3, R0, 0x1, P1 ;  /* 0x0000000003037211 */ /* 0x000fe400008f0eff */
[C---:B-----5:R-:W-:Y:S01]  /*3ab60*/  ISETP.LT.AND P4, PT, R20.reuse, UR15, !P0 ;  /* 0x0000000f14007c0c */ /* 0x060fe2000c781270 */
[----:B-1----:R-:W-:Y:S02]  /*3ab70*/  IMAD R5, R20, UR5, RZ ;  /* 0x0000000514057c24 */ /* 0x002fe4000f8e02ff */
[----:B------:R-:W5:Y:S01]  /*3ab80*/  LDL.LU R20, [R1+0x58] ;  /* 0x0000580001147983 */ /* 0x000f620000300800 */
[C---:B------:R-:W-:Y:S01]  /*3ab90*/  ISETP.LT.AND P1, PT, R14.reuse, UR15, !P0 ;  /* 0x0000000f0e007c0c */ /* 0x040fe2000c721270 */
[----:B------:R-:W-:Y:S02]  /*3aba0*/  IMAD R15, R14, UR5, RZ ;  /* 0x000000050e0f7c24 */ /* 0x000fe4000f8e02ff */
[----:B------:R-:W5:Y:S04]  /*3abb0*/  LDL.LU R14, [R1+0x5c] ;  /* 0x00005c00010e7983 */ /* 0x000f680000300800 */
[----:B0-----:R-:W5:Y:S01]  /*3abc0*/  LDL.LU R16, [R1+0x60] ;  /* 0x0000600001107983 */ /* 0x001f620000300800 */
[C---:B------:R-:W-:Y:S01]  /*3abd0*/  IMAD R11, R28.reuse, UR5, RZ ;  /* 0x000000051c0b7c24 */ /* 0x040fe2000f8e02ff */
[----:B------:R-:W-:-:S02]  /*3abe0*/  ISETP.LT.AND P3, PT, R28, UR15, !P0 ;  /* 0x0000000f1c007c0c */ /* 0x000fc4000c761270 */
[C---:B------:R-:W-:Y:S01]  /*3abf0*/  PRMT R34, R18.reuse, 0x7770, RZ ;  /* 0x0000777012227816 */ /* 0x040fe200000000ff */
[----:B------:R-:W5:Y:S01]  /*3ac00*/  LDL.LU R26, [R1+0x64] ;  /* 0x00006400011a7983 */ /* 0x000f620000300800 */
[-C--:B------:R-:W-:Y:S02]  /*3ac10*/  IADD3 R10, P5, PT, R11, R22.reuse, RZ ;  /* 0x000000160b0a7210 */ /* 0x080fe40007fbe0ff */
[----:B------:R-:W-:Y:S01]  /*3ac20*/  IADD3 R8, P6, PT, R5, R22, RZ ;  /* 0x0000001605087210 */ /* 0x000fe20007fde0ff */
[----:B------:R0:W-:Y:S01]  /*3ac30*/  @P2 STG.E.U8 desc[UR20][R2.64], R34 ;  /* 0x0000002202002986 */ /* 0x0001e2000c101114 */
[----:B------:R-:W-:Y:S02]  /*3ac40*/  PRMT R29, R18, 0x7771, RZ ;  /* 0x00007771121d7816 */ /* 0x000fe400000000ff */
[----:B------:R-:W-:Y:S02]  /*3ac50*/  LEA.HI.X.SX32 R11, R11, R0, 0x1, P5 ;  /* 0x000000000b0b7211 */ /* 0x000fe400028f0eff */
[----:B------:R-:W-:-:S02]  /*3ac60*/  IADD3 R12, P2, PT, R15, R22, RZ ;  /* 0x000000160f0c7210 */ /* 0x000fc40007f5e0ff */
[C---:B------:R-:W-:Y:S02]  /*3ac70*/  PRMT R17, R18.reuse, 0x7772, RZ ;  /* 0x0000777212117816 */ /* 0x040fe400000000ff */
[-C--:B------:R-:W-:Y:S01]  /*3ac80*/  LEA.HI.X.SX32 R9, R5, R0.reuse, 0x1, P6 ;  /* 0x0000000005097211 */ /* 0x080fe200030f0eff */
[----:B------:R1:W-:Y:S01]  /*3ac90*/  @P3 STG.E.U8 desc[UR20][R10.64], R29 ;  /* 0x0000001d0a003986 */ /* 0x0003e2000c101114 */
[----:B------:R-:W-:Y:S02]  /*3aca0*/  PRMT R30, R18, 0x7773, RZ ;  /* 0x00007773121e7816 */ /* 0x000fe400000000ff */
[----:B------:R-:W-:Y:S01]  /*3acb0*/  LEA.HI.X.SX32 R13, R15, R0, 0x1, P2 ;  /* 0x000000000f0d7211 */ /* 0x000fe200010f0eff */
[C---:B------:R-:W-:Y:S01]  /*3acc0*/  IMAD R15, R25.reuse, UR5, RZ ;  /* 0x00000005190f7c24 */ /* 0x040fe2000f8e02ff */
[----:B------:R-:W-:Y:S01]  /*3acd0*/  ISETP.LT.AND P3, PT, R25, UR15, !P0 ;  /* 0x0000000f19007c0c */ /* 0x000fe2000c761270 */
[----:B------:R1:W-:Y:S01]  /*3ace0*/  @P4 STG.E.U8 desc[UR20][R8.64], R17 ;  /* 0x0000001108004986 */ /* 0x0003e2000c101114 */
[C---:B---3--:R-:W-:Y:S01]  /*3acf0*/  ISETP.LT.AND P2, PT, R21.reuse, UR15, !P0 ;  /* 0x0000000f15007c0c */ /* 0x048fe2000c741270 */
[----:B------:R-:W-:-:S02]  /*3ad00*/  IMAD R21, R21, UR5, RZ ;  /* 0x0000000515157c24 */ /* 0x000fc4000f8e02ff */
[----:B------:R3:W-:Y:S01]  /*3ad10*/  @P1 STG.E.U8 desc[UR20][R12.64], R30 ;  /* 0x0000001e0c001986 */ /* 0x0007e2000c101114 */
[----:B0-----:R-:W-:Y:S02]  /*3ad20*/  IADD3 R2, P1, PT, R15, R22, RZ ;  /* 0x000000160f027210 */ /* 0x001fe40007f3e0ff */
[C---:B------:R-:W-:Y:S01]  /*3ad30*/  PRMT R18, R19.reuse, 0x7773, RZ ;  /* 0x0000777313127816 */ /* 0x040fe200000000ff */
[----:B------:R-:W5:Y:S01]  /*3ad40*/  LDL.LU R25, [R1+0x68] ;  /* 0x0000680001197983 */ /* 0x000f620000300800 */
[C---:B------:R-:W-:Y:S02]  /*3ad50*/  PRMT R32, R19.reuse, 0x7772, RZ ;  /* 0x0000777213207816 */ /* 0x040fe400000000ff */
[C---:B------:R-:W-:Y:S01]  /*3ad60*/  PRMT R33, R19.reuse, 0x7771, RZ ;  /* 0x0000777113217816 */ /* 0x040fe200000000ff */
[----:B------:R-:W0:Y:S01]  /*3ad70*/  LDS.128 R4, [R41+0x800] ;  /* 0x0008000029047984 */ /* 0x000e220000000c00 */
[----:B------:R-:W-:Y:S02]  /*3ad80*/  PRMT R19, R19, 0x7770, RZ ;  /* 0x0000777013137816 */ /* 0x000fe400000000ff */
[----:B------:R-:W-:-:S02]  /*3ad90*/  LEA.HI.X.SX32 R3, R15, R0, 0x1, P1 ;  /* 0x000000000f037211 */ /* 0x000fc400008f0eff */
[----:B-1----:R-:W-:-:S03]  /*3ada0*/  IADD3 R10, P5, PT, R21, R22, RZ ;  /* 0x00000016150a7210 */ /* 0x002fc60007fbe0ff */
[----:B------:R-:W-:Y:S01]  /*3adb0*/  @P3 STG.E.U8 desc[UR20][R2.64], R19 ;  /* 0x0000001302003986 */ /* 0x000fe2000c101114 */
[----:B------:R-:W-:-:S05]  /*3adc0*/  LEA.HI.X.SX32 R11, R21, R0, 0x1, P5 ;  /* 0x00000000150b7211 */ /* 0x000fca00028f0eff */
[----:B------:R1:W-:Y:S01]  /*3add0*/  @P2 STG.E.U8 desc[UR20][R10.64], R33 ;  /* 0x000000210a002986 */ /* 0x0003e2000c101114 */
[C---:B--2---:R-:W-:Y:S01]  /*3ade0*/  ISETP.LT.AND P4, PT, R23.reuse, UR15, !P0 ;  /* 0x0000000f17007c0c */ /* 0x044fe2000c781270 */
[----:B------:R-:W-:Y:S02]  /*3adf0*/  IMAD R23, R23, UR5, RZ ;  /* 0x0000000517177c24 */ /* 0x000fe4000f8e02ff */
[C---:B----4-:R-:W-:Y:S01]  /*3ae00*/  IMAD R15, R24.reuse, UR5, RZ ;  /* 0x00000005180f7c24 */ /* 0x050fe2000f8e02ff */
[----:B------:R-:W-:Y:S02]  /*3ae10*/  ISETP.LT.AND P1, PT, R24, UR15, !P0 ;  /* 0x0000000f18007c0c */ /* 0x000fe4000c721270 */
[-C--:B------:R-:W-:Y:S01]  /*3ae20*/  IADD3 R8, P6, PT, R23, R22.reuse, RZ ;  /* 0x0000001617087210 */ /* 0x080fe20007fde0ff */
[----:B------:R-:W2:Y:S01]  /*3ae30*/  LDL.LU R24, [R1+0x6c] ;  /* 0x00006c0001187983 */ /* 0x000ea20000300800 */
[----:B---3--:R-:W-:Y:S02]  /*3ae40*/  IADD3 R12, P3, PT, R15, R22, RZ ;  /* 0x000000160f0c7210 */ /* 0x008fe40007f7e0ff */
[----:B------:R-:W-:-:S02]  /*3ae50*/  LEA.HI.X.SX32 R9, R23, R0, 0x1, P6 ;  /* 0x0000000017097211 */ /* 0x000fc400030f0eff */
[----:B------:R-:W-:Y:S02]  /*3ae60*/  LEA.HI.X.SX32 R13, R15, R0, 0x1, P3 ;  /* 0x000000000f0d7211 */ /* 0x000fe400018f0eff */
[C---:B-----5:R-:W-:Y:S01]  /*3ae70*/  ISETP.LT.AND P2, PT, R20.reuse, UR15, !P0 ;  /* 0x0000000f14007c0c */ /* 0x060fe2000c741270 */
[----:B------:R-:W-:Y:S02]  /*3ae80*/  IMAD R17, R20, UR5, RZ ;  /* 0x0000000514117c24 */ /* 0x000fe4000f8e02ff */
[----:B------:R-:W3:Y:S04]  /*3ae90*/  LDL.LU R20, [R1+0x70] ;  /* 0x0000700001147983 */ /* 0x000ee80000300800 */
[----:B------:R4:W-:Y:S04]  /*3aea0*/  @P4 STG.E.U8 desc[UR20][R8.64], R32 ;  /* 0x0000002008004986 */ /* 0x0009e8000c101114 */
[----:B------:R5:W-:Y:S01]  /*3aeb0*/  @P1 STG.E.U8 desc[UR20][R12.64], R18 ;  /* 0x000000120c001986 */ /* 0x000be2000c101114 */
[C---:B------:R-:W-:Y:S01]  /*3aec0*/  ISETP.LT.AND P1, PT, R16.reuse, UR15, !P0 ;  /* 0x0000000f10007c0c */ /* 0x040fe2000c721270 */
[----:B-1----:R-:W-:-:S02]  /*3aed0*/  IMAD R11, R16, UR5, RZ ;  /* 0x00000005100b7c24 */ /* 0x002fc4000f8e02ff */
[----:B------:R-:W3:Y:S01]  /*3aee0*/  LDL.LU R16, [R1+0x74] ;  /* 0x0000740001107983 */ /* 0x000ee20000300800 */
[C---:B------:R-:W-:Y:S01]  /*3aef0*/  IMAD R21, R14.reuse, UR5, RZ ;  /* 0x000000050e157c24 */ /* 0x040fe2000f8e02ff */
[----:B------:R-:W-:Y:S02]  /*3af00*/  ISETP.LT.AND P3, PT, R14, UR15, !P0 ;  /* 0x0000000f0e007c0c */ /* 0x000fe4000c761270 */
[-C--:B------:R-:W-:Y:S02]  /*3af10*/  IADD3 R14, P4, PT, R17, R22.reuse, RZ ;  /* 0x00000016110e7210 */ /* 0x080fe40007f9e0ff */
[----:B------:R-:W-:Y:S02]  /*3af20*/  IADD3 R2, P5, PT, R21, R22, RZ ;  /* 0x0000001615027210 */ /* 0x000fe40007fbe0ff */
[----:B------:R-:W-:Y:S02]  /*3af30*/  LEA.HI.X.SX32 R15, R17, R0, 0x1, P4 ;  /* 0x00000000110f7211 */ /* 0x000fe400020f0eff */
[----:B0-----:R-:W-:-:S02]  /*3af40*/  PRMT R23, R4, 0x7770, RZ ;  /* 0x0000777004177816 */ /* 0x001fc400000000ff */
[----:B------:R-:W-:Y:S02]  /*3af50*/  LEA.HI.X.SX32 R3, R21, R0, 0x1, P5 ;  /* 0x0000000015037211 */ /* 0x000fe400028f0eff */
[----:B------:R-:W-:Y:S01]  /*3af60*/  PRMT R21, R4, 0x7771, RZ ;  /* 0x0000777104157816 */ /* 0x000fe200000000ff */
[----:B------:R0:W-:Y:S01]  /*3af70*/  @P2 STG.E.U8 desc[UR20][R14.64], R23 ;  /* 0x000000170e002986 */ /* 0x0001e2000c101114 */
[C---:B----4-:R-:W-:Y:S01]  /*3af80*/  IADD3 R8, P4, PT, R11.reuse, R22, RZ ;  /* 0x000000160b087210 */ /* 0x050fe20007f9e0ff */
[C---:B-----5:R-:W-:Y:S01]  /*3af90*/  IMAD R13, R26.reuse, UR5, RZ ;  /* 0x000000051a0d7c24 */ /* 0x060fe2000f8e02ff */
[----:B------:R-:W-:Y:S01]  /*3afa0*/  ISETP.LT.AND P2, PT, R26, UR15, !P0 ;  /* 0x0000000f1a007c0c */ /* 0x000fe2000c741270 */
[----:B------:R1:W-:Y:S01]  /*3afb0*/  @P3 STG.E.U8 desc[UR20][R2.64], R21 ;  /* 0x0000001502003986 */ /* 0x0003e2000c101114 */
[----:B------:R-:W-:Y:S02]  /*3afc0*/  LEA.HI.X.SX32 R9, R11, R0, 0x1, P4 ;  /* 0x000000000b097211 */ /* 0x000fe400020f0eff */
[----:B------:R-:W-:Y:S01]  /*3afd0*/  IADD3 R10, P4, PT, R13, R22, RZ ;  /* 0x000000160d0a7210 */ /* 0x000fe20007f9e0ff */
[----:B------:R-:W4:Y:S01]  /*3afe0*/  LDL.LU R26, [R1+0x78] ;  /* 0x00007800011a7983 */ /* 0x000f220000300800 */
[----:B------:R-:W-:Y:S01]  /*3aff0*/  PRMT R19, R4, 0x7772, RZ ;  /* 0x0000777204137816 */ /* 0x000fe200000000ff */
[C---:B------:R-:W-:Y:S01]  /*3b000*/  IMAD R17, R25.reuse, UR5, RZ ;  /* 0x0000000519117c24 */ /* 0x040fe2000f8e02ff */
[----:B------:R-:W-:-:S02]  /*3b010*/  ISETP.LT.AND P3, PT, R25, UR15, !P0 ;  /* 0x0000000f19007c0c */ /* 0x000fc4000c761270 */
[----:B------:R-:W5:Y:S02]  /*3b020*/  LDL.LU R25, [R1+0x7c] ;  /* 0x00007c0001197983 */ /* 0x000f640000300800 */
[----:B------:R-:W-:Y:S02]  /*3b030*/  IADD3 R12, P5, PT, R17, R22, RZ ;  /* 0x00000016110c7210 */ /* 0x000fe40007fbe0ff */
[-C--:B------:R-:W-:Y:S02]  /*3b040*/  LEA.HI.X.SX32 R11, R13, R0.reuse, 0x1, P4 ;  /* 0x000000000d0b7211 */ /* 0x080fe400020f0eff */
[----:B0-----:R-:W-:Y:S02]  /*3b050*/  PRMT R23, R4, 0x7773, RZ ;  /* 0x0000777304177816 */ /* 0x001fe400000000ff */
[----:B------:R-:W-:Y:S02]  /*3b060*/  LEA.HI.X.SX32 R13, R17, R0, 0x1, P5 ;  /* 0x00000000110d7211 */ /* 0x000fe400028f0eff */
[----:B-1----:R-:W-:Y:S01]  /*3b070*/  PRMT R21, R5, 0x7770, RZ ;  /* 0x0000777005157816 */ /* 0x002fe200000000ff */
[----:B------:R0:W-:Y:S04]  /*3b080*/  @P1 STG.E.U8 desc[UR20][R8.64], R19 ;  /* 0x0000001308001986 */ /* 0x0001e8000c101114 */
[----:B------:R-:W-:Y:S04]  /*3b090*/  @P2 STG.E.U8 desc[UR20][R10.64], R23 ;  /* 0x000000170a002986 */ /* 0x000fe8000c101114 */
[----:B------:R1:W-:Y:S01]  /*3b0a0*/  @P3 STG.E.U8 desc[UR20][R12.64], R21 ;  /* 0x000000150c003986 */ /* 0x0003e2000c101114 */
[C---:B--2---:R-:W-:Y:S01]  /*3b0b0*/  ISETP.LT.AND P1, PT, R24.reuse, UR15, !P0 ;  /* 0x0000000f18007c0c */ /* 0x044fe2000c721270 */
[----:B------:R-:W-:-:S02]  /*3b0c0*/  IMAD R3, R24, UR5, RZ ;  /* 0x0000000518037c24 */ /* 0x000fc4000f8e02ff */
[----:B------:R-:W2:Y:S01]  /*3b0d0*/  LDL.LU R24, [R1+0x94] ;  /* 0x0000940001187983 */ /* 0x000ea20000300800 */
[C---:B---3--:R-:W-:Y:S01]  /*3b0e0*/  ISETP.LT.AND P2, PT, R20.reuse, UR15, !P0 ;  /* 0x0000000f14007c0c */ /* 0x048fe2000c741270 */
[----:B0-----:R-:W-:Y:S02]  /*3b0f0*/  IMAD R9, R20, UR5, RZ ;  /* 0x0000000514097c24 */ /* 0x001fe4000f8e02ff */
[----:B------:R-:W3:Y:S04]  /*3b100*/  LDL.LU R20, [R1+0x80] ;  /* 0x0000800001147983 */ /* 0x000ee80000300800 */
[----:B-1----:R-:W3:Y:S04]  /*3b110*/  LDL.LU R12, [R1+0x84] ;  /* 0x00008400010c7983 */ /* 0x002ee80000300800 */
[----:B------:R-:W3:Y:S01]  /*3b120*/  LDL.LU R18, [R1+0x88] ;  /* 0x0000880001127983 */ /* 0x000ee20000300800 */
[C---:B------:R-:W-:Y:S01]  /*3b130*/  ISETP.LT.AND P3, PT, R16.reuse, UR15, !P0 ;  /* 0x0000000f10007c0c */ /* 0x040fe2000c761270 */
[----:B------:R-:W-:-:S02]  /*3b140*/  IMAD R15, R16, UR5, RZ ;  /* 0x00000005100f7c24 */ /* 0x000fc4000f8e02ff */
[----:B------:R-:W3:Y:S04]  /*3b150*/  LDL.LU R16, [R1+0x8c] ;  /* 0x00008c0001107983 */ /* 0x000ee80000300800 */
[----:B------:R-:W3:Y:S01]  /*3b160*/  LDL.LU R14, [R1+0x90] ;  /* 0x00009000010e7983 */ /* 0x000ee20000300800 */
[----:B------:R-:W-:Y:S02]  /*3b170*/  IADD3 R2, P4, PT, R3, R22, RZ ;  /* 0x0000001603027210 */ /* 0x000fe40007f9e0ff */
[----:B------:R-:W-:Y:S02]  /*3b180*/  PRMT R19, R5, 0x7771, RZ ;  /* 0x0000777105137816 */ /* 0x000fe400000000ff */
[----:B------:R-:W-:Y:S02]  /*3b190*/  LEA.HI.X.SX32 R3, R3, R0, 0x1, P4 ;  /* 0x0000000003037211 */ /* 0x000fe400020f0eff */
[----:B------:R-:W-:-:S02]  /*3b1a0*/  IADD3 R8, P4, PT, R9, R22, RZ ;  /* 0x0000001609087210 */ /* 0x000fc40007f9e0ff */
[----:B------:R-:W-:Y:S01]  /*3b1b0*/  PRMT R21, R5, 0x7772, RZ ;  /* 0x0000777205157816 */ /* 0x000fe200000000ff */
[----:B------:R0:W-:Y:S01]  /*3b1c0*/  @P1 STG.E.U8 desc[UR20][R2.64], R19 ;  /* 0x0000001302001986 */ /* 0x0001e2000c101114 */
[----:B------:R-:W-:Y:S02]  /*3b1d0*/  LEA.HI.X.SX32 R9, R9, R0, 0x1, P4 ;  /* 0x0000000009097211 */ /* 0x000fe400020f0eff */
[C---:B------:R-:W-:Y:S01]  /*3b1e0*/  IADD3 R10, P5, PT, R15.reuse, R22, RZ ;  /* 0x000000160f0a7210 */ /* 0x040fe20007fbe0ff */
[C---:B----4-:R-:W-:Y:S01]  /*3b1f0*/  IMAD R17, R26.reuse, UR5, RZ ;  /* 0x000000051a117c24 */ /* 0x050fe2000f8e02ff */
[----:B------:R-:W-:Y:S01]  /*3b200*/  ISETP.LT.AND P1, PT, R26, UR15, !P0 ;  /* 0x0000000f1a007c0c */ /* 0x000fe2000c721270 */
[----:B------:R-:W-:Y:S01]  /*3b210*/  @P2 STG.E.U8 desc[UR20][R8.64], R21 ;  /* 0x0000001508002986 */ /* 0x000fe2000c101114 */
[----:B------:R-:W-:Y:S01]  /*3b220*/  LEA.HI.X.SX32 R11, R15, R0, 0x1, P5 ;  /* 0x000000000f0b7211 */ /* 0x000fe200028f0eff */
[C---:B-----5:R-:W-:Y:S01]  /*3b230*/  IMAD R13, R25.reuse, UR5, RZ ;  /* 0x00000005190d7c24 */ /* 0x060fe2000f8e02ff */
[----:B------:R-:W-:-:S02]  /*3b240*/  ISETP.LT.AND P4, PT, R25, UR15, !P0 ;  /* 0x0000000f19007c0c */ /* 0x000fc4000c781270 */
[-C--:B0-----:R-:W-:Y:S02]  /*3b250*/  IADD3 R2, P2, PT, R17, R22.reuse, RZ ;  /* 0x0000001611027210 */ /* 0x081fe40007f5e0ff */
[----:B------:R-:W-:Y:S02]  /*3b260*/  IADD3 R4, P5, PT, R13, R22, RZ ;  /* 0x000000160d047210 */ /* 0x000fe40007fbe0ff */
[----:B------:R-:W-:Y:S02]  /*3b270*/  PRMT R25, R5, 0x7773, RZ ;  /* 0x0000777305197816 */ /* 0x000fe400000000ff */
[-C--:B------:R-:W-:Y:S02]  /*3b280*/  LEA.HI.X.SX32 R3, R17, R0.reuse, 0x1, P2 ;  /* 0x0000000011037211 */ /* 0x080fe400010f0eff */
[C---:B------:R-:W-:Y:S02]  /*3b290*/  PRMT R19, R6.reuse, 0x7770, RZ ;  /* 0x0000777006137816 */ /* 0x040fe400000000ff */
[----:B------:R-:W-:Y:S01]  /*3b2a0*/  LEA.HI.X.SX32 R5, R13, R0, 0x1, P5 ;  /* 0x000000000d057211 */ /* 0x000fe200028f0eff */
[----:B------:R0:W-:Y:S01]  /*3b2b0*/  @P3 STG.E.U8 desc[UR20][R10.64], R25 ;  /* 0x000000190a003986 */ /* 0x0001e2000c101114 */
[----:B------:R-:W-:-:S03]  /*3b2c0*/  PRMT R23, R6, 0x7771, RZ ;  /* 0x0000777106177816 */ /* 0x000fc600000000ff */
[----:B------:R1:W-:Y:S04]  /*3b2d0*/  @P1 STG.E.U8 desc[UR20][R2.64], R19 ;  /* 0x0000001302001986 */ /* 0x0003e8000c101114 */
[----:B------:R4:W-:Y:S01]  /*3b2e0*/  @P4 STG.E.U8 desc[UR20][R4.64], R23 ;  /* 0x0000001704004986 */ /* 0x0009e2000c101114 */
[----:B0-----:R-:W-:Y:S01]  /*3b2f0*/  PRMT R25, R6, 0x7772, RZ ;  /* 0x0000777206197816 */ /* 0x001fe200000000ff */
[----:B--2---:R-:W-:Y:S02]  /*3b300*/  IMAD R21, R24, UR5, RZ ;  /* 0x0000000518157c24 */ /* 0x004fe4000f8e02ff */
[----:B---3--:R-:W-:Y:S02]  /*3b310*/  IMAD R9, R20, UR5, RZ ;  /* 0x0000000514097c24 */ /* 0x008fe4000f8e02ff */
[----:B------:R-:W-:-:S03]  /*3b320*/  IMAD R13, R12, UR5, RZ ;  /* 0x000000050c0d7c24 */ /* 0x000fc6000f8e02ff */
[-C--:B------:R-:W-:Y:S01]  /*3b330*/  IADD3 R8, P6, PT, R9, R22.reuse, RZ ;  /* 0x0000001609087210 */ /* 0x080fe20007fde0ff */
[----:B------:R-:W-:Y:S01]  /*3b340*/  IMAD R15, R18, UR5, RZ ;  /* 0x00000005120f7c24 */ /* 0x000fe2000f8e02ff */
[-C--:B-1----:R-:W-:Y:S02]  /*3b350*/  IADD3 R2, P2, PT, R13, R22.reuse, RZ ;  /* 0x000000160d027210 */ /* 0x082fe40007f5e0ff */
[----:B------:R-:W-:Y:S02]  /*3b360*/  ISETP.LT.AND P4, PT, R12, UR15, !P0 ;  /* 0x0000000f0c007c0c */ /* 0x000fe4000c781270 */
[----:B----4-:R-:W-:Y:S02]  /*3b370*/  IADD3 R4, P3, PT, R15, R22, RZ ;  /* 0x000000160f047210 */ /* 0x010fe40007f7e0ff */
[-C--:B------:R-:W-:Y:S01]  /*3b380*/  LEA.HI.X.SX32 R3, R13, R0.reuse, 0x1, P2 ;  /* 0x000000000d037211 */ /* 0x080fe200010f0eff */
[----:B------:R-:W-:Y:S02]  /*3b390*/  IMAD R17, R16, UR5, RZ ;  /* 0x0000000510117c24 */ /* 0x000fe4000f8e02ff */
[----:B------:R-:W-:Y:S01]  /*3b3a0*/  IMAD R19, R14, UR5, RZ ;  /* 0x000000050e137c24 */ /* 0x000fe2000f8e02ff */
[----:B------:R-:W-:-:S02]  /*3b3b0*/  LEA.HI.X.SX32 R9, R9, R0, 0x1, P6 ;  /* 0x0000000009097211 */ /* 0x000fc400030f0eff */
[-C--:B------:R-:W-:Y:S02]  /*3b3c0*/  IADD3 R10, P6, PT, R17, R22.reuse, RZ ;  /* 0x00000016110a7210 */ /* 0x080fe40007fde0ff */
[----:B------:R-:W-:Y:S02]  /*3b3d0*/  IADD3 R12, P2, PT, R19, R22, RZ ;  /* 0x00000016130c7210 */ /* 0x000fe40007f5e0ff */
[----:B------:R-:W-:Y:S02]  /*3b3e0*/  ISETP.LT.AND P5, PT, R20, UR15, !P0 ;  /* 0x0000000f14007c0c */ /* 0x000fe4000c7a1270 */
[-C--:B------:R-:W-:Y:S02]  /*3b3f0*/  LEA.HI.X.SX32 R5, R15, R0.reuse, 0x1, P3 ;  /* 0x000000000f057211 */ /* 0x080fe400018f0eff */
[----:B------:R-:W-:Y:S02]  /*3b400*/  ISETP.LT.AND P3, PT, R18, UR15, !P0 ;  /* 0x0000000f12007c0c */ /* 0x000fe4000c761270 */
[----:B------:R-:W-:-:S02]  /*3b410*/  LEA.HI.X.SX32 R13, R19, R0, 0x1, P2 ;  /* 0x00000000130d7211 */ /* 0x000fc400010f0eff */
[----:B------:R-:W-:Y:S02]  /*3b420*/  ISETP.LT.AND P1, PT, R24, UR15, !P0 ;  /* 0x0000000f18007c0c */ /* 0x000fe4000c721270 */
[----:B------:R-:W-:Y:S02]  /*3b430*/  LEA.HI.X.SX32 R11, R17, R0, 0x1, P6 ;  /* 0x00000000110b7211 */ /* 0x000fe400030f0eff */
[----:B------:R-:W-:Y:S02]  /*3b440*/  ISETP.LT.AND P2, PT, R16, UR15, !P0 ;  /* 0x0000000f10007c0c */ /* 0x000fe4000c741270 */
[C---:B------:R-:W-:Y:S02]  /*3b450*/  IADD3 R22, P6, PT, R21.reuse, R22, RZ ;  /* 0x0000001615167210 */ /* 0x040fe40007fde0ff */
[----:B------:R-:W-:Y:S02]  /*3b460*/  ISETP.LT.AND P0, PT, R14, UR15, !P0 ;  /* 0x0000000f0e007c0c */ /* 0x000fe4000c701270 */
[----:B------:R-:W-:-:S02]  /*3b470*/  LEA.HI.X.SX32 R23, R21, R0, 0x1, P6 ;  /* 0x0000000015177211 */ /* 0x000fc400030f0eff */
[----:B------:R-:W-:Y:S02]  /*3b480*/  PRMT R21, R6, 0x7773, RZ ;  /* 0x0000777306157816 */ /* 0x000fe400000000ff */
[C---:B------:R-:W-:Y:S02]  /*3b490*/  PRMT R15, R7.reuse, 0x7773, RZ ;  /* 0x00007773070f7816 */ /* 0x040fe400000000ff */
[C---:B------:R-:W-:Y:S02]  /*3b4a0*/  PRMT R17, R7.reuse, 0x7772, RZ ;  /* 0x0000777207117816 */ /* 0x040fe400000000ff */
[C---:B------:R-:W-:Y:S02]  /*3b4b0*/  PRMT R19, R7.reuse, 0x7771, RZ ;  /* 0x0000777107137816 */ /* 0x040fe400000000ff */
[----:B------:R-:W-:Y:S01]  /*3b4c0*/  PRMT R7, R7, 0x7770, RZ ;  /* 0x0000777007077816 */ /* 0x000fe200000000ff */
[----:B------:R0:W-:Y:S04]  /*3b4d0*/  @P5 STG.E.U8 desc[UR20][R8.64], R25 ;  /* 0x0000001908005986 */ /* 0x0001e8000c101114 */
[----:B------:R0:W-:Y:S04]  /*3b4e0*/  @P4 STG.E.U8 desc[UR20][R2.64], R21 ;  /* 0x0000001502004986 */ /* 0x0001e8000c101114 */
[----:B------:R0:W-:Y:S04]  /*3b4f0*/  @P3 STG.E.U8 desc[UR20][R4.64], R7 ;  /* 0x0000000704003986 */ /* 0x0001e8000c101114 */
[----:B------:R0:W-:Y:S04]  /*3b500*/  @P2 STG.E.U8 desc[UR20][R10.64], R19 ;  /* 0x000000130a002986 */ /* 0x0001e8000c101114 */
[----:B------:R0:W-:Y:S04]  /*3b510*/  @P0 STG.E.U8 desc[UR20][R12.64], R17 ;  /* 0x000000110c000986 */ /* 0x0001e8000c101114 */
[----:B------:R0:W-:Y:S01]  /*3b520*/  @P1 STG.E.U8 desc[UR20][R22.64], R15 ;  /* 0x0000000f16001986 */ /* 0x0001e2000c101114 */
[----:B------:R-:W-:Y:S06]  /*3b530*/  BAR.SYNC.DEFER_BLOCKING 0x0 ;  /* 0x0000000000007b1d */ /* 0x000fec0000010000 */
[----:B------:R-:W-:Y:S05]  /*3b540*/  BRA.U UP0, `(.L_x_13) ;  /* 0x0000000100a07547 */ /* 0x000fea000b800000 */
[----:B------:R-:W1:Y:S01]  /*3b550*/  S2UR UR5, SR_CgaCtaId ;  /* 0x00000000000579c3 */ /* 0x000e620000008800 */
[----:B------:R-:W-:Y:S01]  /*3b560*/  NOP ;  /* 0x0000000000007918 */ /* 0x000fe20000000000 */
[----:B------:R-:W-:Y:S01]  /*3b570*/  UMOV UR4, 0x50 ;  /* 0x0000005000047882 */ /* 0x000fe20000000000 */
[----:B------:R-:W-:Y:S02]  /*3b580*/  IMAD.U32 R0, RZ, RZ, UR9 ;  /* 0x00000009ff007e24 */ /* 0x000fe4000f8e00ff */
[----:B0-----:R-:W-:Y:S02]  /*3b590*/  IMAD.MOV.U32 R3, RZ, RZ, 0xf ;  /* 0x0000000fff037424 */ /* 0x001fe400078e00ff */
[----:B------:R-:W-:Y:S01]  /*3b5a0*/  IMAD.MOV.U32 R7, RZ, RZ, 0x1 ;  /* 0x00000001ff077424 */ /* 0x000fe200078e00ff */
[----:B------:R-:W-:-:S04]  /*3b5b0*/  LOP3.LUT R0, R0, 0xffff, RZ, 0xc0, !PT ;  /* 0x0000ffff00007812 */ /* 0x000fc800078ec0ff */
[----:B------:R-:W-:-:S05]  /*3b5c0*/  SHF.R.U32.HI R0, RZ, 0x5, R0 ;  /* 0x00000005ff007819 */ /* 0x000fca0000011600 */
[----:B------:R-:W-:Y:S01]  /*3b5d0*/  VIADD R2, R0, 0x10 ;  /* 0x0000001000027836 */ /* 0x000fe20000000000 */
[----:B------:R-:W-:Y:S01]  /*3b5e0*/  SHF.L.U32 R0, R3, R0, RZ ;  /* 0x0000000003007219 */ /* 0x000fe200000006ff */
[----:B-1----:R-:W-:-:S03]  /*3b5f0*/  ULEA UR6, UR5, UR4, 0x18 ;  /* 0x0000000405067291 */ /* 0x002fc6000f8ec0ff */
[----:B------:R-:W-:-:S04]  /*3b600*/  SHF.L.U32 R3, R7, R2, RZ ;  /* 0x0000000207037219 */ /* 0x000fc800000006ff */
[----:B------:R-:W-:Y:S02]  /*3b610*/  LOP3.LUT R0, R3, R0, RZ, 0xfc, !PT ;  /* 0x0000000003007212 */ /* 0x000fe400078efcff */
[----:B------:R-:W0:Y:S02]  /*3b620*/  LDS R5, [UR6] ;  /* 0x00000006ff057984 */ /* 0x000e240008000800 */
[C---:B------:R-:W-:Y:S02]  /*3b630*/  LOP3.LUT R2, R0.reuse, 0xffff, RZ, 0xc0, !PT ;  /* 0x0000ffff00027812 */ /* 0x040fe400078ec0ff */
[----:B0-----:R-:W-:-:S04]  /*3b640*/  LOP3.LUT R3, R0, 0xffff, R5, 0x80, !PT ;  /* 0x0000ffff00037812 */ /* 0x001fc800078e8005 */
[----:B------:R-:W-:-:S13]  /*3b650*/  ISETP.NE.AND P0, PT, R3, R2, PT ;  /* 0x000000020300720c */ /* 0x000fda0003f05270 */
[----:B------:R-:W-:Y:S05]  /*3b660*/  @P0 BRA `(.L_x_14) ;  /* 0x0000000000500947 */ /* 0x000fea0003800000 */
[----:B------:R-:W-:Y:S02]  /*3b670*/  SHF.R.U32.HI R5, RZ, 0x10, R5 ;  /* 0x00000010ff057819 */ /* 0x000fe40000011605 */
[----:B------:R-:W-:-:S04]  /*3b680*/  SHF.R.U32.HI R2, RZ, 0x10, R0 ;  /* 0x00000010ff027819 */ /* 0x000fc80000011600 */
[----:B------:R-:W-:-:S04]  /*3b690*/  LOP3.LUT R5, R5, R2, RZ, 0xc0, !PT ;  /* 0x0000000205057212 */ /* 0x000fc800078ec0ff */
[----:B------:R-:W-:-:S13]  /*3b6a0*/  ISETP.NE.AND P0, PT, R5, R2, PT ;  /* 0x000000020500720c */ /* 0x000fda0003f05270 */
[----:B------:R-:W-:Y:S05]  /*3b6b0*/  @P0 BRA `(.L_x_15) ;  /* 0x0000000000300947 */ /* 0x000fea0003800000 */
[----:B------:R-:W-:Y:S01]  /*3b6c0*/  R2UR UR4, R0 ;  /* 0x00000000000472ca */ /* 0x000fe200000e0000 */
[----:B------:R-:W-:Y:S01]  /*3b6d0*/  VOTEU.ANY UR5, UPT, PT ;  /* 0x0000000000057886 */ /* 0x000fe200038e0100 */
[----:B------:R-:W0:Y:S01]  /*3b6e0*/  S2R R0, SR_LANEID ;  /* 0x0000000000007919 */ /* 0x000e220000000000 */
[----:B------:R-:W-:-:S10]  /*3b6f0*/  UFLO.U32 UR5, UR5 ;  /* 0x00000005000572bd */ /* 0x000fd400080e0000 */
[----:B------:R-:W-:-:S06]  /*3b700*/  ULOP3.LUT UR4, URZ, UR4, URZ, 0x33, !UPT ;  /* 0x00000004ff047292 */ /* 0x000fcc000f8e33ff */
[----:B------:R-:W-:-:S04]  /*3b710*/  IMAD.U32 R2, RZ, RZ, UR4 ;  /* 0x00000004ff027e24 */ /* 0x000fc8000f8e00ff */
[----:B------:R-:W1:Y:S02]  /*3b720*/  REDUX UR7, R2 ;  /* 0x00000000020773c4 */ /* 0x000e640000000000 */
[----:B------:R2:W-:Y:S01]  /*3b730*/  UTCATOMSWS.AND URZ, UR4 ;  /* 0x0000000400ff79e3 */ /* 0x0005e20008000000 */
[----:B0-----:R-:W-:Y:S01]  /*3b740*/  ISETP.EQ.U32.AND P0, PT, R0, UR5, PT ;  /* 0x0000000500007c0c */ /* 0x001fe2000bf02070 */
[----:B-1----:R-:W-:-:S12]  /*3b750*/  IMAD.U32 R0, RZ, RZ, UR7 ;  /* 0x00000007ff007e24 */ /* 0x002fd8000f8e00ff */
[----:B------:R2:W-:Y:S01]  /*3b760*/  @P0 ATOMS.AND RZ, [UR6], R0 ;  /* 0x00000000ffff098c */ /* 0x0005e2000a800006 */
[----:B------:R-:W-:Y:S05]  /*3b770*/  BRA `(.L_x_13) ;  /* 0x0000000000147947 */ /* 0x000fea0003800000 */
.L_x_15:
[----:B------:R-:W-:-:S07]  /*3b780*/  MOV R2, 0x3b7a0 ;  /* 0x0003b7a000027802 */ /* 0x000fce0000000f00 */
[----:B------:R-:W-:Y:S05]  /*3b790*/  CALL.REL.NOINC `($__internal_0_$__cuda_sm10x_tcgen05_guardrail_trap_col_being_dealloced_not_returned_by_alloc) ;  /* 0x00000000002c7944 */ /* 0x000fea0003c00000 */
[----:B------:R-:W-:Y:S05]  /*3b7a0*/  BRA `(.L_x_13) ;  /* 0x0000000000087947 */ /* 0x000fea0003800000 */
.L_x_14:
[----:B------:R-:W-:-:S07]  /*3b7b0*/  MOV R2, 0x3b7d0 ;  /* 0x0003b7d000027802 */ /* 0x000fce0000000f00 */
[----:B------:R-:W-:Y:S05]  /*3b7c0*/  CALL.REL.NOINC `($__internal_2_$__cuda_sm10x_tcgen05_guardrail_trap_unallocated_columns_being_dealloced) ;  /* 0x0000000000387944 */ /* 0x000fea0003c00000 */
.L_x_13:
[----:B------:R-:W-:Y:S01]  /*3b7d0*/  NOP ;  /* 0x0000000000007918 */ /* 0x000fe20000000000 */
[----:B--2---:R-:W-:Y:S05]  /*3b7e0*/  EXIT ;  /* 0x000000000000794d */ /* 0x004fea0003800000 */
.L_x_8:
[----:B------:R-:W0:Y:S02]  /*3b7f0*/  SYNCS.PHASECHK.TRANS64.TRYWAIT P3, [UR11], R6 ;  /* 0x00000006ff0075a7 */ /* 0x000e24000806110b */
[----:B0-----:R-:W-:Y:S05]  /*3b800*/  @!P3 BRA `(.L_x_8) ;  /* 0xfffffffc00f8b947 */ /* 0x001fea000383ffff */
[----:B------:R-:W-:Y:S05]  /*3b810*/  BRA `(.L_x_16) ;  /* 0xfffffecc00907947 */ /* 0x000fea000383ffff */
.L_x_12:
[----:B------:R-:W0:Y:S02]  /*3b820*/  SYNCS.PHASECHK.TRANS64.TRYWAIT P0, [UR11], R2 ;  /* 0x00000002ff0075a7 */ /* 0x000e24000800110b */
[----:B0-----:R-:W-:Y:S05]  /*3b830*/  @!P0 BRA `(.L_x_12) ;  /* 0xfffffffc00f88947 */ /* 0x001fea000383ffff */
[----:B------:R-:W-:Y:S05]  /*3b840*/  BRA `(.L_x_11) ;  /* 0xffffffd000f07947 */ /* 0x000fea000383ffff */
        .weak           $__internal_0_$__cuda_sm10x_tcgen05_guardrail_trap_col_being_dealloced_not_returned_by_alloc
        .type           $__internal_0_$__cuda_sm10x_tcgen05_guardrail_trap_col_being_dealloced_not_returned_by_alloc,@function
        .size           $__internal_0_$__cuda_sm10x_tcgen05_guardrail_trap_col_being_dealloced_not_returned_by_alloc,($__internal_1_$__cuda_sm10x_tcgen05_guardrail_trap_phase_invalid_during_alloc - $__internal_0_$__cuda_sm10x_tcgen05_guardrail_trap_col_being_dealloced_not_returned_by_alloc)
$__internal_0_$__cuda_sm10x_tcgen05_guardrail_trap_col_being_dealloced_not_returned_by_alloc:
[----:B------:R-:W-:Y:S05]  /*3b850*/  BPT.TRAP 0x1 ;  /* 0x000000040000795c */ /* 0x000fea0000300000 */
[----:B------:R-:W-:-:S04]  /*3b860*/  IMAD.MOV.U32 R3, RZ, RZ, 0x0 ;  /* 0x00000000ff037424 */ /* 0x000fc800078e00ff */
[----:B------:R-:W-:Y:S05]  /*3b870*/  RET.REL.NODEC R2 `(matmul_kernel) ;  /* 0xfffffc4402e07950 */ /* 0x000fea0003c3ffff */
        .weak           $__internal_1_$__cuda_sm10x_tcgen05_guardrail_trap_phase_invalid_during_alloc
        .type           $__internal_1_$__cuda_sm10x_tcgen05_guardrail_trap_phase_invalid_during_alloc,@function
        .size           $__internal_1_$__cuda_sm10x_tcgen05_guardrail_trap_phase_invalid_during_alloc,($__internal_2_$__cuda_sm10x_tcgen05_guardrail_trap_unallocated_columns_being_dealloced - $__internal_1_$__cuda_sm10x_tcgen05_guardrail_trap_phase_invalid_during_alloc)
$__internal_1_$__cuda_sm10x_tcgen05_guardrail_trap_phase_invalid_during_alloc:
[----:B------:R-:W-:Y:S05]  /*3b880*/  BPT.TRAP 0x1 ;  /* 0x000000040000795c */ /* 0x000fea0000300000 */
[----:B------:R-:W-:-:S04]  /*3b890*/  IMAD.MOV.U32 R3, RZ, RZ, 0x0 ;  /* 0x00000000ff037424 */ /* 0x000fc800078e00ff */
[----:B------:R-:W-:Y:S05]  /*3b8a0*/  RET.REL.NODEC R2 `(matmul_kernel) ;  /* 0xfffffc4402d47950 */ /* 0x000fea0003c3ffff */
        .weak           $__internal_2_$__cuda_sm10x_tcgen05_guardrail_trap_unallocated_columns_being_dealloced
        .type           $__internal_2_$__cuda_sm10x_tcgen05_guardrail_trap_unallocated_columns_being_dealloced,@function
        .size           $__internal_2_$__cuda_sm10x_tcgen05_guardrail_trap_unallocated_columns_being_dealloced,(.L_x_20 - $__internal_2_$__cuda_sm10x_tcgen05_guardrail_trap_unallocated_columns_being_dealloced)
$__internal_2_$__cuda_sm10x_tcgen05_guardrail_trap_unallocated_columns_being_dealloced:
[----:B------:R-:W-:Y:S05]  /*3b8b0*/  BPT.TRAP 0x1 ;  /* 0x000000040000795c */ /* 0x000fea0000300000 */
[----:B------:R-:W-:-:S04]  /*3b8c0*/  IMAD.MOV.U32 R3, RZ, RZ, 0x0 ;  /* 0x00000000ff037424 */ /* 0x000fc800078e00ff */
[----:B------:R-:W-:Y:S05]  /*3b8d0*/  RET.REL.NODEC R2 `(matmul_kernel) ;  /* 0xfffffc4402c87950 */ /* 0x000fea0003c3ffff */
.L_x_17:
[----:B------:R-:W-:-:S00]  /*3b8e0*/  BRA `(.L_x_17) ;  /* 0xfffffffc00fc7947 */ /* 0x000fc0000383ffff */
[----:B------:R-:W-:-:S00]  /*3b8f0*/  NOP ;  /* 0x0000000000007918 */ /* 0x000fc00000000000 */
        /* <DEDUP_REMOVED lines=8> */
.L_x_20:


//--------------------- .nv.shared.matmul_kernel  --------------------------
	.section	.nv.shared.matmul_kernel,"aw",@nobits
	.sectionflags	@""
	.align	16
	.zero		1024


//--------------------- .nv.shared.reserved.0     --------------------------
	.section	.nv.shared.reserved.0,"aw",@nobits
	.align	8
	.weak		__nv_reservedSMEM_offset_0_alias
	.size		__nv_reservedSMEM_offset_0_alias, 0, 64
	.other		__nv_reservedSMEM_offset_0_alias,@"STO_CUDA_RESERVED_SHARED STV_DEFAULT"
__nv_reservedSMEM_offset_0_alias:
	.zero		0
.nv.shared.reserved.0:
	.zero		64
	.weak		__nv_reservedSMEM_allocation_phase
	.type		__nv_reservedSMEM_allocation_phase,@object
	.size		__nv_reservedSMEM_allocation_phase,(.L_0 - __nv_reservedSMEM_allocation_phase)
__nv_reservedSMEM_allocation_phase:
	.zero		1
.L_0:
	.zero		7
	.weak		__nv_reservedSMEM_devtool_atexit_pc
	.type		__nv_reservedSMEM_devtool_atexit_pc,@object
	.size		__nv_reservedSMEM_devtool_atexit_pc,(__nv_reservedSMEM_allocation_mask - __nv_reservedSMEM_devtool_atexit_pc)
__nv_reservedSMEM_devtool_atexit_pc:
	.zero		8
	.weak		__nv_reservedSMEM_allocation_mask
	.type		__nv_reservedSMEM_allocation_mask,@object
	.size		__nv_reservedSMEM_allocation_mask,(.L_2 - __nv_reservedSMEM_allocation_mask)
__nv_reservedSMEM_allocation_mask:
	.zero		4
.L_2:


//--------------------- .nv.constant0.matmul_kernel --------------------------
	.section	.nv.constant0.matmul_kernel,"a",@progbits
	.sectionflags	@""
	.align	4
.nv.constant0.matmul_kernel:
	.zero		976


//--------------------- SYMBOLS --------------------------

	.type		.nv.reservedSmem.offset0,@object
	.size		.nv.reservedSmem.offset0,0x4
	.type		.nv.reservedSmem.cap,@object
	.size		.nv.reservedSmem.cap,0x4
